// auto-generated by cutlass_sweep.fmha — config: {"arch": "sm_90", "direction": "fwd", "dtype": "bf16", "head_dim": 512, "mask": "residual", "schedule": "tma", "tile_kv": 128, "tile_q": 64}
#include "cutlass/cutlass.h"
#include "cute/tensor.hpp"
#include "cutlass/device_kernel.h"
#include "cutlass/kernel_hardware_info.h"
#include "88_hopper_fmha/collective/fmha_fusion.hpp"
#include "88_hopper_fmha/kernel/fmha_kernel_builder.hpp"

using namespace cute;
using Element = cutlass::bfloat16_t;
using TileShape = Shape<_64, _128, _512>;
using StrideQ = cute::tuple<int, _1, cute::tuple<int, int>>;
using StrideK = cute::tuple<int, _1, cute::tuple<int, int>>;
using StrideV = cute::tuple<int, cute::_1, cute::tuple<int, int>>;

using Kernel = typename cutlass::fmha::kernel::FmhaBuilder<
    Element, float, float,
    TileShape, StrideQ, StrideK, StrideV,
    cutlass::fmha::collective::ResidualFusion,
    cutlass::gemm::KernelTma
  >::Kernel;

auto* _anchor = &cutlass::device_kernel<Kernel>;


// ===== COMPILED SASS (sm_90a) =====

	.target	sm_90a

	.elftype	@"ET_EXEC"


//--------------------- .note.nv.tkinfo           --------------------------
	.section	.note.nv.tkinfo,"",@"SHT_NOTE"
	.sectionflags	@"SHF_NOTE_NV_TKINFO"
	.tkinfo
        /*0018*/ 	.word	0x00000002
        /*0030*/ 	.string	""
        /*0030*/ 	.string	"ptxas"
        /*0030*/ 	.string	"Cuda compilation tools, release 13.0, V13.0.88"
        /*0030*/ 	.string	"Build cuda_13.0.r13.0/compiler.36424714_0"
        /*0030*/ 	.string	"-arch sm_90a -m 64 "



//--------------------- .note.nv.cuinfo           --------------------------
	.section	.note.nv.cuinfo,"",@"SHT_NOTE"
	.sectionflags	@"SHF_NOTE_NV_CUINFO"
        /*0018*/ 	.short	0x0002
        /*001a*/ 	.short	0x005a
        /*001c*/ 	.short	0x0082
	.zero		2


//--------------------- .nv.info                  --------------------------
	.section	.nv.info,"",@"SHT_CUDA_INFO"
	.align	4


	//----- nvinfo : EIATTR_REGCOUNT
	.align		4
        /*0000*/ 	.byte	0x04, 0x2f
        /*0002*/ 	.short	(.L_16 - .L_15)
	.align		4
.L_15:
        /*0004*/ 	.word	index@(_ZN7cutlass13device_kernelINS_4fmha6kernel13FmhaKernelTmaINS1_10collective15FmhaMainloopTmaINS_10bfloat16_tEfN4cute5tupleIJNS7_1CILi64EEENS9_ILi128EEENS9_ILi512EEEEEENS4_14ResidualFusionEJEEENS4_15FmhaFwdEpilogueIS6_fNS8_IJSA_SC_SB_EEEEEJEEEEEvNT_6ParamsE)
        /*0008*/ 	.word	0x000000ff


	//----- nvinfo : EIATTR_FRAME_SIZE
	.align		4
.L_16:
        /*000c*/ 	.byte	0x04, 0x11
        /*000e*/ 	.short	(.L_18 - .L_17)
	.align		4
.L_17:
        /*0010*/ 	.word	index@($__internal_0_$__cuda_sm20_rcp_rn_f32_slowpath)
        /*0014*/ 	.word	0x000014d0


	//----- nvinfo : EIATTR_FRAME_SIZE
	.align		4
.L_18:
        /*0018*/ 	.byte	0x04, 0x11
        /*001a*/ 	.short	(.L_20 - .L_19)
	.align		4
.L_19:
        /*001c*/ 	.word	index@(_ZN7cutlass13device_kernelINS_4fmha6kernel13FmhaKernelTmaINS1_10collective15FmhaMainloopTmaINS_10bfloat16_tEfN4cute5tupleIJNS7_1CILi64EEENS9_ILi128EEENS9_ILi512EEEEEENS4_14ResidualFusionEJEEENS4_15FmhaFwdEpilogueIS6_fNS8_IJSA_SC_SB_EEEEEJEEEEEvNT_6ParamsE)
        /*0020*/ 	.word	0x000014d0


	//----- nvinfo : EIATTR_MIN_STACK_SIZE
	.align		4
.L_20:
        /*0024*/ 	.byte	0x04, 0x12
        /*0026*/ 	.short	(.L_22 - .L_21)
	.align		4
.L_21:
        /*0028*/ 	.word	index@(_ZN7cutlass13device_kernelINS_4fmha6kernel13FmhaKernelTmaINS1_10collective15FmhaMainloopTmaINS_10bfloat16_tEfN4cute5tupleIJNS7_1CILi64EEENS9_ILi128EEENS9_ILi512EEEEEENS4_14ResidualFusionEJEEENS4_15FmhaFwdEpilogueIS6_fNS8_IJSA_SC_SB_EEEEEJEEEEEvNT_6ParamsE)
        /*002c*/ 	.word	0x000014d0
.L_22:


//--------------------- .nv.compat                --------------------------
	.section	.nv.compat,"",@"SHT_CUDA_COMPAT_INFO"
	.align	4
        /*0000*/ 	.byte	0x02, 0x09, 0x01, 0x00, 0x02, 0x02, 0x04, 0x00, 0x02, 0x05, 0x05, 0x00, 0x03, 0x07, 0x01, 0x01
        /*0010*/ 	.byte	0x02, 0x03, 0x01, 0x00, 0x02, 0x06, 0x01, 0x00, 0x04, 0x0b, 0x08, 0x00, 0x00, 0x00, 0x00, 0x00
        /*0020*/ 	.byte	0x00, 0x00, 0x00, 0x00


//--------------------- .nv.info._ZN7cutlass13device_kernelINS_4fmha6kernel13FmhaKernelTmaINS1_10collective15FmhaMainloopTmaINS_10bfloat16_tEfN4cute5tupleIJNS7_1CILi64EEENS9_ILi128EEENS9_ILi512EEEEEENS4_14ResidualFusionEJEEENS4_15FmhaFwdEpilogueIS6_fNS8_IJSA_SC_SB_EEEEEJEEEEEvNT_6ParamsE --------------------------
	.section	.nv.info._ZN7cutlass13device_kernelINS_4fmha6kernel13FmhaKernelTmaINS1_10collective15FmhaMainloopTmaINS_10bfloat16_tEfN4cute5tupleIJNS7_1CILi64EEENS9_ILi128EEENS9_ILi512EEEEEENS4_14ResidualFusionEJEEENS4_15FmhaFwdEpilogueIS6_fNS8_IJSA_SC_SB_EEEEEJEEEEEvNT_6ParamsE,"",@"SHT_CUDA_INFO"
	.sectionflags	@""
	.align	4


	//----- nvinfo : EIATTR_CUDA_API_VERSION
	.align		4
        /*0000*/ 	.byte	0x04, 0x37
        /*0002*/ 	.short	(.L_24 - .L_23)
.L_23:
        /*0004*/ 	.word	0x00000082


	//----- nvinfo : EIATTR_KPARAM_INFO
	.align		4
.L_24:
        /*0008*/ 	.byte	0x04, 0x17
        /*000a*/ 	.short	(.L_26 - .L_25)
.L_25:
        /*000c*/ 	.word	0x00000000
        /*0010*/ 	.short	0x0000
        /*0012*/ 	.short	0x0070
        /*0014*/ 	.byte	0x00, 0xf0, 0x01, 0x20


	//----- nvinfo : EIATTR_SPARSE_MMA_MASK
	.align		4
.L_26:
        /*0018*/ 	.byte	0x03, 0x50
        /*001a*/ 	.short	0x0000


	//----- nvinfo : EIATTR_MAXREG_COUNT
	.align		4
        /*001c*/ 	.byte	0x03, 0x1b
        /*001e*/ 	.short	0x00ff


	//----- nvinfo : EIATTR_NUM_BARRIERS
	.align		4
        /*0020*/ 	.byte	0x02, 0x4c
        /*0022*/ 	.byte	0x02
	.zero		1


	//----- nvinfo : EIATTR_EXTERNS
	.align		4
        /*0024*/ 	.byte	0x04, 0x0f
        /*0026*/ 	.short	(.L_28 - .L_27)


	//   ....[0]....
	.align		4
.L_27:
        /*0028*/ 	.word	index@(__assertfail)


	//----- nvinfo : EIATTR_ANNOTATIONS
	.align		4
.L_28:
        /*002c*/ 	.byte	0x04, 0x55
        /*002e*/ 	.short	(.L_30 - .L_29)


	//   ....[0]....
.L_29:
        /*0030*/ 	.word	0x00000001
        /*0034*/ 	.byte	0x30, 0x22, 0x00, 0x00, 0x01, 0x00, 0x00, 0x00, 0xf0, 0x22, 0x00, 0x00, 0x01, 0x00, 0x00, 0x00
        /* <DEDUP_REMOVED lines=2885> */
        /*b494*/ 	.byte	0xf0, 0x58, 0x03, 0x00


	//----- nvinfo : EIATTR_MERCURY_ISA_VERSION
	.align		4
.L_30:
        /*b498*/ 	.byte	0x03, 0x5f
        /*b49a*/ 	.short	0x0101


	//----- nvinfo : EIATTR_COOP_GROUP_MASK_REGIDS
	.align		4
        /*b49c*/ 	.byte	0x04, 0x29
        /*b49e*/ 	.short	(.L_32 - .L_31)


	//   ....[0]....
.L_31:
        /*b4a0*/ 	.word	0xffffffff


	//   ....[1]....
        /*b4a4*/ 	.word	0xffffffff


	//   ....[2]....
        /*b4a8*/ 	.word	0xffffffff


	//   ....[3]....
        /*b4ac*/ 	.word	0xffffffff


	//   ....[4]....
        /*b4b0*/ 	.word	0xffffffff


	//   ....[5]....
        /*b4b4*/ 	.word	0xffffffff


	//   ....[6]....
        /*b4b8*/ 	.word	0xffffffff


	//   ....[7]....
        /*b4bc*/ 	.word	0xffffffff


	//   ....[8]....
        /*b4c0*/ 	.word	0xffffffff


	//   ....[9]....
        /*b4c4*/ 	.word	0xffffffff


	//   ....[10]....
        /*b4c8*/ 	.word	0xffffffff


	//   ....[11]....
        /*b4cc*/ 	.word	0xffffffff


	//   ....[12]....
        /*b4d0*/ 	.word	0xffffffff


	//   ....[13]....
        /*b4d4*/ 	.word	0xffffffff


	//   ....[14]....
        /*b4d8*/ 	.word	0xffffffff


	//   ....[15]....
        /*b4dc*/ 	.word	0xffffffff


	//   ....[16]....
        /*b4e0*/ 	.word	0xffffffff


	//   ....[17]....
        /*b4e4*/ 	.word	0xffffffff


	//   ....[18]....
        /*b4e8*/ 	.word	0xffffffff


	//   ....[19]....
        /*b4ec*/ 	.word	0xffffffff


	//   ....[20]....
        /*b4f0*/ 	.word	0xffffffff


	//----- nvinfo : EIATTR_COOP_GROUP_INSTR_OFFSETS
	.align		4
.L_32:
        /*b4f4*/ 	.byte	0x04, 0x28
        /*b4f6*/ 	.short	(.L_34 - .L_33)


	//   ....[0]....
.L_33:
        /*b4f8*/ 	.word	0x00000060


	//   ....[1]....
        /*b4fc*/ 	.word	0x000001b0


	//   ....[2]....
        /*b500*/ 	.word	0x000002f0


	//   ....[3]....
        /*b504*/ 	.word	0x000004a0


	//   ....[4]....
        /*b508*/ 	.word	0x00000650


	//   ....[5]....
        /*b50c*/ 	.word	0x000049f0


	//   ....[6]....
        /*b510*/ 	.word	0x00004ac0


	//   ....[7]....
        /*b514*/ 	.word	0x00004ad0


	//   ....[8]....
        /*b518*/ 	.word	0x00004b10


	//   ....[9]....
        /*b51c*/ 	.word	0x000129e0


	//   ....[10]....
        /*b520*/ 	.word	0x00012a10


	//   ....[11]....
        /*b524*/ 	.word	0x00012a80


	//   ....[12]....
        /*b528*/ 	.word	0x00012ab0


	//   ....[13]....
        /*b52c*/ 	.word	0x00023740


	//   ....[14]....
        /*b530*/ 	.word	0x000237c0


	//   ....[15]....
        /*b534*/ 	.word	0x000237e0


	//   ....[16]....
        /*b538*/ 	.word	0x00023810


	//   ....[17]....
        /*b53c*/ 	.word	0x00032050


	//   ....[18]....
        /*b540*/ 	.word	0x00032090


	//   ....[19]....
        /*b544*/ 	.word	0x000320d0


	//   ....[20]....
        /*b548*/ 	.word	0x000320e0


	//----- nvinfo : EIATTR_SYSCALL_OFFSETS
	.align		4
.L_34:
        /*b54c*/ 	.byte	0x04, 0x46
        /*b54e*/ 	.short	(.L_36 - .L_35)


	//   ....[0]....
.L_35:
        /*b550*/ 	.word	0x000344b0


	//   ....[1]....
        /*b554*/ 	.word	0x000345d0


	//----- nvinfo : EIATTR_MBARRIER_INSTR_OFFSETS
	.align		4
.L_36:
        /*b558*/ 	.byte	0x04, 0x39
        /*b55a*/ 	.short	(.L_38 - .L_37)


	//   ....[0]....
.L_37:
        /*b55c*/ 	.word	0x000002c0
        /*b560*/ 	.word	0x000000ff
        /*b564*/ 	.word	0x00090040
        /*b568*/ 	.short	0x0100
        /*b56a*/ 	.byte	0x08
	.zero		1


	//   ....[1]....
        /*b56c*/ 	.word	0x000002d0
        /*b570*/ 	.word	0x000000ff
        /*b574*/ 	.word	0x00090048
        /*b578*/ 	.short	0x0100
        /*b57a*/ 	.byte	0x08
	.zero		1


	//   ....[2]....
        /*b57c*/ 	.word	0x00000410
        /*b580*/ 	.word	0x000000ff
        /*b584*/ 	.word	0x00090000
        /*b588*/ 	.short	0x0100
        /*b58a*/ 	.byte	0x08
	.zero		1


	//   ....[3]....
        /*b58c*/ 	.word	0x00000420
        /*b590*/ 	.word	0x000000ff
        /*b594*/ 	.word	0x00090020
        /*b598*/ 	.short	0x0100
        /*b59a*/ 	.byte	0x08
	.zero		1


	//   ....[4]....
        /*b59c*/ 	.word	0x00000430
        /*b5a0*/ 	.word	0x000000ff
        /*b5a4*/ 	.word	0x00090008
        /*b5a8*/ 	.short	0x0100
        /*b5aa*/ 	.byte	0x08
	.zero		1


	//   ....[5]....
        /*b5ac*/ 	.word	0x00000440
        /*b5b0*/ 	.word	0x000000ff
        /*b5b4*/ 	.word	0x00090028
        /*b5b8*/ 	.short	0x0100
        /*b5ba*/ 	.byte	0x08
	.zero		1


	//   ....[6]....
        /*b5bc*/ 	.word	0x00000450
        /*b5c0*/ 	.word	0x000000ff
        /*b5c4*/ 	.word	0x00090010
        /*b5c8*/ 	.short	0x0100
        /*b5ca*/ 	.byte	0x08
	.zero		1


	//   ....[7]....
        /*b5cc*/ 	.word	0x00000460
        /*b5d0*/ 	.word	0x000000ff
        /*b5d4*/ 	.word	0x00090030
        /*b5d8*/ 	.short	0x0100
        /*b5da*/ 	.byte	0x08
	.zero		1


	//   ....[8]....
        /*b5dc*/ 	.word	0x00000470
        /*b5e0*/ 	.word	0x000000ff
        /*b5e4*/ 	.word	0x00090018
        /*b5e8*/ 	.short	0x0100
        /*b5ea*/ 	.byte	0x08
	.zero		1


	//   ....[9]....
        /*b5ec*/ 	.word	0x00000480
        /*b5f0*/ 	.word	0x000000ff
        /*b5f4*/ 	.word	0x00090038
        /*b5f8*/ 	.short	0x0100
        /*b5fa*/ 	.byte	0x08
	.zero		1


	//   ....[10]....
        /*b5fc*/ 	.word	0x000005c0
        /*b600*/ 	.word	0x000000ff
        /*b604*/ 	.word	0x00090050
        /*b608*/ 	.short	0x0100
        /*b60a*/ 	.byte	0x08
	.zero		1


	//   ....[11]....
        /*b60c*/ 	.word	0x000005d0
        /*b610*/ 	.word	0x000000ff
        /*b614*/ 	.word	0x00090070
        /*b618*/ 	.short	0x0100
        /*b61a*/ 	.byte	0x08
	.zero		1


	//   ....[12]....
        /*b61c*/ 	.word	0x000005e0
        /*b620*/ 	.word	0x000000ff
        /*b624*/ 	.word	0x00090058
        /*b628*/ 	.short	0x0100
        /*b62a*/ 	.byte	0x08
	.zero		1


	//   ....[13]....
        /*b62c*/ 	.word	0x000005f0
        /*b630*/ 	.word	0x000000ff
        /*b634*/ 	.word	0x00090078
        /*b638*/ 	.short	0x0100
        /*b63a*/ 	.byte	0x08
	.zero		1


	//   ....[14]....
        /*b63c*/ 	.word	0x00000600
        /*b640*/ 	.word	0x000000ff
        /*b644*/ 	.word	0x00090060
        /*b648*/ 	.short	0x0100
        /*b64a*/ 	.byte	0x08
	.zero		1


	//   ....[15]....
        /*b64c*/ 	.word	0x00000610
        /*b650*/ 	.word	0x000000ff
        /*b654*/ 	.word	0x00090080
        /*b658*/ 	.short	0x0100
        /*b65a*/ 	.byte	0x08
	.zero		1


	//   ....[16]....
        /*b65c*/ 	.word	0x00000620
        /*b660*/ 	.word	0x000000ff
        /*b664*/ 	.word	0x00090068
        /*b668*/ 	.short	0x0100
        /*b66a*/ 	.byte	0x08
	.zero		1


	//   ....[17]....
        /*b66c*/ 	.word	0x00000630
        /*b670*/ 	.word	0x000000ff
        /*b674*/ 	.word	0x00090088
        /*b678*/ 	.short	0x0100
        /*b67a*/ 	.byte	0x08
	.zero		1


	//   ....[18]....
        /*b67c*/ 	.word	0x00000790
        /*b680*/ 	.word	0x00000005
        /*b684*/ 	.word	0x00090048
        /*b688*/ 	.short	0x010a
        /*b68a*/ 	.byte	0x3f
	.zero		1


	//   ....[19]....
        /*b68c*/ 	.word	0x00000d20
        /*b690*/ 	.word	0x00000005
        /*b694*/ 	.word	0x00090020
        /*b698*/ 	.short	0x010a
        /*b69a*/ 	.byte	0x3f
	.zero		1


	//   ....[20]....
        /*b69c*/ 	.word	0x000010f0
        /*b6a0*/ 	.word	0x00000004
        /*b6a4*/ 	.word	0x00090020
        /*b6a8*/ 	.short	0x010a
        /*b6aa*/ 	.byte	0x3f
	.zero		1


	//   ....[21]....
        /*b6ac*/ 	.word	0x000015b0
        /*b6b0*/ 	.word	0x00000000
        /*b6b4*/ 	.word	0x00090020
        /*b6b8*/ 	.short	0x010a
        /*b6ba*/ 	.byte	0x3f
	.zero		1


	//   ....[22]....
        /*b6bc*/ 	.word	0x00001a20
        /*b6c0*/ 	.word	0x00000005
        /*b6c4*/ 	.word	0x00090020
        /*b6c8*/ 	.short	0x010a
        /*b6ca*/ 	.byte	0x3f
	.zero		1


	//   ....[23]....
        /*b6cc*/ 	.word	0x00001ef0
        /*b6d0*/ 	.word	0x00000002
        /*b6d4*/ 	.word	0x00090040
        /*b6d8*/ 	.short	0x010a
        /*b6da*/ 	.byte	0x3f
	.zero		1


	//   ....[24]....
        /*b6dc*/ 	.word	0x00001f80
        /*b6e0*/ 	.word	0x00000000
        /*b6e4*/ 	.word	0x00090000
        /*b6e8*/ 	.short	0x010a
        /*b6ea*/ 	.byte	0x3f
	.zero		1


	//   ....[25]....
        /*b6ec*/ 	.word	0x00004a60
        /*b6f0*/ 	.word	0x00000058
        /*b6f4*/ 	.word	0x00090008
        /*b6f8*/ 	.short	0x010a
        /*b6fa*/ 	.byte	0x3f
	.zero		1


	//   ....[26]....
        /*b6fc*/ 	.word	0x00010ca0
        /*b700*/ 	.word	0x00000002
        /*b704*/ 	.word	0x00000000
        /*b708*/ 	.short	0x0101
        /*b70a*/ 	.byte	0x3f
	.zero		1


	//   ....[27]....
        /*b70c*/ 	.word	0x00010db0
        /*b710*/ 	.word	0x00000000
        /*b714*/ 	.word	0x00090000
        /*b718*/ 	.short	0x010a
        /*b71a*/ 	.byte	0x3f
	.zero		1


	//   ....[28]....
        /*b71c*/ 	.word	0x00012120
        /*b720*/ 	.word	0x00000000
        /*b724*/ 	.word	0x00090020
        /*b728*/ 	.short	0x010a
        /*b72a*/ 	.byte	0x3f
	.zero		1


	//   ....[29]....
        /*b72c*/ 	.word	0x00012ac0
        /*b730*/ 	.word	0x00000000
        /*b734*/ 	.word	0x00000000
        /*b738*/ 	.short	0x0101
        /*b73a*/ 	.byte	0x3f
	.zero		1


	//   ....[30]....
        /*b73c*/ 	.word	0x00012ad0
        /*b740*/ 	.word	0x00000006
        /*b744*/ 	.word	0x00090000
        /*b748*/ 	.short	0x010a
        /*b74a*/ 	.byte	0x3f
	.zero		1


	//   ....[31]....
        /*b74c*/ 	.word	0x00020c60
        /*b750*/ 	.word	0x00000002
        /*b754*/ 	.word	0x00000000
        /*b758*/ 	.short	0x0101
        /*b75a*/ 	.byte	0x3f
	.zero		1


	//   ....[32]....
        /*b75c*/ 	.word	0x00020d60
        /*b760*/ 	.word	0x00000000
        /*b764*/ 	.word	0x00090020
        /*b768*/ 	.short	0x010a
        /*b76a*/ 	.byte	0x3f
	.zero		1


	//   ....[33]....
        /*b76c*/ 	.word	0x00021280
        /*b770*/ 	.word	0x00000000
        /*b774*/ 	.word	0x00090000
        /*b778*/ 	.short	0x010a
        /*b77a*/ 	.byte	0x3f
	.zero		1


	//   ....[34]....
        /*b77c*/ 	.word	0x00022690
        /*b780*/ 	.word	0x00000000
        /*b784*/ 	.word	0x00090020
        /*b788*/ 	.short	0x010a
        /*b78a*/ 	.byte	0x3f
	.zero		1


	//   ....[35]....
        /*b78c*/ 	.word	0x00023840
        /*b790*/ 	.word	0x00000002
        /*b794*/ 	.word	0x00000000
        /*b798*/ 	.short	0x0101
        /*b79a*/ 	.byte	0x3f
	.zero		1


	//   ....[36]....
        /*b79c*/ 	.word	0x00023880
        /*b7a0*/ 	.word	0x00000002
        /*b7a4*/ 	.word	0x00090000
        /*b7a8*/ 	.short	0x010a
        /*b7aa*/ 	.byte	0x3f
	.zero		1


	//   ....[37]....
        /*b7ac*/ 	.word	0x00031a50
        /*b7b0*/ 	.word	0x00000000
        /*b7b4*/ 	.word	0x00000000
        /*b7b8*/ 	.short	0x0101
        /*b7ba*/ 	.byte	0x3f
	.zero		1


	//   ....[38]....
        /*b7bc*/ 	.word	0x00031b00
        /*b7c0*/ 	.word	0x00000000
        /*b7c4*/ 	.word	0x00090020
        /*b7c8*/ 	.short	0x010a
        /*b7ca*/ 	.byte	0x3f
	.zero		1


	//   ....[39]....
        /*b7cc*/ 	.word	0x00038020
        /*b7d0*/ 	.word	0x00000005
        /*b7d4*/ 	.word	0x00090048
        /*b7d8*/ 	.short	0x010a
        /*b7da*/ 	.byte	0x3f
	.zero		1


	//   ....[40]....
        /*b7dc*/ 	.word	0x00038070
        /*b7e0*/ 	.word	0x00000005
        /*b7e4*/ 	.word	0x00090020
        /*b7e8*/ 	.short	0x010a
        /*b7ea*/ 	.byte	0x3f
	.zero		1


	//   ....[41]....
        /*b7ec*/ 	.word	0x000380c0
        /*b7f0*/ 	.word	0x00000004
        /*b7f4*/ 	.word	0x00090020
        /*b7f8*/ 	.short	0x010a
        /*b7fa*/ 	.byte	0x3f
	.zero		1


	//   ....[42]....
        /*b7fc*/ 	.word	0x00038110
        /*b800*/ 	.word	0x00000000
        /*b804*/ 	.word	0x00090020
        /*b808*/ 	.short	0x010a
        /*b80a*/ 	.byte	0x3f
	.zero		1


	//   ....[43]....
        /*b80c*/ 	.word	0x00038160
        /*b810*/ 	.word	0x00000005
        /*b814*/ 	.word	0x00090020
        /*b818*/ 	.short	0x010a
        /*b81a*/ 	.byte	0x3f
	.zero		1


	//   ....[44]....
        /*b81c*/ 	.word	0x000381e0
        /*b820*/ 	.word	0x00000000
        /*b824*/ 	.word	0x00090040
        /*b828*/ 	.short	0x010a
        /*b82a*/ 	.byte	0x3f
	.zero		1


	//   ....[45]....
        /*b82c*/ 	.word	0x00038260
        /*b830*/ 	.word	0x00000002
        /*b834*/ 	.word	0x00090000
        /*b838*/ 	.short	0x010a
        /*b83a*/ 	.byte	0x3f
	.zero		1


	//   ....[46]....
        /*b83c*/ 	.word	0x000382e0
        /*b840*/ 	.word	0x00000016
        /*b844*/ 	.word	0x00090008
        /*b848*/ 	.short	0x010a
        /*b84a*/ 	.byte	0x3f
	.zero		1


	//   ....[47]....
        /*b84c*/ 	.word	0x00038330
        /*b850*/ 	.word	0x00000000
        /*b854*/ 	.word	0x00090000
        /*b858*/ 	.short	0x010a
        /*b85a*/ 	.byte	0x3f
	.zero		1


	//   ....[48]....
        /*b85c*/ 	.word	0x00038380
        /*b860*/ 	.word	0x00000000
        /*b864*/ 	.word	0x00090020
        /*b868*/ 	.short	0x010a
        /*b86a*/ 	.byte	0x3f
	.zero		1


	//   ....[49]....
        /*b86c*/ 	.word	0x000383d0
        /*b870*/ 	.word	0x00000006
        /*b874*/ 	.word	0x00090000
        /*b878*/ 	.short	0x010a
        /*b87a*/ 	.byte	0x3f
	.zero		1


	//   ....[50]....
        /*b87c*/ 	.word	0x00038420
        /*b880*/ 	.word	0x00000000
        /*b884*/ 	.word	0x00090020
        /*b888*/ 	.short	0x010a
        /*b88a*/ 	.byte	0x3f
	.zero		1


	//   ....[51]....
        /*b88c*/ 	.word	0x00038470
        /*b890*/ 	.word	0x00000000
        /*b894*/ 	.word	0x00090000
        /*b898*/ 	.short	0x010a
        /*b89a*/ 	.byte	0x3f
	.zero		1


	//   ....[52]....
        /*b89c*/ 	.word	0x000384c0
        /*b8a0*/ 	.word	0x00000000
        /*b8a4*/ 	.word	0x00090020
        /*b8a8*/ 	.short	0x010a
        /*b8aa*/ 	.byte	0x3f
	.zero		1


	//   ....[53]....
        /*b8ac*/ 	.word	0x00038510
        /*b8b0*/ 	.word	0x00000002
        /*b8b4*/ 	.word	0x00090000
        /*b8b8*/ 	.short	0x010a
        /*b8ba*/ 	.byte	0x3f
	.zero		1


	//   ....[54]....
        /*b8bc*/ 	.word	0x00038560
        /*b8c0*/ 	.word	0x00000000
        /*b8c4*/ 	.word	0x00090020
        /*b8c8*/ 	.short	0x010a
        /*b8ca*/ 	.byte	0x3f
	.zero		1


	//----- nvinfo : EIATTR_NUM_MBARRIERS
	.align		4
.L_38:
        /*b8cc*/ 	.byte	0x03, 0x38
        /*b8ce*/ 	.short	0x0012


	//----- nvinfo : EIATTR_EXIT_INSTR_OFFSETS
	.align		4
        /*b8d0*/ 	.byte	0x04, 0x1c
        /*b8d2*/ 	.short	(.L_40 - .L_39)


	//   ....[0]....
.L_39:
        /*b8d4*/ 	.word	0x00038010


	//----- nvinfo : EIATTR_MAX_THREADS
	.align		4
.L_40:
        /*b8d8*/ 	.byte	0x04, 0x05
        /*b8da*/ 	.short	(.L_42 - .L_41)
.L_41:
        /*b8dc*/ 	.word	0x00000080
        /*b8e0*/ 	.word	0x00000001
        /*b8e4*/ 	.word	0x00000001


	//----- nvinfo : EIATTR_CRS_STACK_SIZE
	.align		4
.L_42:
        /*b8e8*/ 	.byte	0x04, 0x1e
        /*b8ea*/ 	.short	(.L_44 - .L_43)
.L_43:
        /*b8ec*/ 	.word	0x00000000


	//----- nvinfo : EIATTR_CBANK_PARAM_SIZE
	.align		4
.L_44:
        /*b8f0*/ 	.byte	0x03, 0x19
        /*b8f2*/ 	.short	0x0870


	//----- nvinfo : EIATTR_PARAM_CBANK
	.align		4
        /*b8f4*/ 	.byte	0x04, 0x0a
        /*b8f6*/ 	.short	(.L_46 - .L_45)
	.align		4
.L_45:
        /*b8f8*/ 	.word	index@(.nv.constant0._ZN7cutlass13device_kernelINS_4fmha6kernel13FmhaKernelTmaINS1_10collective15FmhaMainloopTmaINS_10bfloat16_tEfN4cute5tupleIJNS7_1CILi64EEENS9_ILi128EEENS9_ILi512EEEEEENS4_14ResidualFusionEJEEENS4_15FmhaFwdEpilogueIS6_fNS8_IJSA_SC_SB_EEEEEJEEEEEvNT_6ParamsE)
        /*b8fc*/ 	.short	0x0210
        /*b8fe*/ 	.short	0x0870


	//----- nvinfo : EIATTR_SW_WAR
	.align		4
.L_46:
        /*b900*/ 	.byte	0x04, 0x36
        /*b902*/ 	.short	(.L_48 - .L_47)
.L_47:
        /*b904*/ 	.word	0x00000008
.L_48:


//--------------------- .nv.callgraph             --------------------------
	.section	.nv.callgraph,"",@"SHT_CUDA_CALLGRAPH"
	.align	4
	.sectionentsize	8
	.align		4
        /*0000*/ 	.word	0x00000000
	.align		4
        /*0004*/ 	.word	0xffffffff
	.align		4
        /*0008*/ 	.word	index@(_ZN7cutlass13device_kernelINS_4fmha6kernel13FmhaKernelTmaINS1_10collective15FmhaMainloopTmaINS_10bfloat16_tEfN4cute5tupleIJNS7_1CILi64EEENS9_ILi128EEENS9_ILi512EEEEEENS4_14ResidualFusionEJEEENS4_15FmhaFwdEpilogueIS6_fNS8_IJSA_SC_SB_EEEEEJEEEEEvNT_6ParamsE)
	.align		4
        /*000c*/ 	.word	index@(__assertfail)
	.align		4
        /*0010*/ 	.word	0x00000000
	.align		4
        /*0014*/ 	.word	0xfffffffe
	.align		4
        /*0018*/ 	.word	0x00000000
	.align		4
        /*001c*/ 	.word	0xfffffffd
	.align		4
        /*0020*/ 	.word	0x00000000
	.align		4
        /*0024*/ 	.word	0xfffffffc


//--------------------- .nv.constant4             --------------------------
	.section	.nv.constant4,"a",@progbits
	.align	8
	.align		8
.nv.constant4:
        /*0000*/ 	.dword	__assertfail
	.align		8
        /*0008*/ 	.dword	__unnamed_1
	.align		8
        /*0010*/ 	.dword	__unnamed_2
	.align		8
        /*0018*/ 	.dword	_ZN39_INTERNAL_20f2edcf_4_k_cu_52d4e852_31044cuda3std3__45__cpo5beginE
	.align		8
        /*0020*/ 	.dword	_ZN39_INTERNAL_20f2edcf_4_k_cu_52d4e852_31044cuda3std3__45__cpo3endE
	.align		8
        /*0028*/ 	.dword	_ZN39_INTERNAL_20f2edcf_4_k_cu_52d4e852_31044cuda3std3__45__cpo6cbeginE
	.align		8
        /*0030*/ 	.dword	_ZN39_INTERNAL_20f2edcf_4_k_cu_52d4e852_31044cuda3std3__45__cpo4cendE
	.align		8
        /*0038*/ 	.dword	_ZN39_INTERNAL_20f2edcf_4_k_cu_52d4e852_31044cuda3std3__441_GLOBAL__N__20f2edcf_4_k_cu_52d4e852_31046ignoreE
	.align		8
        /*0040*/ 	.dword	_ZN39_INTERNAL_20f2edcf_4_k_cu_52d4e852_31044cuda3std3__419piecewise_constructE
	.align		8
        /*0048*/ 	.dword	_ZN39_INTERNAL_20f2edcf_4_k_cu_52d4e852_31044cuda3std3__48in_placeE
	.align		8
        /*0050*/ 	.dword	_ZN39_INTERNAL_20f2edcf_4_k_cu_52d4e852_31044cuda3std6ranges3__45__cpo4swapE
	.align		8
        /*0058*/ 	.dword	_ZN39_INTERNAL_20f2edcf_4_k_cu_52d4e852_31044cuda3std6ranges3__45__cpo9iter_moveE
	.align		8
        /*0060*/ 	.dword	_ZN39_INTERNAL_20f2edcf_4_k_cu_52d4e852_31044cute7productE
	.align		8
        /*0068*/ 	.dword	_ZN39_INTERNAL_20f2edcf_4_k_cu_52d4e852_31044cute1_E
	.align		8
        /*0070*/ 	.dword	$str$23
	.align		8
        /*0078*/ 	.dword	$str$24


//--------------------- .text._ZN7cutlass13device_kernelINS_4fmha6kernel13FmhaKernelTmaINS1_10collective15FmhaMainloopTmaINS_10bfloat16_tEfN4cute5tupleIJNS7_1CILi64EEENS9_ILi128EEENS9_ILi512EEEEEENS4_14ResidualFusionEJEEENS4_15FmhaFwdEpilogueIS6_fNS8_IJSA_SC_SB_EEEEEJEEEEEvNT_6ParamsE --------------------------
	.section	.text._ZN7cutlass13device_kernelINS_4fmha6kernel13FmhaKernelTmaINS1_10collective15FmhaMainloopTmaINS_10bfloat16_tEfN4cute5tupleIJNS7_1CILi64EEENS9_ILi128EEENS9_ILi512EEEEEENS4_14ResidualFusionEJEEENS4_15FmhaFwdEpilogueIS6_fNS8_IJSA_SC_SB_EEEEEJEEEEEvNT_6ParamsE,"ax",@progbits
	.align	128
.text._ZN7cutlass13device_kernelINS_4fmha6kernel13FmhaKernelTmaINS1_10collective15FmhaMainloopTmaINS_10bfloat16_tEfN4cute5tupleIJNS7_1CILi64EEENS9_ILi128EEENS9_ILi512EEEEEENS4_14ResidualFusionEJEEENS4_15FmhaFwdEpilogueIS6_fNS8_IJSA_SC_SB_EEEEEJEEEEEvNT_6ParamsE:
        .type           _ZN7cutlass13device_kernelINS_4fmha6kernel13FmhaKernelTmaINS1_10collective15FmhaMainloopTmaINS_10bfloat16_tEfN4cute5tupleIJNS7_1CILi64EEENS9_ILi128EEENS9_ILi512EEEEEENS4_14ResidualFusionEJEEENS4_15FmhaFwdEpilogueIS6_fNS8_IJSA_SC_SB_EEEEEJEEEEEvNT_6ParamsE,@function
        .size           _ZN7cutlass13device_kernelINS_4fmha6kernel13FmhaKernelTmaINS1_10collective15FmhaMainloopTmaINS_10bfloat16_tEfN4cute5tupleIJNS7_1CILi64EEENS9_ILi128EEENS9_ILi512EEEEEENS4_14ResidualFusionEJEEENS4_15FmhaFwdEpilogueIS6_fNS8_IJSA_SC_SB_EEEEEJEEEEEvNT_6ParamsE,(.L_x_121 - _ZN7cutlass13device_kernelINS_4fmha6kernel13FmhaKernelTmaINS1_10collective15FmhaMainloopTmaINS_10bfloat16_tEfN4cute5tupleIJNS7_1CILi64EEENS9_ILi128EEENS9_ILi512EEEEEENS4_14ResidualFusionEJEEENS4_15FmhaFwdEpilogueIS6_fNS8_IJSA_SC_SB_EEEEEJEEEEEvNT_6ParamsE)
        .other          _ZN7cutlass13device_kernelINS_4fmha6kernel13FmhaKernelTmaINS1_10collective15FmhaMainloopTmaINS_10bfloat16_tEfN4cute5tupleIJNS7_1CILi64EEENS9_ILi128EEENS9_ILi512EEEEEENS4_14ResidualFusionEJEEENS4_15FmhaFwdEpilogueIS6_fNS8_IJSA_SC_SB_EEEEEJEEEEEvNT_6ParamsE,@"STO_CUDA_ENTRY STV_DEFAULT"
_ZN7cutlass13device_kernelINS_4fmha6kernel13FmhaKernelTmaINS1_10collective15FmhaMainloopTmaINS_10bfloat16_tEfN4cute5tupleIJNS7_1CILi64EEENS9_ILi128EEENS9_ILi512EEEEEENS4_14ResidualFusionEJEEENS4_15FmhaFwdEpilogueIS6_fNS8_IJSA_SC_SB_EEEEEJEEEEEvNT_6ParamsE:
[----:B------:R-:W1:Y:S01]  /*0000*/  LDC R1, c[0x0][0x28] ;  /* 0x00000a00ff017b82 */ /* 0x000e620000000800 */
[----:B------:R-:W2:Y:S01]  /*0010*/  S2R R6, SR_TID.X ;  /* 0x0000000000067919 */ /* 0x000ea20000002100 */
[----:B------:R-:W-:Y:S01]  /*0020*/  ELECT P0, URZ, PT ;  /* 0x00000000003f782f */ /* 0x000fe20003800000 */
[----:B------:R-:W-:Y:S01]  /*0030*/  BSSY B0, `(.L_x_0) ;  /* 0x0000017000007945 */ /* 0x000fe20003800000 */
[----:B-1----:R-:W-:Y:S02]  /*0040*/  IADD3 R1, R1, -0x14d0, RZ ;  /* 0xffffeb3001017810 */ /* 0x002fe40007ffe0ff */
[----:B--2---:R-:W-:-:S05]  /*0050*/  SHF.R.U32.HI R252, RZ, 0x5, R6 ;  /* 0x00000005fffc7819 */ /* 0x004fca0000011606 */
[----:B------:R-:W1:Y:S02]  /*0060*/  SHFL.IDX PT, R0, R252, RZ, 0x1f ;  /* 0x00001ffffc007589 */ /* 0x000e6400000e0000 */
[----:B-1----:R-:W-:-:S13]  /*0070*/  ISETP.NE.OR P0, PT, R0, RZ, !P0 ;  /* 0x000000ff0000720c */ /* 0x002fda0004705670 */
[----:B------:R-:W-:Y:S05]  /*0080*/  @P0 BRA `(.L_x_1) ;  /* 0x0000000000440947 */ /* 0x000fea0003800000 */
[----:B------:R-:W1:Y:S02]  /*0090*/  LDC.64 R2, c[0x0][0x198] ;  /* 0x00006600ff027b82 */ /* 0x000e640000000a00 */
[C---:B-1----:R-:W-:Y:S02]  /*00a0*/  IADD3 R0, P0, R2.reuse, 0xf0, RZ ;  /* 0x000000f002007810 */ /* 0x042fe40007f1e0ff */
[C---:B------:R-:W-:Y:S02]  /*00b0*/  IADD3 R4, P1, R2.reuse, 0x1f0, RZ ;  /* 0x000001f002047810 */ /* 0x040fe40007f3e0ff */
[----:B------:R-:W-:Y:S02]  /*00c0*/  IADD3 R5, P2, R2, 0x2f0, RZ ;  /* 0x000002f002057810 */ /* 0x000fe40007f5e0ff */
[----:B------:R-:W-:Y:S01]  /*00d0*/  R2UR UR4, R0 ;  /* 0x00000000000472ca */ /* 0x000fe200000e0000 */
[--C-:B------:R-:W-:Y:S01]  /*00e0*/  IMAD.X R0, RZ, RZ, R3.reuse, P0 ;  /* 0x000000ffff007224 */ /* 0x100fe200000e0603 */
[----:B------:R-:W-:Y:S01]  /*00f0*/  R2UR UR6, R4 ;  /* 0x00000000040672ca */ /* 0x000fe200000e0000 */
[----:B------:R-:W-:Y:S01]  /*0100*/  IMAD.X R2, RZ, RZ, R3, P2 ;  /* 0x000000ffff027224 */ /* 0x000fe200010e0603 */
[----:B------:R-:W-:-:S02]  /*0110*/  IADD3.X R4, RZ, R3, RZ, P1, !PT ;  /* 0x00000003ff047210 */ /* 0x000fc40000ffe4ff */
[----:B------:R-:W-:Y:S02]  /*0120*/  R2UR UR5, R0 ;  /* 0x00000000000572ca */ /* 0x000fe400000e0000 */
[----:B------:R-:W-:Y:S02]  /*0130*/  R2UR UR7, R4 ;  /* 0x00000000040772ca */ /* 0x000fe400000e0000 */
[----:B------:R-:W-:Y:S02]  /*0140*/  R2UR UR8, R5 ;  /* 0x00000000050872ca */ /* 0x000fe400000e0000 */
[----:B------:R-:W-:-:S07]  /*0150*/  R2UR UR9, R2 ;  /* 0x00000000020972ca */ /* 0x000fce00000e0000 */
[----:B------:R1:W-:Y:S02]  /*0160*/  UTMACCTL.PF [UR4] ;  /* 0x00000000040079b9 */ /* 0x0003e40008040000 */
[----:B------:R1:W-:Y:S04]  /*0170*/  UTMACCTL.PF [UR6] ;  /* 0x00000000060079b9 */ /* 0x0003e80008040000 */
[----:B------:R1:W-:Y:S02]  /*0180*/  UTMACCTL.PF [UR8] ;  /* 0x00000000080079b9 */ /* 0x0003e40008040000 */
[----:B-1----:R-:W-:Y:S01]  /*0190*/  NOP ;  /* 0x0000000000007918 */ /* 0x002fe20000000000 */
.L_x_1:
[----:B------:R-:W-:Y:S05]  /*01a0*/  BSYNC B0 ;  /* 0x0000000000007941 */ /* 0x000fea0003800000 */
.L_x_0:
[----:B------:R-:W1:Y:S02]  /*01b0*/  SHFL.IDX PT, R0, R252, RZ, 0x1f ;  /* 0x00001ffffc007589 */ /* 0x000e6400000e0000 */
[----:B-1----:R-:W-:-:S13]  /*01c0*/  ISETP.NE.AND P0, PT, R0, RZ, PT ;  /* 0x000000ff0000720c */ /* 0x002fda0003f05270 */
[----:B------:R-:W-:Y:S05]  /*01d0*/  @P0 BRA `(.L_x_2) ;  /* 0x0000000000440947 */ /* 0x000fea0003800000 */
[----:B------:R-:W-:Y:S01]  /*01e0*/  ELECT P0, URZ, PT ;  /* 0x00000000003f782f */ /* 0x000fe20003800000 */
[----:B------:R-:W-:Y:S01]  /*01f0*/  UMOV UR4, 0x1 ;  /* 0x0000000100047882 */ /* 0x000fe20000000000 */
[----:B------:R-:W-:Y:S01]  /*0200*/  UMOV UR6, 0x80 ;  /* 0x0000008000067882 */ /* 0x000fe20000000000 */
[----:B------:R-:W-:-:S04]  /*0210*/  UIADD3 UR4, -UR4, 0x100000, URZ ;  /* 0x0010000004047890 */ /* 0x000fc8000fffe13f */
[----:B------:R-:W-:Y:S02]  /*0220*/  USHF.L.U32 UR5, UR4, 0xb, URZ ;  /* 0x0000000b04057899 */ /* 0x000fe4000800063f */
[----:B------:R-:W-:Y:S02]  /*0230*/  USHF.L.U32 UR4, UR4, 0x1, URZ ;  /* 0x0000000104047899 */ /* 0x000fe4000800063f */
[----:B------:R-:W-:-:S04]  /*0240*/  UIADD3 UR6, -UR6, 0x100000, URZ ;  /* 0x0010000006067890 */ /* 0x000fc8000fffe13f */
[----:B------:R-:W-:Y:S02]  /*0250*/  USHF.L.U32 UR7, UR6, 0xb, URZ ;  /* 0x0000000b06077899 */ /* 0x000fe4000800063f */
[----:B------:R-:W-:Y:S01]  /*0260*/  USHF.L.U32 UR6, UR6, 0x1, URZ ;  /* 0x0000000106067899 */ /* 0x000fe2000800063f */
[----:B------:R-:W1:Y:S01]  /*0270*/  @P0 S2R R3, SR_CgaCtaId ;  /* 0x0000000000030919 */ /* 0x000e620000008800 */
[----:B------:R-:W-:-:S04]  /*0280*/  @P0 MOV R0, 0x400 ;  /* 0x0000040000000802 */ /* 0x000fc80000000f00 */
[----:B-1----:R-:W-:-:S04]  /*0290*/  @P0 LEA R0, R3, R0, 0x18 ;  /* 0x0000000003000211 */ /* 0x002fc800078ec0ff */
[----:B------:R-:W-:Y:S01]  /*02a0*/  @P0 R2UR UR8, R0 ;  /* 0x00000000000802ca */ /* 0x000fe200000e0000 */
[----:B------:R-:W1:-:S12]  /*02b0*/  FENCE.VIEW.ASYNC.S ;  /* 0x00000000000073c6 */ /* 0x000e580000000000 */
[----:B-1----:R1:W2:Y:S01]  /*02c0*/  SYNCS.EXCH.64 URZ, [UR8+0x90040], UR4 ;  /* 0x09004004083f75b2 */ /* 0x0022a20008000100 */
[----:B------:R1:W3:Y:S01]  /*02d0*/  SYNCS.EXCH.64 URZ, [UR8+0x90048], UR6 ;  /* 0x09004806083f75b2 */ /* 0x0002e20008000100 */
[----:B------:R-:W-:Y:S01]  /*02e0*/  NOP ;  /* 0x0000000000007918 */ /* 0x000fe20000000000 */
.L_x_2:
[----:B------:R-:W4:Y:S01]  /*02f0*/  SHFL.IDX PT, R0, R252, RZ, 0x1f ;  /* 0x00001ffffc007589 */ /* 0x000f2200000e0000 */
[----:B------:R-:W-:Y:S01]  /*0300*/  NOP ;  /* 0x0000000000007918 */ /* 0x000fe20000000000 */
[----:B----4-:R-:W-:-:S13]  /*0310*/  ISETP.NE.AND P0, PT, R0, RZ, PT ;  /* 0x000000ff0000720c */ /* 0x010fda0003f05270 */
[----:B------:R-:W-:Y:S05]  /*0320*/  @P0 BRA `(.L_x_3) ;  /* 0x00000000005c0947 */ /* 0x000fea0003800000 */
[----:B------:R-:W-:Y:S01]  /*0330*/  ELECT P0, URZ, PT ;  /* 0x00000000003f782f */ /* 0x000fe20003800000 */
[----:B-1----:R-:W-:Y:S01]  /*0340*/  UMOV UR4, 0x1 ;  /* 0x0000000100047882 */ /* 0x002fe20000000000 */
        /* <DEDUP_REMOVED lines=12> */
[----:B-1----:R4:W1:Y:S01]  /*0410*/  SYNCS.EXCH.64 URZ, [UR8+0x90000], UR4 ;  /* 0x09000004083f75b2 */ /* 0x0028620008000100 */
[----:B------:R4:W1:Y:S01]  /*0420*/  SYNCS.EXCH.64 URZ, [UR8+0x90020], UR6 ;  /* 0x09002006083f75b2 */ /* 0x0008620008000100 */
[----:B------:R4:W1:Y:S01]  /*0430*/  SYNCS.EXCH.64 URZ, [UR8+0x90008], UR4 ;  /* 0x09000804083f75b2 */ /* 0x0008620008000100 */
[----:B------:R4:W1:Y:S01]  /*0440*/  SYNCS.EXCH.64 URZ, [UR8+0x90028], UR6 ;  /* 0x09002806083f75b2 */ /* 0x0008620008000100 */
[----:B------:R4:W1:Y:S01]  /*0450*/  SYNCS.EXCH.64 URZ, [UR8+0x90010], UR4 ;  /* 0x09001004083f75b2 */ /* 0x0008620008000100 */
[----:B------:R4:W1:Y:S01]  /*0460*/  SYNCS.EXCH.64 URZ, [UR8+0x90030], UR6 ;  /* 0x09003006083f75b2 */ /* 0x0008620008000100 */
[----:B------:R4:W1:Y:S01]  /*0470*/  SYNCS.EXCH.64 URZ, [UR8+0x90018], UR4 ;  /* 0x09001804083f75b2 */ /* 0x0008620008000100 */
[----:B------:R4:W1:Y:S02]  /*0480*/  SYNCS.EXCH.64 URZ, [UR8+0x90038], UR6 ;  /* 0x09003806083f75b2 */ /* 0x0008640008000100 */
[----:B----4-:R-:W-:Y:S01]  /*0490*/  NOP ;  /* 0x0000000000007918 */ /* 0x010fe20000000000 */
.L_x_3:
        /* <DEDUP_REMOVED lines=27> */
.L_x_4:
[----:B------:R-:W4:Y:S01]  /*0650*/  SHFL.IDX PT, R252, R252, RZ, 0x1f ;  /* 0x00001ffffcfc7589 */ /* 0x000f2200000e0000 */
[----:B------:R-:W-:Y:S02]  /*0660*/  ELECT P0, URZ, PT ;  /* 0x00000000003f782f */ /* 0x000fe40003800000 */
[----:B------:R-:W-:Y:S01]  /*0670*/  SHF.R.S32.HI R0, RZ, 0x1f, R6 ;  /* 0x0000001fff007819 */ /* 0x000fe20000011406 */
[----:B------:R-:W-:Y:S01]  /*0680*/  NOP ;  /* 0x0000000000007918 */ /* 0x000fe20000000000 */
[----:B------:R-:W4:Y:S01]  /*0690*/  S2UR UR36, SR_CTAID.Y ;  /* 0x00000000002479c3 */ /* 0x000f220000002600 */
[----:B------:R-:W-:Y:S01]  /*06a0*/  BSSY B0, `(.L_x_5) ;  /* 0x000004f000007945 */ /* 0x000fe20003800000 */
[----:B------:R-:W-:Y:S02]  /*06b0*/  LEA.HI R0, R0, R6, RZ, 0x7 ;  /* 0x0000000600007211 */ /* 0x000fe400078f38ff */
[----:B------:R-:W-:Y:S02]  /*06c0*/  MOV R218, RZ ;  /* 0x000000ff00da7202 */ /* 0x000fe40000000f00 */
[----:B------:R-:W-:-:S02]  /*06d0*/  LOP3.LUT R0, R0, 0xffffff80, RZ, 0xc0, !PT ;  /* 0xffffff8000007812 */ /* 0x000fc400078ec0ff */
[----:B------:R-:W4:Y:S03]  /*06e0*/  S2UR UR37, SR_CTAID.Z ;  /* 0x00000000002579c3 */ /* 0x000f260000002700 */
[----:B------:R-:W-:-:S05]  /*06f0*/  IMAD.IADD R238, R6, 0x1, -R0 ;  /* 0x0000000106ee7824 */ /* 0x000fca00078e0a00 */
[----:B-123--:R-:W-:Y:S01]  /*0700*/  BAR.SYNC.DEFER_BLOCKING 0x0 ;  /* 0x0000000000007b1d */ /* 0x00efe20000010000 */
[----:B----4-:R-:W-:-:S13]  /*0710*/  ISETP.EQ.AND P1, PT, R252, RZ, P0 ;  /* 0x000000fffc00720c */ /* 0x010fda0000722270 */
[----:B------:R-:W-:Y:S05]  /*0720*/  @!P1 BRA `(.L_x_6) ;  /* 0x0000000400189947 */ /* 0x000fea0003800000 */
[----:B------:R-:W1:Y:S01]  /*0730*/  S2R R3, SR_CgaCtaId ;  /* 0x0000000000037919 */ /* 0x000e620000008800 */
[----:B------:R-:W-:Y:S02]  /*0740*/  MOV R0, 0x400 ;  /* 0x0000040000007802 */ /* 0x000fe40000000f00 */
[----:B------:R-:W-:Y:S02]  /*0750*/  MOV R2, 0x1 ;  /* 0x0000000100027802 */ /* 0x000fe40000000f00 */
[----:B------:R-:W-:Y:S02]  /*0760*/  ISETP.NE.AND P3, PT, R238, RZ, PT ;  /* 0x000000ffee00720c */ /* 0x000fe40003f65270 */
[----:B-1----:R-:W-:Y:S02]  /*0770*/  LEA R5, R3, R0, 0x18 ;  /* 0x0000000003057211 */ /* 0x002fe400078ec0ff */
[----:B------:R-:W-:-:S04]  /*0780*/  SHF.L.U32 R0, R2, 0x1f, RZ ;  /* 0x0000001f02007819 */ /* 0x000fc800000006ff */
[----:B------:R-:W1:Y:S02]  /*0790*/  SYNCS.PHASECHK.TRANS64.TRYWAIT P2, [R5+URZ+0x90048], R0 ;  /* 0x09004800050075a7 */ /* 0x000e64000804017f */
[----:B-1----:R-:W-:Y:S05]  /*07a0*/  @!P2 BRA `(.L_x_7) ;  /* 0x00000378001ca947 */ /* 0x002fea0003800000 */
.L_x_100:
[----:B------:R-:W-:Y:S05]  /*07b0*/  @P3 BRA `(.L_x_8) ;  /* 0x0000000000183947 */ /* 0x000fea0003800000 */
[----:B------:R-:W2:Y:S01]  /*07c0*/  S2R R2, SR_TID.X ;  /* 0x0000000000027919 */ /* 0x000ea20000002100 */
[----:B-1----:R-:W-:-:S04]  /*07d0*/  IMAD.MOV.U32 R0, RZ, RZ, 0x10000 ;  /* 0x00010000ff007424 */ /* 0x002fc800078e00ff */
[----:B------:R3:W-:Y:S01]  /*07e0*/  SYNCS.ARRIVE.TRANS64 RZ, [R5+URZ+0x90040], R0 ;  /* 0x0900400005ff79a7 */ /* 0x0007e2000800003f */
[----:B--2---:R-:W-:-:S13]  /*07f0*/  LOP3.LUT P2, RZ, R2, 0x1f, RZ, 0xc0, !PT ;  /* 0x0000001f02ff7812 */ /* 0x004fda000784c0ff */
[----:B---3--:R-:W-:Y:S05]  /*0800*/  @!P2 BRA `(.L_x_8) ;  /* 0x000000000004a947 */ /* 0x008fea0003800000 */
[----:B------:R-:W-:Y:S01]  /*0810*/  BPT.TRAP 0x1 ;  /* 0x000000040000795c */ /* 0x000fe20000300000 */
.L_x_8:
[----:B------:R-:W1:Y:S01]  /*0820*/  LDC.64 R2, c[0x0][0x198] ;  /* 0x00006600ff027b82 */ /* 0x000e620000000a00 */
[----:B------:R-:W-:Y:S01]  /*0830*/  R2UR UR8, R5 ;  /* 0x00000000050872ca */ /* 0x000fe200000e0000 */
[----:B------:R-:W-:Y:S01]  /*0840*/  UMOV UR6, 0x0 ;  /* 0x0000000000067882 */ /* 0x000fe20000000000 */
[----:B------:R-:W-:Y:S01]  /*0850*/  UMOV UR7, 0x10000000 ;  /* 0x1000000000077882 */ /* 0x000fe20000000000 */
[----:B------:R-:W-:Y:S01]  /*0860*/  UMOV UR10, URZ ;  /* 0x0000003f000a7c82 */ /* 0x000fe20008000000 */
[----:B------:R-:W-:Y:S01]  /*0870*/  UMOV UR12, UR36 ;  /* 0x00000024000c7c82 */ /* 0x000fe20008000000 */
[----:B------:R-:W-:Y:S01]  /*0880*/  UMOV UR13, UR37 ;  /* 0x00000025000d7c82 */ /* 0x000fe20008000000 */
[----:B------:R-:W-:Y:S01]  /*0890*/  UMOV UR18, 0x40 ;  /* 0x0000004000127882 */ /* 0x000fe20000000000 */
[----:B------:R-:W2:Y:S01]  /*08a0*/  S2UR UR11, SR_CTAID.X ;  /* 0x00000000000b79c3 */ /* 0x000ea20000002500 */
[----:B------:R-:W-:Y:S01]  /*08b0*/  UMOV UR20, UR36 ;  /* 0x0000002400147c82 */ /* 0x000fe20008000000 */
[----:B------:R-:W-:Y:S01]  /*08c0*/  UMOV UR21, UR37 ;  /* 0x0000002500157c82 */ /* 0x000fe20008000000 */
[----:B------:R-:W-:Y:S01]  /*08d0*/  UMOV UR50, 0x80 ;  /* 0x0000008000327882 */ /* 0x000fe20000000000 */
[----:B------:R-:W-:Y:S01]  /*08e0*/  UMOV UR52, UR36 ;  /* 0x0000002400347c82 */ /* 0x000fe20008000000 */
[----:B------:R-:W-:Y:S01]  /*08f0*/  UMOV UR53, UR37 ;  /* 0x0000002500357c82 */ /* 0x000fe20008000000 */
[----:B------:R-:W-:-:S02]  /*0900*/  UIADD3 UR9, UR8, 0x90040, URZ ;  /* 0x0009004008097890 */ /* 0x000fc4000fffe03f */
[----:B------:R-:W-:Y:S02]  /*0910*/  UIADD3 UR16, UR8, 0x2000, URZ ;  /* 0x0000200008107890 */ /* 0x000fe4000fffe03f */
[----:B------:R-:W-:Y:S02]  /*0920*/  UIADD3 UR48, UR8, 0x4000, URZ ;  /* 0x0000400008307890 */ /* 0x000fe4000fffe03f */
[----:B------:R-:W-:Y:S01]  /*0930*/  UIADD3 UR40, UR8, 0x6000, URZ ;  /* 0x0000600008287890 */ /* 0x000fe2000fffe03f */
[----:B------:R-:W-:Y:S01]  /*0940*/  UMOV UR17, UR9 ;  /* 0x0000000900117c82 */ /* 0x000fe20008000000 */
[----:B------:R-:W-:Y:S01]  /*0950*/  UIADD3 UR32, UR8, 0x8000, URZ ;  /* 0x0000800008207890 */ /* 0x000fe2000fffe03f */
[----:B-1----:R-:W-:Y:S01]  /*0960*/  IADD3 R0, P2, R2, 0xf0, RZ ;  /* 0x000000f002007810 */ /* 0x002fe20007f5e0ff */
[----:B------:R-:W-:Y:S01]  /*0970*/  UIADD3 UR24, UR8, 0xa000, URZ ;  /* 0x0000a00008187890 */ /* 0x000fe2000fffe03f */
[----:B------:R-:W-:Y:S02]  /*0980*/  UMOV UR49, UR9 ;  /* 0x0000000900317c82 */ /* 0x000fe40008000000 */
[----:B------:R-:W-:Y:S01]  /*0990*/  IADD3.X R2, RZ, R3, RZ, P2, !PT ;  /* 0x00000003ff027210 */ /* 0x000fe200017fe4ff */
[----:B------:R-:W-:Y:S01]  /*09a0*/  UMOV UR42, 0xc0 ;  /* 0x000000c0002a7882 */ /* 0x000fe20000000000 */
[----:B------:R-:W-:Y:S01]  /*09b0*/  R2UR UR4, R0 ;  /* 0x00000000000472ca */ /* 0x000fe200000e0000 */
[----:B------:R-:W-:Y:S01]  /*09c0*/  UMOV UR44, UR36 ;  /* 0x00000024002c7c82 */ /* 0x000fe20008000000 */
[----:B------:R-:W-:Y:S01]  /*09d0*/  R2UR UR5, R2 ;  /* 0x00000000020572ca */ /* 0x000fe200000e0000 */
[----:B--2---:R-:W-:Y:S01]  /*09e0*/  USHF.L.U32 UR11, UR11, 0x6, URZ ;  /* 0x000000060b0b7899 */ /* 0x004fe2000800063f */
[----:B------:R-:W-:Y:S01]  /*09f0*/  UMOV UR45, UR37 ;  /* 0x00000025002d7c82 */ /* 0x000fe20008000000 */
[----:B------:R-:W-:Y:S01]  /*0a00*/  UMOV UR41, UR9 ;  /* 0x0000000900297c82 */ /* 0x000fe20008000000 */
[----:B------:R-:W-:Y:S01]  /*0a10*/  UMOV UR34, 0x100 ;  /* 0x0000010000227882 */ /* 0x000fe20000000000 */
[----:B------:R-:W-:Y:S01]  /*0a20*/  UMOV UR33, UR9 ;  /* 0x0000000900217c82 */ /* 0x000fe20008000000 */
[----:B------:R-:W-:-:S02]  /*0a30*/  UMOV UR26, 0x140 ;  /* 0x00000140001a7882 */ /* 0x000fc40000000000 */
[----:B------:R-:W-:Y:S01]  /*0a40*/  UMOV UR19, UR11 ;  /* 0x0000000b00137c82 */ /* 0x000fe20008000000 */
[----:B------:R-:W-:Y:S01]  /*0a50*/  UMOV UR51, UR11 ;  /* 0x0000000b00337c82 */ /* 0x000fe20008000000 */
[----:B------:R-:W-:Y:S01]  /*0a60*/  UMOV UR43, UR11 ;  /* 0x0000000b002b7c82 */ /* 0x000fe20008000000 */
[----:B------:R-:W-:Y:S01]  /*0a70*/  UMOV UR35, UR11 ;  /* 0x0000000b00237c82 */ /* 0x000fe20008000000 */
[----:B------:R-:W-:Y:S01]  /*0a80*/  UMOV UR28, UR36 ;  /* 0x00000024001c7c82 */ /* 0x000fe20008000000 */
[----:B------:R1:W-:Y:S01]  /*0a90*/  UTMALDG.4D [UR8], [UR4], desc[UR6] ;  /* 0x00000608040075b4 */ /* 0x0003e20008019000 */
[----:B------:R-:W-:Y:S01]  /*0aa0*/  UMOV UR29, UR37 ;  /* 0x00000025001d7c82 */ /* 0x000fe20008000000 */
[----:B------:R-:W-:Y:S01]  /*0ab0*/  UMOV UR25, UR9 ;  /* 0x0000000900197c82 */ /* 0x000fe20008000000 */
[----:B------:R-:W-:Y:S01]  /*0ac0*/  UMOV UR27, UR11 ;  /* 0x0000000b001b7c82 */ /* 0x000fe20008000000 */
[----:B------:R2:W-:Y:S01]  /*0ad0*/  UTMALDG.4D [UR16], [UR4], desc[UR6] ;  /* 0x00000610040075b4 */ /* 0x0005e20008019000 */
[----:B------:R3:W-:Y:S01]  /*0ae0*/  UTMALDG.4D [UR48], [UR4], desc[UR6] ;  /* 0x00000630040075b4 */ /* 0x0007e20008019000 */
[----:B------:R3:W-:Y:S01]  /*0af0*/  UTMALDG.4D [UR40], [UR4], desc[UR6] ;  /* 0x00000628040075b4 */ /* 0x0007e20008019000 */
[----:B-1----:R-:W-:Y:S01]  /*0b00*/  UMOV UR10, 0x1c0 ;  /* 0x000001c0000a7882 */ /* 0x002fe20000000000 */
[----:B------:R3:W-:Y:S01]  /*0b10*/  UTMALDG.4D [UR32], [UR4], desc[UR6] ;  /* 0x00000620040075b4 */ /* 0x0007e20008019000 */
[----:B--2---:R-:W-:-:S02]  /*0b20*/  UIADD3 UR16, UR8, 0xc000, URZ ;  /* 0x0000c00008107890 */ /* 0x004fc4000fffe03f */
[----:B------:R-:W-:Y:S01]  /*0b30*/  UIADD3 UR8, UR8, 0xe000, URZ ;  /* 0x0000e00008087890 */ /* 0x000fe2000fffe03f */
[----:B------:R-:W-:Y:S01]  /*0b40*/  UMOV UR18, 0x180 ;  /* 0x0000018000127882 */ /* 0x000fe20000000000 */
[----:B------:R3:W-:Y:S05]  /*0b50*/  UTMALDG.4D [UR24], [UR4], desc[UR6] ;  /* 0x00000618040075b4 */ /* 0x0007ea0008019000 */
[----:B------:R3:W-:Y:S02]  /*0b60*/  UTMALDG.4D [UR16], [UR4], desc[UR6] ;  /* 0x00000610040075b4 */ /* 0x0007e40008019000 */
[----:B------:R3:W-:Y:S02]  /*0b70*/  UTMALDG.4D [UR8], [UR4], desc[UR6] ;  /* 0x00000608040075b4 */ /* 0x0007e40008019000 */
[----:B---3--:R-:W-:Y:S01]  /*0b80*/  NOP ;  /* 0x0000000000007918 */ /* 0x008fe20000000000 */
.L_x_6:
[----:B------:R-:W-:Y:S05]  /*0b90*/  BSYNC B0 ;  /* 0x0000000000007941 */ /* 0x000fea0003800000 */
.L_x_5:
[----:B------:R-:W1:Y:S01]  /*0ba0*/  LDC R9, c[0x0][0x28c] ;  /* 0x0000a300ff097b82 */ /* 0x000e620000000800 */
[----:B------:R-:W-:Y:S01]  /*0bb0*/  BSSY B0, `(.L_x_9) ;  /* 0x000012f000007945 */ /* 0x000fe20003800000 */
[----:B------:R-:W-:Y:S01]  /*0bc0*/  MOV R236, 0x1 ;  /* 0x0000000100ec7802 */ /* 0x000fe20000000f00 */
[----:B------:R-:W-:Y:S01]  /*0bd0*/  IMAD.MOV.U32 R18, RZ, RZ, 0x1 ;  /* 0x00000001ff127424 */ /* 0x000fe200078e00ff */
[----:B------:R-:W-:Y:S01]  /*0be0*/  MOV R8, RZ ;  /* 0x000000ff00087202 */ /* 0x000fe20000000f00 */
[----:B-1----:R-:W-:-:S05]  /*0bf0*/  VIADD R240, R9, 0x7f ;  /* 0x0000007f09f07836 */ /* 0x002fca0000000000 */
[----:B------:R-:W-:-:S04]  /*0c00*/  SHF.R.S32.HI R3, RZ, 0x1f, R240 ;  /* 0x0000001fff037819 */ /* 0x000fc800000114f0 */
[----:B------:R-:W-:-:S04]  /*0c10*/  LEA.HI R240, R3, R240, RZ, 0x7 ;  /* 0x000000f003f07211 */ /* 0x000fc800078f38ff */
[----:B------:R-:W-:-:S05]  /*0c20*/  SHF.R.S32.HI R17, RZ, 0x7, R240 ;  /* 0x00000007ff117819 */ /* 0x000fca00000114f0 */
[----:B------:R-:W-:Y:S01]  /*0c30*/  IMAD.SHL.U32 R17, R17, 0x2, RZ ;  /* 0x0000000211117824 */ /* 0x000fe200078e00ff */
[----:B------:R-:W-:Y:S06]  /*0c40*/  @!P1 BRA `(.L_x_10) ;  /* 0x0000001000949947 */ /* 0x000fec0003800000 */
[----:B------:R-:W1:Y:S01]  /*0c50*/  S2R R0, SR_TID.X ;  /* 0x0000000000007919 */ /* 0x000e620000002100 */
[----:B------:R-:W2:Y:S01]  /*0c60*/  LDC.64 R2, c[0x0][0x198] ;  /* 0x00006600ff027b82 */ /* 0x000ea20000000a00 */
[----:B------:R-:W-:Y:S01]  /*0c70*/  ISETP.GE.AND P1, PT, R9, 0x1, PT ;  /* 0x000000010900780c */ /* 0x000fe20003f26270 */
[----:B------:R-:W-:Y:S01]  /*0c80*/  IMAD.MOV.U32 R8, RZ, RZ, RZ ;  /* 0x000000ffff087224 */ /* 0x000fe200078e00ff */
[----:B------:R-:W-:Y:S02]  /*0c90*/  MOV R218, RZ ;  /* 0x000000ff00da7202 */ /* 0x000fe40000000f00 */
[----:B-1----:R-:W-:-:S09]  /*0ca0*/  LOP3.LUT R6, R0, 0x1f, RZ, 0xc0, !PT ;  /* 0x0000001f00067812 */ /* 0x002fd200078ec0ff */
        /* <DEDUP_REMOVED lines=9> */
.L_x_101:
[----:B------:R-:W-:Y:S01]  /*0d40*/  IMAD.MOV.U32 R8, RZ, RZ, 0x1 ;  /* 0x00000001ff087424 */ /* 0x000fe200078e00ff */
[----:B------:R-:W-:Y:S06]  /*0d50*/  @P2 BRA `(.L_x_13) ;  /* 0x0000000000142947 */ /* 0x000fec0003800000 */
[----:B------:R-:W-:Y:S02]  /*0d60*/  ISETP.NE.AND P1, PT, R6, RZ, PT ;  /* 0x000000ff0600720c */ /* 0x000fe40003f25270 */
[----:B-1----:R-:W-:-:S04]  /*0d70*/  MOV R0, 0x20000 ;  /* 0x0002000000007802 */ /* 0x002fc80000000f00 */
[----:B------:R3:W-:Y:S07]  /*0d80*/  SYNCS.ARRIVE.TRANS64 RZ, [R5+URZ+0x90000], R0 ;  /* 0x0900000005ff79a7 */ /* 0x0007ee000800003f */
[----:B------:R-:W-:Y:S05]  /*0d90*/  @!P1 BRA `(.L_x_13) ;  /* 0x0000000000049947 */ /* 0x000fea0003800000 */
[----:B------:R-:W-:Y:S01]  /*0da0*/  BPT.TRAP 0x1 ;  /* 0x000000040000795c */ /* 0x000fe20000300000 */
.L_x_13:
[----:B-123--:R-:W-:Y:S01]  /*0db0*/  IADD3 R0, P1, R2, 0x1f0, RZ ;  /* 0x000001f002007810 */ /* 0x00efe20007f3e0ff */
[----:B------:R-:W1:Y:S01]  /*0dc0*/  S2R R7, SR_CgaCtaId ;  /* 0x0000000000077919 */ /* 0x000e620000008800 */
[----:B------:R-:W-:Y:S01]  /*0dd0*/  R2UR UR14, R5 ;  /* 0x00000000050e72ca */ /* 0x000fe200000e0000 */
[----:B------:R-:W-:Y:S01]  /*0de0*/  UMOV UR35, URZ ;  /* 0x0000003f00237c82 */ /* 0x000fe20008000000 */
[----:B------:R-:W-:Y:S01]  /*0df0*/  R2UR UR4, R0 ;  /* 0x00000000000472ca */ /* 0x000fe200000e0000 */
[----:B------:R-:W-:Y:S01]  /*0e00*/  IMAD.X R4, RZ, RZ, R3, P1 ;  /* 0x000000ffff047224 */ /* 0x000fe200008e0603 */
[----:B------:R-:W-:Y:S01]  /*0e10*/  UMOV UR6, 0x0 ;  /* 0x0000000000067882 */ /* 0x000fe20000000000 */
[----:B------:R-:W-:Y:S01]  /*0e20*/  UMOV UR7, 0x10000000 ;  /* 0x1000000000077882 */ /* 0x000fe20000000000 */
[----:B------:R-:W-:Y:S01]  /*0e30*/  UMOV UR34, URZ ;  /* 0x0000003f00227c82 */ /* 0x000fe20008000000 */
[----:B------:R-:W-:Y:S01]  /*0e40*/  UMOV UR26, 0x40 ;  /* 0x00000040001a7882 */ /* 0x000fe20000000000 */
[----:B------:R-:W-:Y:S01]  /*0e50*/  R2UR UR5, R4 ;  /* 0x00000000040572ca */ /* 0x000fe200000e0000 */
[----:B------:R-:W-:Y:S01]  /*0e60*/  UMOV UR28, UR36 ;  /* 0x00000024001c7c82 */ /* 0x000fe20008000000 */
[----:B------:R-:W-:Y:S01]  /*0e70*/  UMOV UR29, UR37 ;  /* 0x00000025001d7c82 */ /* 0x000fe20008000000 */
[----:B------:R-:W-:Y:S01]  /*0e80*/  UMOV UR27, UR35 ;  /* 0x00000023001b7c82 */ /* 0x000fe20008000000 */
[----:B------:R-:W-:Y:S01]  /*0e90*/  UMOV UR10, 0x80 ;  /* 0x00000080000a7882 */ /* 0x000fe20000000000 */
[----:B------:R-:W-:Y:S01]  /*0ea0*/  UIADD3 UR32, UR14, 0x10000, URZ ;  /* 0x000100000e207890 */ /* 0x000fe2000fffe03f */
[----:B------:R-:W-:Y:S01]  /*0eb0*/  MOV R0, 0x400 ;  /* 0x0000040000007802 */ /* 0x000fe20000000f00 */
[----:B------:R-:W-:Y:S01]  /*0ec0*/  UIADD3 UR33, UR14, 0x90000, URZ ;  /* 0x000900000e217890 */ /* 0x000fe2000fffe03f */
[----:B------:R-:W-:Y:S01]  /*0ed0*/  MOV R5, 0x1 ;  /* 0x0000000100057802 */ /* 0x000fe20000000f00 */
[----:B------:R-:W-:Y:S01]  /*0ee0*/  UIADD3 UR24, UR14, 0x14000, URZ ;  /* 0x000140000e187890 */ /* 0x000fe2000fffe03f */
[----:B------:R-:W-:Y:S01]  /*0ef0*/  ISETP.NE.AND P2, PT, R238, RZ, PT ;  /* 0x000000ffee00720c */ /* 0x000fe20003f45270 */
[----:B------:R-:W-:Y:S01]  /*0f00*/  UIADD3 UR8, UR14, 0x18000, URZ ;  /* 0x000180000e087890 */ /* 0x000fe2000fffe03f */
[----:B------:R-:W-:Y:S01]  /*0f10*/  SHF.L.U32 R5, R5, 0x1f, RZ ;  /* 0x0000001f05057819 */ /* 0x000fe200000006ff */
[----:B------:R-:W-:Y:S01]  /*0f20*/  UMOV UR12, UR36 ;  /* 0x00000024000c7c82 */ /* 0x000fe20008000000 */
[----:B------:R-:W-:Y:S01]  /*0f30*/  UMOV UR25, UR33 ;  /* 0x0000002100197c82 */ /* 0x000fe20008000000 */
[----:B------:R-:W-:Y:S01]  /*0f40*/  UMOV UR13, UR37 ;  /* 0x00000025000d7c82 */ /* 0x000fe20008000000 */
[----:B------:R-:W-:Y:S01]  /*0f50*/  UMOV UR11, UR35 ;  /* 0x00000023000b7c82 */ /* 0x000fe20008000000 */
[----:B------:R-:W-:Y:S01]  /*0f60*/  UMOV UR9, UR33 ;  /* 0x0000002100097c82 */ /* 0x000fe20008000000 */
[----:B------:R-:W-:Y:S01]  /*0f70*/  UTMALDG.4D [UR32], [UR4], desc[UR6] ;  /* 0x00000620040075b4 */ /* 0x000fe20008019000 */
[----:B------:R-:W-:Y:S01]  /*0f80*/  UIADD3 UR16, UR14, 0x1c000, URZ ;  /* 0x0001c0000e107890 */ /* 0x000fe2000fffe03f */
[----:B------:R-:W-:Y:S01]  /*0f90*/  UMOV UR18, 0xc0 ;  /* 0x000000c000127882 */ /* 0x000fe20000000000 */
[----:B------:R-:W-:Y:S01]  /*0fa0*/  UMOV UR20, UR36 ;  /* 0x0000002400147c82 */ /* 0x000fe20008000000 */
[----:B------:R-:W-:Y:S01]  /*0fb0*/  UMOV UR21, UR37 ;  /* 0x0000002500157c82 */ /* 0x000fe20008000000 */
[----:B------:R-:W-:Y:S01]  /*0fc0*/  UMOV UR19, UR35 ;  /* 0x0000002300137c82 */ /* 0x000fe20008000000 */
[----:B------:R-:W-:Y:S01]  /*0fd0*/  UMOV UR17, UR33 ;  /* 0x0000002100117c82 */ /* 0x000fe20008000000 */
[----:B------:R2:W-:Y:S01]  /*0fe0*/  UTMALDG.4D [UR24], [UR4], desc[UR6] ;  /* 0x00000618040075b4 */ /* 0x0005e20008019000 */
[----:B-1----:R-:W-:-:S05]  /*0ff0*/  LEA R7, R7, R0, 0x18 ;  /* 0x0000000007077211 */ /* 0x002fca00078ec0ff */
[----:B------:R-:W-:Y:S01]  /*1000*/  IMAD R4, R8, 0x8, R7 ;  /* 0x0000000808047824 */ /* 0x000fe200078e0207 */
[----:B------:R1:W-:Y:S01]  /*1010*/  UTMALDG.4D [UR8], [UR4], desc[UR6] ;  /* 0x00000608040075b4 */ /* 0x0003e20008019000 */
[----:B------:R3:W-:Y:S01]  /*1020*/  UTMALDG.4D [UR16], [UR4], desc[UR6] ;  /* 0x00000610040075b4 */ /* 0x0007e20008019000 */
[----:B--2---:R-:W-:Y:S01]  /*1030*/  UIADD3 UR24, UR14, 0x24000, URZ ;  /* 0x000240000e187890 */ /* 0x004fe2000fffe03f */
[----:B------:R-:W-:Y:S01]  /*1040*/  UMOV UR26, 0x140 ;  /* 0x00000140001a7882 */ /* 0x000fe20000000000 */
[----:B-1----:R-:W-:Y:S01]  /*1050*/  UIADD3 UR8, UR14, 0x20000, URZ ;  /* 0x000200000e087890 */ /* 0x002fe2000fffe03f */
[----:B------:R-:W-:Y:S01]  /*1060*/  UMOV UR10, 0x100 ;  /* 0x00000100000a7882 */ /* 0x000fe20000000000 */
[----:B---3--:R-:W-:-:S07]  /*1070*/  UIADD3 UR16, UR14, 0x28000, URZ ;  /* 0x000280000e107890 */ /* 0x008fce000fffe03f */
[----:B------:R1:W-:Y:S01]  /*1080*/  UTMALDG.4D [UR8], [UR4], desc[UR6] ;  /* 0x00000608040075b4 */ /* 0x0003e20008019000 */
[----:B------:R-:W-:Y:S01]  /*1090*/  UMOV UR18, 0x180 ;  /* 0x0000018000127882 */ /* 0x000fe20000000000 */
[----:B------:R2:W-:Y:S01]  /*10a0*/  UTMALDG.4D [UR24], [UR4], desc[UR6] ;  /* 0x00000618040075b4 */ /* 0x0005e20008019000 */
[----:B------:R2:W-:Y:S01]  /*10b0*/  UTMALDG.4D [UR16], [UR4], desc[UR6] ;  /* 0x00000610040075b4 */ /* 0x0005e20008019000 */
[----:B-1----:R-:W-:Y:S01]  /*10c0*/  UIADD3 UR8, UR14, 0x2c000, URZ ;  /* 0x0002c0000e087890 */ /* 0x002fe2000fffe03f */
[----:B------:R-:W-:-:S08]  /*10d0*/  UMOV UR10, 0x1c0 ;  /* 0x000001c0000a7882 */ /* 0x000fd00000000000 */
[----:B------:R2:W-:Y:S01]  /*10e0*/  UTMALDG.4D [UR8], [UR4], desc[UR6] ;  /* 0x00000608040075b4 */ /* 0x0005e20008019000 */
[----:B------:R-:W1:Y:S02]  /*10f0*/  SYNCS.PHASECHK.TRANS64.TRYWAIT P1, [R4+URZ+0x90020], R5 ;  /* 0x09002005040075a7 */ /* 0x000e64000802017f */
[----:B-12---:R-:W-:Y:S05]  /*1100*/  @!P1 BRA `(.L_x_14) ;  /* 0x0000036c00ec9947 */ /* 0x006fea0003800000 */
.L_x_102:
[----:B------:R-:W-:Y:S01]  /*1110*/  MOV R218, 0x1 ;  /* 0x0000000100da7802 */ /* 0x000fe20000000f00 */
[----:B------:R-:W-:Y:S06]  /*1120*/  @P2 BRA `(.L_x_15) ;  /* 0x0000000000142947 */ /* 0x000fec0003800000 */
[----:B------:R-:W-:Y:S01]  /*1130*/  ISETP.NE.AND P1, PT, R6, RZ, PT ;  /* 0x000000ff0600720c */ /* 0x000fe20003f25270 */
[----:B-1----:R-:W-:-:S04]  /*1140*/  IMAD.MOV.U32 R5, RZ, RZ, 0x20000 ;  /* 0x00020000ff057424 */ /* 0x002fc800078e00ff */
[----:B------:R2:W-:Y:S08]  /*1150*/  SYNCS.ARRIVE.TRANS64 RZ, [R4+URZ+0x90000], R5 ;  /* 0x0900000504ff79a7 */ /* 0x0005f0000800003f */
[----:B------:R-:W-:Y:S05]  /*1160*/  @!P1 BRA `(.L_x_15) ;  /* 0x0000000000049947 */ /* 0x000fea0003800000 */
[----:B------:R-:W-:Y:S01]  /*1170*/  BPT.TRAP 0x1 ;  /* 0x000000040000795c */ /* 0x000fe20000300000 */
.L_x_15:
[----:B------:R-:W-:Y:S01]  /*1180*/  LEA R0, R8, R7, 0x11 ;  /* 0x0000000708007211 */ /* 0x000fe200078e88ff */
[----:B------:R-:W-:Y:S01]  /*1190*/  UMOV UR51, URZ ;  /* 0x0000003f00337c82 */ /* 0x000fe20008000000 */
[----:B-12---:R-:W-:Y:S01]  /*11a0*/  IADD3 R5, P1, R2, 0x2f0, RZ ;  /* 0x000002f002057810 */ /* 0x006fe20007f3e0ff */
[----:B------:R-:W-:Y:S01]  /*11b0*/  UMOV UR6, 0x0 ;  /* 0x0000000000067882 */ /* 0x000fe20000000000 */
[----:B------:R-:W-:Y:S01]  /*11c0*/  R2UR UR49, R4 ;  /* 0x00000000043172ca */ /* 0x000fe200000e0000 */
[----:B------:R-:W-:Y:S01]  /*11d0*/  UMOV UR7, 0x10000000 ;  /* 0x1000000000077882 */ /* 0x000fe20000000000 */
[----:B------:R-:W-:Y:S01]  /*11e0*/  R2UR UR14, R0 ;  /* 0x00000000000e72ca */ /* 0x000fe200000e0000 */
[----:B------:R-:W-:Y:S01]  /*11f0*/  IMAD.X R7, RZ, RZ, R3, P1 ;  /* 0x000000ffff077224 */ /* 0x000fe200008e0603 */
[----:B------:R-:W-:Y:S01]  /*1200*/  R2UR UR4, R5 ;  /* 0x00000000050472ca */ /* 0x000fe200000e0000 */
[----:B------:R-:W-:Y:S01]  /*1210*/  UMOV UR50, URZ ;  /* 0x0000003f00327c82 */ /* 0x000fe20008000000 */
[----:B------:R-:W-:Y:S01]  /*1220*/  UMOV UR52, UR36 ;  /* 0x0000002400347c82 */ /* 0x000fe20008000000 */
[----:B------:R-:W-:Y:S01]  /*1230*/  UMOV UR53, UR37 ;  /* 0x0000002500357c82 */ /* 0x000fe20008000000 */
[----:B------:R-:W-:Y:S01]  /*1240*/  R2UR UR5, R7 ;  /* 0x00000000070572ca */ /* 0x000fe200000e0000 */
[----:B------:R-:W-:Y:S01]  /*1250*/  UMOV UR18, 0x40 ;  /* 0x0000004000127882 */ /* 0x000fe20000000000 */
[----:B------:R-:W-:Y:S01]  /*1260*/  UMOV UR20, UR36 ;  /* 0x0000002400147c82 */ /* 0x000fe20008000000 */
[----:B------:R-:W-:Y:S01]  /*1270*/  UMOV UR21, UR37 ;  /* 0x0000002500157c82 */ /* 0x000fe20008000000 */
[----:B------:R-:W-:Y:S01]  /*1280*/  UMOV UR19, UR51 ;  /* 0x0000003300137c82 */ /* 0x000fe20008000000 */
[----:B------:R-:W-:Y:S01]  /*1290*/  UIADD3 UR49, UR49, 0x90000, URZ ;  /* 0x0009000031317890 */ /* 0x000fe2000fffe03f */
[----:B------:R-:W-:Y:S01]  /*12a0*/  IADD3 R8, R8, 0x1, RZ ;  /* 0x0000000108087810 */ /* 0x000fe20007ffe0ff */
[----:B------:R-:W-:-:S02]  /*12b0*/  UIADD3 UR48, UR14, 0x10000, URZ ;  /* 0x000100000e307890 */ /* 0x000fc4000fffe03f */
[----:B------:R-:W-:Y:S02]  /*12c0*/  UIADD3 UR16, UR14, 0x14000, URZ ;  /* 0x000140000e107890 */ /* 0x000fe4000fffe03f */
[----:B------:R-:W-:Y:S02]  /*12d0*/  UIADD3 UR40, UR14, 0x18000, URZ ;  /* 0x000180000e287890 */ /* 0x000fe4000fffe03f */
[----:B------:R-:W-:Y:S01]  /*12e0*/  UIADD3 UR8, UR14, 0x1c000, URZ ;  /* 0x0001c0000e087890 */ /* 0x000fe2000fffe03f */
[----:B------:R-:W-:Y:S01]  /*12f0*/  UMOV UR17, UR49 ;  /* 0x0000003100117c82 */ /* 0x000fe20008000000 */
[----:B------:R-:W-:Y:S01]  /*1300*/  UMOV UR42, 0x80 ;  /* 0x00000080002a7882 */ /* 0x000fe20000000000 */
[----:B------:R-:W-:Y:S01]  /*1310*/  UMOV UR44, UR36 ;  /* 0x00000024002c7c82 */ /* 0x000fe20008000000 */
[----:B------:R-:W-:Y:S01]  /*1320*/  UMOV UR45, UR37 ;  /* 0x00000025002d7c82 */ /* 0x000fe20008000000 */
[----:B------:R-:W-:Y:S01]  /*1330*/  UTMALDG.4D [UR48], [UR4], desc[UR6] ;  /* 0x00000630040075b4 */ /* 0x000fe20008019000 */
[----:B------:R-:W-:Y:S01]  /*1340*/  UMOV UR43, UR51 ;  /* 0x00000033002b7c82 */ /* 0x000fe20008000000 */
[----:B------:R-:W-:Y:S01]  /*1350*/  UMOV UR41, UR49 ;  /* 0x0000003100297c82 */ /* 0x000fe20008000000 */
[----:B------:R-:W-:Y:S01]  /*1360*/  UMOV UR10, 0xc0 ;  /* 0x000000c0000a7882 */ /* 0x000fe20000000000 */
[----:B------:R-:W-:Y:S01]  /*1370*/  UMOV UR12, UR36 ;  /* 0x00000024000c7c82 */ /* 0x000fe20008000000 */
[----:B------:R-:W-:Y:S01]  /*1380*/  UMOV UR13, UR37 ;  /* 0x00000025000d7c82 */ /* 0x000fe20008000000 */
[----:B------:R-:W-:Y:S01]  /*1390*/  UMOV UR11, UR51 ;  /* 0x00000033000b7c82 */ /* 0x000fe20008000000 */
[----:B------:R-:W-:Y:S01]  /*13a0*/  UMOV UR9, UR49 ;  /* 0x0000003100097c82 */ /* 0x000fe20008000000 */
[----:B------:R1:W-:Y:S01]  /*13b0*/  UTMALDG.4D [UR16], [UR4], desc[UR6] ;  /* 0x00000610040075b4 */ /* 0x0003e20008019000 */
[----:B------:R-:W-:-:S02]  /*13c0*/  UIADD3 UR24, UR14, 0x20000, URZ ;  /* 0x000200000e187890 */ /* 0x000fc4000fffe03f */
[----:B------:R-:W-:Y:S01]  /*13d0*/  UIADD3 UR32, UR14, 0x24000, URZ ;  /* 0x000240000e207890 */ /* 0x000fe2000fffe03f */
        /* <DEDUP_REMOVED lines=9> */
[----:B------:R2:W-:Y:S01]  /*1470*/  UTMALDG.4D [UR8], [UR4], desc[UR6] ;  /* 0x00000608040075b4 */ /* 0x0005e20008019000 */
[----:B------:R3:W-:Y:S01]  /*1480*/  UTMALDG.4D [UR24], [UR4], desc[UR6] ;  /* 0x00000618040075b4 */ /* 0x0007e20008019000 */
[----:B-1----:R-:W-:Y:S01]  /*1490*/  UIADD3 UR16, UR14, 0x28000, URZ ;  /* 0x000280000e107890 */ /* 0x002fe2000fffe03f */
[----:B------:R-:W-:Y:S01]  /*14a0*/  UMOV UR18, 0x180 ;  /* 0x0000018000127882 */ /* 0x000fe20000000000 */
[----:B------:R3:W-:Y:S07]  /*14b0*/  UTMALDG.4D [UR32], [UR4], desc[UR6] ;  /* 0x00000620040075b4 */ /* 0x0007ee0008019000 */
[----:B------:R3:W-:Y:S01]  /*14c0*/  UTMALDG.4D [UR16], [UR4], desc[UR6] ;  /* 0x00000610040075b4 */ /* 0x0007e20008019000 */
[----:B--2---:R-:W-:Y:S01]  /*14d0*/  UIADD3 UR8, UR14, 0x2c000, URZ ;  /* 0x0002c0000e087890 */ /* 0x004fe2000fffe03f */
[----:B------:R-:W-:-:S08]  /*14e0*/  UMOV UR10, 0x1c0 ;  /* 0x000001c0000a7882 */ /* 0x000fd00000000000 */
[----:B------:R3:W-:Y:S02]  /*14f0*/  UTMALDG.4D [UR8], [UR4], desc[UR6] ;  /* 0x00000608040075b4 */ /* 0x0007e40008019000 */
[----:B---3--:R-:W-:Y:S01]  /*1500*/  NOP ;  /* 0x0000000000007918 */ /* 0x008fe20000000000 */
.L_x_11:
[----:B------:R-:W-:Y:S01]  /*1510*/  ISETP.GE.AND P1, PT, R9, 0x81, PT ;  /* 0x000000810900780c */ /* 0x000fe20003f26270 */
[----:B------:R-:W-:-:S12]  /*1520*/  IMAD.MOV.U32 R18, RZ, RZ, 0x1 ;  /* 0x00000001ff127424 */ /* 0x000fd800078e00ff */
[----:B------:R-:W-:Y:S05]  /*1530*/  @!P1 BRA `(.L_x_16) ;  /* 0x0000000800549947 */ /* 0x000fea0003800000 */
[----:B------:R-:W1:Y:S01]  /*1540*/  S2R R5, SR_CgaCtaId ;  /* 0x0000000000057919 */ /* 0x000e620000008800 */
[----:B------:R-:W-:Y:S02]  /*1550*/  MOV R0, 0x400 ;  /* 0x0000040000007802 */ /* 0x000fe40000000f00 */
[----:B------:R-:W-:Y:S02]  /*1560*/  MOV R7, 0x1 ;  /* 0x0000000100077802 */ /* 0x000fe40000000f00 */
[----:B------:R-:W-:Y:S02]  /*1570*/  ISETP.NE.AND P2, PT, R238, RZ, PT ;  /* 0x000000ffee00720c */ /* 0x000fe40003f45270 */
[----:B------:R-:W-:Y:S02]  /*1580*/  SHF.L.U32 R7, R7, 0x1f, RZ ;  /* 0x0000001f07077819 */ /* 0x000fe400000006ff */
[----:B-1----:R-:W-:-:S05]  /*1590*/  LEA R5, R5, R0, 0x18 ;  /* 0x0000000005057211 */ /* 0x002fca00078ec0ff */
[----:B------:R-:W-:-:S04]  /*15a0*/  IMAD R0, R8, 0x8, R5 ;  /* 0x0000000808007824 */ /* 0x000fc800078e0205 */
[----:B------:R-:W1:Y:S02]  /*15b0*/  SYNCS.PHASECHK.TRANS64.TRYWAIT P1, [R0+URZ+0x90020], R7 ;  /* 0x09002007000075a7 */ /* 0x000e64000802017f */
[----:B-1----:R-:W-:Y:S05]  /*15c0*/  @!P1 BRA `(.L_x_17) ;  /* 0x0000036800d09947 */ /* 0x002fea0003800000 */
.L_x_103:
[----:B------:R-:W-:Y:S05]  /*15d0*/  @P2 BRA `(.L_x_18) ;  /* 0x0000000000142947 */ /* 0x000fea0003800000 */
[----:B------:R-:W-:Y:S02]  /*15e0*/  ISETP.NE.AND P1, PT, R6, RZ, PT ;  /* 0x000000ff0600720c */ /* 0x000fe40003f25270 */
[----:B-1----:R-:W-:-:S04]  /*15f0*/  MOV R7, 0x20000 ;  /* 0x0002000000077802 */ /* 0x002fc80000000f00 */
[----:B------:R3:W-:Y:S07]  /*1600*/  SYNCS.ARRIVE.TRANS64 RZ, [R0+URZ+0x90000], R7 ;  /* 0x0900000700ff79a7 */ /* 0x0007ee000800003f */
[----:B------:R-:W-:Y:S05]  /*1610*/  @!P1 BRA `(.L_x_18) ;  /* 0x0000000000049947 */ /* 0x000fea0003800000 */
[----:B------:R-:W-:Y:S01]  /*1620*/  BPT.TRAP 0x1 ;  /* 0x000000040000795c */ /* 0x000fe20000300000 */
.L_x_18:
[----:B------:R-:W-:Y:S01]  /*1630*/  IMAD R5, R8, 0x20000, R5 ;  /* 0x0002000008057824 */ /* 0x000fe200078e0205 */
[----:B------:R-:W-:Y:S01]  /*1640*/  R2UR UR41, R0 ;  /* 0x00000000002972ca */ /* 0x000fe200000e0000 */
[----:B-1-3--:R-:W1:Y:S01]  /*1650*/  S2R R7, SR_CgaCtaId ;  /* 0x0000000000077919 */ /* 0x00ae620000008800 */
[----:B------:R-:W-:Y:S01]  /*1660*/  R2UR UR43, R218 ;  /* 0x00000000da2b72ca */ /* 0x000fe200000e0000 */
[----:B------:R-:W-:Y:S01]  /*1670*/  UMOV UR4, 0x0 ;  /* 0x0000000000047882 */ /* 0x000fe20000000000 */
[----:B------:R-:W-:Y:S01]  /*1680*/  R2UR UR14, R5 ;  /* 0x00000000050e72ca */ /* 0x000fe200000e0000 */
[----:B------:R-:W-:Y:S01]  /*1690*/  UMOV UR5, 0x10000000 ;  /* 0x1000000000057882 */ /* 0x000fe20000000000 */
[----:B--2---:R-:W-:Y:S01]  /*16a0*/  IADD3 R0, P1, R2, 0x1f0, RZ ;  /* 0x000001f002007810 */ /* 0x004fe20007f3e0ff */
[----:B------:R-:W-:Y:S01]  /*16b0*/  UMOV UR42, URZ ;  /* 0x0000003f002a7c82 */ /* 0x000fe20008000000 */
[----:B------:R-:W-:Y:S01]  /*16c0*/  UMOV UR44, UR36 ;  /* 0x00000024002c7c82 */ /* 0x000fe20008000000 */
[----:B------:R-:W-:Y:S01]  /*16d0*/  UMOV UR45, UR37 ;  /* 0x00000025002d7c82 */ /* 0x000fe20008000000 */
[----:B------:R-:W-:Y:S01]  /*16e0*/  IADD3.X R4, RZ, R3, RZ, P1, !PT ;  /* 0x00000003ff047210 */ /* 0x000fe20000ffe4ff */
[----:B------:R-:W-:Y:S01]  /*16f0*/  UMOV UR10, 0x40 ;  /* 0x00000040000a7882 */ /* 0x000fe20000000000 */
[----:B------:R-:W-:Y:S01]  /*1700*/  R2UR UR6, R0 ;  /* 0x00000000000672ca */ /* 0x000fe200000e0000 */
[----:B------:R-:W-:Y:S01]  /*1710*/  UIADD3 UR41, UR41, 0x90000, URZ ;  /* 0x0009000029297890 */ /* 0x000fe2000fffe03f */
[----:B------:R-:W-:Y:S01]  /*1720*/  R2UR UR7, R4 ;  /* 0x00000000040772ca */ /* 0x000fe200000e0000 */
[----:B------:R-:W-:Y:S01]  /*1730*/  USHF.L.U32 UR43, UR43, 0x7, URZ ;  /* 0x000000072b2b7899 */ /* 0x000fe2000800063f */
[----:B------:R-:W-:Y:S01]  /*1740*/  VIADD R8, R8, 0x1 ;  /* 0x0000000108087836 */ /* 0x000fe20000000000 */
[----:B------:R-:W-:Y:S01]  /*1750*/  UIADD3 UR40, UR14, 0x10000, URZ ;  /* 0x000100000e287890 */ /* 0x000fe2000fffe03f */
[----:B------:R-:W-:Y:S01]  /*1760*/  MOV R0, 0x400 ;  /* 0x0000040000007802 */ /* 0x000fe20000000f00 */
[----:B------:R-:W-:Y:S01]  /*1770*/  UIADD3 UR8, UR14, 0x14000, URZ ;  /* 0x000140000e087890 */ /* 0x000fe2000fffe03f */
[----:B------:R-:W-:Y:S01]  /*1780*/  UMOV UR12, UR36 ;  /* 0x00000024000c7c82 */ /* 0x000fe20008000000 */
[----:B------:R-:W-:Y:S01]  /*1790*/  UMOV UR13, UR37 ;  /* 0x00000025000d7c82 */ /* 0x000fe20008000000 */
[----:B------:R-:W-:Y:S01]  /*17a0*/  UMOV UR9, UR41 ;  /* 0x0000002900097c82 */ /* 0x000fe20008000000 */
[----:B------:R-:W-:Y:S01]  /*17b0*/  UMOV UR11, UR43 ;  /* 0x0000002b000b7c82 */ /* 0x000fe20008000000 */
[----:B------:R-:W-:Y:S01]  /*17c0*/  UIADD3 UR32, UR14, 0x18000, URZ ;  /* 0x000180000e207890 */ /* 0x000fe2000fffe03f */
[C---:B------:R-:W-:Y:S01]  /*17d0*/  ISETP.NE.AND P2, PT, R8.reuse, 0x4, PT ;  /* 0x000000040800780c */ /* 0x040fe20003f45270 */
[----:B------:R-:W-:Y:S01]  /*17e0*/  UIADD3 UR24, UR14, 0x1c000, URZ ;  /* 0x0001c0000e187890 */ /* 0x000fe2000fffe03f */
[----:B------:R-:W-:Y:S01]  /*17f0*/  UTMALDG.4D [UR40], [UR6], desc[UR4] ;  /* 0x00000428060075b4 */ /* 0x000fe20008019000 */
[----:B------:R-:W-:Y:S01]  /*1800*/  UIADD3 UR16, UR14, 0x20000, URZ ;  /* 0x000200000e107890 */ /* 0x000fe2000fffe03f */
[----:B------:R-:W-:Y:S01]  /*1810*/  ISETP.NE.AND P1, PT, R8, 0x4, PT ;  /* 0x000000040800780c */ /* 0x000fe20003f25270 */
[----:B------:R-:W-:Y:S01]  /*1820*/  UMOV UR34, 0x80 ;  /* 0x0000008000227882 */ /* 0x000fe20000000000 */
[----:B------:R-:W-:Y:S01]  /*1830*/  UMOV UR33, UR41 ;  /* 0x0000002900217c82 */ /* 0x000fe20008000000 */
[----:B------:R-:W-:Y:S01]  /*1840*/  UMOV UR35, UR43 ;  /* 0x0000002b00237c82 */ /* 0x000fe20008000000 */
[----:B------:R-:W-:Y:S01]  /*1850*/  UMOV UR26, 0xc0 ;  /* 0x000000c0001a7882 */ /* 0x000fe20000000000 */
[----:B------:R-:W-:Y:S01]  /*1860*/  UMOV UR28, UR36 ;  /* 0x00000024001c7c82 */ /* 0x000fe20008000000 */
[----:B------:R2:W-:Y:S01]  /*1870*/  UTMALDG.4D [UR8], [UR6], desc[UR4] ;  /* 0x00000408060075b4 */ /* 0x0005e20008019000 */
[----:B------:R-:W-:Y:S01]  /*1880*/  UMOV UR29, UR37 ;  /* 0x00000025001d7c82 */ /* 0x000fe20008000000 */
[----:B------:R-:W-:Y:S01]  /*1890*/  UMOV UR25, UR41 ;  /* 0x0000002900197c82 */ /* 0x000fe20008000000 */
[----:B------:R-:W-:Y:S01]  /*18a0*/  UMOV UR27, UR43 ;  /* 0x0000002b001b7c82 */ /* 0x000fe20008000000 */
[----:B------:R-:W-:Y:S01]  /*18b0*/  UMOV UR18, 0x100 ;  /* 0x0000010000127882 */ /* 0x000fe20000000000 */
[----:B------:R-:W-:Y:S01]  /*18c0*/  UMOV UR20, UR36 ;  /* 0x0000002400147c82 */ /* 0x000fe20008000000 */
[----:B------:R-:W-:Y:S01]  /*18d0*/  UMOV UR21, UR37 ;  /* 0x0000002500157c82 */ /* 0x000fe20008000000 */
[----:B------:R-:W-:Y:S01]  /*18e0*/  UMOV UR17, UR41 ;  /* 0x0000002900117c82 */ /* 0x000fe20008000000 */
[----:B------:R-:W-:Y:S01]  /*18f0*/  UMOV UR19, UR43 ;  /* 0x0000002b00137c82 */ /* 0x000fe20008000000 */
[----:B------:R-:W-:Y:S01]  /*1900*/  UTMALDG.4D [UR32], [UR6], desc[UR4] ;  /* 0x00000420060075b4 */ /* 0x000fe20008019000 */
[----:B-1----:R-:W-:-:S02]  /*1910*/  LEA R7, R7, R0, 0x18 ;  /* 0x0000000007077211 */ /* 0x002fc400078ec0ff */
[----:B------:R-:W-:Y:S02]  /*1920*/  SEL R8, R8, RZ, P2 ;  /* 0x000000ff08087207 */ /* 0x000fe40001000000 */
[----:B------:R-:W-:Y:S02]  /*1930*/  SEL R18, RZ, 0x1, !P1 ;  /* 0x00000001ff127807 */ /* 0x000fe40004800000 */
[----:B------:R-:W-:Y:S01]  /*1940*/  LEA R5, R8, R7, 0x3 ;  /* 0x0000000708057211 */ /* 0x000fe200078e18ff */
[----:B------:R-:W-:Y:S01]  /*1950*/  UTMALDG.4D [UR24], [UR6], desc[UR4] ;  /* 0x00000418060075b4 */ /* 0x000fe20008019000 */
[----:B------:R-:W-:Y:S02]  /*1960*/  SHF.L.U32 R0, R18, 0x1f, RZ ;  /* 0x0000001f12007819 */ /* 0x000fe400000006ff */
[----:B------:R-:W-:Y:S01]  /*1970*/  ISETP.NE.AND P2, PT, R238, RZ, PT ;  /* 0x000000ffee00720c */ /* 0x000fe20003f45270 */
[----:B------:R1:W-:Y:S01]  /*1980*/  UTMALDG.4D [UR16], [UR6], desc[UR4] ;  /* 0x00000410060075b4 */ /* 0x0003e20008019000 */
[----:B--2---:R-:W-:Y:S01]  /*1990*/  UIADD3 UR8, UR14, 0x24000, URZ ;  /* 0x000240000e087890 */ /* 0x004fe2000fffe03f */
[----:B------:R-:W-:-:S08]  /*19a0*/  UMOV UR10, 0x140 ;  /* 0x00000140000a7882 */ /* 0x000fd00000000000 */
[----:B------:R2:W-:Y:S01]  /*19b0*/  UTMALDG.4D [UR8], [UR6], desc[UR4] ;  /* 0x00000408060075b4 */ /* 0x0005e20008019000 */
[----:B-1----:R-:W-:Y:S01]  /*19c0*/  UIADD3 UR16, UR14, 0x28000, URZ ;  /* 0x000280000e107890 */ /* 0x002fe2000fffe03f */
[----:B------:R-:W-:-:S08]  /*19d0*/  UMOV UR18, 0x180 ;  /* 0x0000018000127882 */ /* 0x000fd00000000000 */
[----:B------:R1:W-:Y:S01]  /*19e0*/  UTMALDG.4D [UR16], [UR6], desc[UR4] ;  /* 0x00000410060075b4 */ /* 0x0003e20008019000 */
[----:B--2---:R-:W-:Y:S01]  /*19f0*/  UIADD3 UR8, UR14, 0x2c000, URZ ;  /* 0x0002c0000e087890 */ /* 0x004fe2000fffe03f */
[----:B------:R-:W-:-:S08]  /*1a00*/  UMOV UR10, 0x1c0 ;  /* 0x000001c0000a7882 */ /* 0x000fd00000000000 */
[----:B------:R1:W-:Y:S01]  /*1a10*/  UTMALDG.4D [UR8], [UR6], desc[UR4] ;  /* 0x00000408060075b4 */ /* 0x0003e20008019000 */
[----:B------:R-:W2:Y:S02]  /*1a20*/  SYNCS.PHASECHK.TRANS64.TRYWAIT P1, [R5+URZ+0x90020], R0 ;  /* 0x09002000050075a7 */ /* 0x000ea4000802017f */
[----:B-12---:R-:W-:Y:S05]  /*1a30*/  @!P1 BRA `(.L_x_19) ;  /* 0x0000036400c89947 */ /* 0x006fea0003800000 */
.L_x_104:
[----:B------:R-:W-:Y:S05]  /*1a40*/  @P2 BRA `(.L_x_20) ;  /* 0x0000000000142947 */ /* 0x000fea0003800000 */
[----:B------:R-:W-:Y:S01]  /*1a50*/  ISETP.NE.AND P1, PT, R6, RZ, PT ;  /* 0x000000ff0600720c */ /* 0x000fe20003f25270 */
[----:B-1----:R-:W-:-:S04]  /*1a60*/  IMAD.MOV.U32 R0, RZ, RZ, 0x20000 ;  /* 0x00020000ff007424 */ /* 0x002fc800078e00ff */
[----:B------:R2:W-:Y:S08]  /*1a70*/  SYNCS.ARRIVE.TRANS64 RZ, [R5+URZ+0x90000], R0 ;  /* 0x0900000005ff79a7 */ /* 0x0005f0000800003f */
[----:B------:R-:W-:Y:S05]  /*1a80*/  @!P1 BRA `(.L_x_20) ;  /* 0x0000000000049947 */ /* 0x000fea0003800000 */
[----:B------:R-:W-:Y:S01]  /*1a90*/  BPT.TRAP 0x1 ;  /* 0x000000040000795c */ /* 0x000fe20000300000 */
.L_x_20:
[----:B------:R-:W-:Y:S01]  /*1aa0*/  LEA R7, R8, R7, 0x11 ;  /* 0x0000000708077211 */ /* 0x000fe200078e88ff */
[----:B------:R-:W-:Y:S01]  /*1ab0*/  UMOV UR6, 0x0 ;  /* 0x0000000000067882 */ /* 0x000fe20000000000 */
[----:B-12---:R-:W-:Y:S01]  /*1ac0*/  IADD3 R0, P1, R2, 0x2f0, RZ ;  /* 0x000002f002007810 */ /* 0x006fe20007f3e0ff */
[----:B------:R-:W-:Y:S01]  /*1ad0*/  UMOV UR7, 0x10000000 ;  /* 0x1000000000077882 */ /* 0x000fe20000000000 */
[----:B------:R-:W-:Y:S01]  /*1ae0*/  R2UR UR49, R5 ;  /* 0x00000000053172ca */ /* 0x000fe200000e0000 */
[----:B------:R-:W-:Y:S01]  /*1af0*/  UMOV UR50, URZ ;  /* 0x0000003f00327c82 */ /* 0x000fe20008000000 */
[----:B------:R-:W-:Y:S01]  /*1b00*/  R2UR UR14, R7 ;  /* 0x00000000070e72ca */ /* 0x000fe200000e0000 */
[----:B------:R-:W-:Y:S01]  /*1b10*/  IMAD.X R2, RZ, RZ, R3, P1 ;  /* 0x000000ffff027224 */ /* 0x000fe200008e0603 */
[----:B------:R-:W-:Y:S01]  /*1b20*/  R2UR UR51, R218 ;  /* 0x00000000da3372ca */ /* 0x000fe200000e0000 */
[----:B------:R-:W-:Y:S01]  /*1b30*/  UMOV UR52, UR36 ;  /* 0x0000002400347c82 */ /* 0x000fe20008000000 */
[----:B------:R-:W-:Y:S01]  /*1b40*/  R2UR UR4, R0 ;  /* 0x00000000000472ca */ /* 0x000fe200000e0000 */
[----:B------:R-:W-:Y:S01]  /*1b50*/  UMOV UR53, UR37 ;  /* 0x0000002500357c82 */ /* 0x000fe20008000000 */
[----:B------:R-:W-:Y:S01]  /*1b60*/  R2UR UR5, R2 ;  /* 0x00000000020572ca */ /* 0x000fe200000e0000 */
[----:B------:R-:W-:Y:S01]  /*1b70*/  UMOV UR18, 0x40 ;  /* 0x0000004000127882 */ /* 0x000fe20000000000 */
[----:B------:R-:W-:Y:S01]  /*1b80*/  UMOV UR20, UR36 ;  /* 0x0000002400147c82 */ /* 0x000fe20008000000 */
[----:B------:R-:W-:Y:S01]  /*1b90*/  UMOV UR21, UR37 ;  /* 0x0000002500157c82 */ /* 0x000fe20008000000 */
[----:B------:R-:W-:Y:S01]  /*1ba0*/  UMOV UR42, 0x80 ;  /* 0x00000080002a7882 */ /* 0x000fe20000000000 */
[----:B------:R-:W-:Y:S01]  /*1bb0*/  UIADD3 UR49, UR49, 0x90000, URZ ;  /* 0x0009000031317890 */ /* 0x000fe2000fffe03f */
[----:B------:R-:W-:Y:S01]  /*1bc0*/  IADD3 R8, R8, 0x1, RZ ;  /* 0x0000000108087810 */ /* 0x000fe20007ffe0ff */
[----:B------:R-:W-:Y:S01]  /*1bd0*/  UIADD3 UR48, UR14, 0x10000, URZ ;  /* 0x000100000e307890 */ /* 0x000fe2000fffe03f */
[----:B------:R-:W-:Y:S01]  /*1be0*/  VIADD R218, R218, 0x1 ;  /* 0x00000001dada7836 */ /* 0x000fe20000000000 */
[----:B------:R-:W-:Y:S01]  /*1bf0*/  USHF.L.U32 UR51, UR51, 0x7, URZ ;  /* 0x0000000733337899 */ /* 0x000fe2000800063f */
[----:B------:R-:W-:Y:S01]  /*1c00*/  ISETP.NE.AND P1, PT, R8, 0x4, PT ;  /* 0x000000040800780c */ /* 0x000fe20003f25270 */
[----:B------:R-:W-:-:S02]  /*1c10*/  UIADD3 UR16, UR14, 0x14000, URZ ;  /* 0x000140000e107890 */ /* 0x000fc4000fffe03f */
[----:B------:R-:W-:Y:S01]  /*1c20*/  UIADD3 UR40, UR14, 0x18000, URZ ;  /* 0x000180000e287890 */ /* 0x000fe2000fffe03f */
[----:B------:R-:W-:Y:S01]  /*1c30*/  SEL R3, RZ, 0x1, P1 ;  /* 0x00000001ff037807 */ /* 0x000fe20000800000 */
[----:B------:R-:W-:Y:S01]  /*1c40*/  UIADD3 UR8, UR14, 0x1c000, URZ ;  /* 0x0001c0000e087890 */ /* 0x000fe2000fffe03f */
[----:B------:R-:W-:Y:S01]  /*1c50*/  SEL R8, R8, RZ, P1 ;  /* 0x000000ff08087207 */ /* 0x000fe20000800000 */
[----:B------:R-:W-:Y:S01]  /*1c60*/  UMOV UR17, UR49 ;  /* 0x0000003100117c82 */ /* 0x000fe20008000000 */
[----:B------:R-:W-:Y:S01]  /*1c70*/  UMOV UR19, UR51 ;  /* 0x0000003300137c82 */ /* 0x000fe20008000000 */
        /* <DEDUP_REMOVED lines=11> */
[----:B------:R-:W-:Y:S01]  /*1d30*/  UIADD3 UR24, UR14, 0x20000, URZ ;  /* 0x000200000e187890 */ /* 0x000fe2000fffe03f */
[----:B------:R-:W-:Y:S01]  /*1d40*/  LOP3.LUT R18, R18, R3, RZ, 0x3c, !PT ;  /* 0x0000000312127212 */ /* 0x000fe200078e3cff */
        /* <DEDUP_REMOVED lines=20> */
.L_x_16:
[----:B------:R-:W-:-:S07]  /*1e90*/  IADD3 R17, R17, -0x4, RZ ;  /* 0xfffffffc11117810 */ /* 0x000fce0007ffe0ff */
.L_x_10:
[----:B------:R-:W-:Y:S05]  /*1ea0*/  BSYNC B0 ;  /* 0x0000000000007941 */ /* 0x000fea0003800000 */
.L_x_9:
[----:B--2---:R-:W1:Y:S01]  /*1eb0*/  S2R R3, SR_CgaCtaId ;  /* 0x0000000000037919 */ /* 0x004e620000008800 */
[----:B------:R-:W-:Y:S02]  /*1ec0*/  MOV R0, 0x400 ;  /* 0x0000040000007802 */ /* 0x000fe40000000f00 */
[----:B------:R-:W-:Y:S02]  /*1ed0*/  SHF.L.U32 R19, RZ, 0x1f, RZ ;  /* 0x0000001fff137819 */ /* 0x000fe400000006ff */
[----:B-1----:R-:W-:-:S04]  /*1ee0*/  LEA R2, R3, R0, 0x18 ;  /* 0x0000000003027211 */ /* 0x002fc800078ec0ff */
[----:B------:R-:W1:Y:S02]  /*1ef0*/  SYNCS.PHASECHK.TRANS64.TRYWAIT P1, [R2+URZ+0x90040], R19 ;  /* 0x09004013020075a7 */ /* 0x000e64000802017f */
[----:B-1----:R-:W-:Y:S05]  /*1f00*/  @!P1 BRA `(.L_x_21) ;  /* 0x0000036000a89947 */ /* 0x002fea0003800000 */
.L_x_105:
[----:B------:R-:W2:Y:S01]  /*1f10*/  S2R R2, SR_CgaCtaId ;  /* 0x0000000000027919 */ /* 0x000ea20000008800 */
[----:B-1----:R-:W-:Y:S02]  /*1f20*/  MOV R0, 0x400 ;  /* 0x0000040000007802 */ /* 0x002fe40000000f00 */
[----:B------:R-:W-:Y:S02]  /*1f30*/  SHF.R.S32.HI R3, RZ, 0x1f, R238 ;  /* 0x0000001fff037819 */ /* 0x000fe400000114ee */
[----:B------:R-:W-:Y:S02]  /*1f40*/  MOV R9, RZ ;  /* 0x000000ff00097202 */ /* 0x000fe40000000f00 */
[----:B------:R-:W-:-:S04]  /*1f50*/  LEA.HI R3, R3, R238, RZ, 0x2 ;  /* 0x000000ee03037211 */ /* 0x000fc800078f10ff */
[----:B------:R-:W-:Y:S02]  /*1f60*/  LOP3.LUT R3, R3, 0x7ffffffc, RZ, 0xc0, !PT ;  /* 0x7ffffffc03037812 */ /* 0x000fe400078ec0ff */
[----:B--2---:R-:W-:-:S04]  /*1f70*/  LEA R0, R2, R0, 0x18 ;  /* 0x0000000002007211 */ /* 0x004fc800078ec0ff */
[----:B------:R1:W2:Y:S02]  /*1f80*/  SYNCS.PHASECHK.TRANS64.TRYWAIT P1, [R0+URZ+0x90000], R19 ;  /* 0x09000013000075a7 */ /* 0x0002a4000802017f */
[----:B-1----:R-:W-:-:S04]  /*1f90*/  IMAD.IADD R0, R238, 0x1, -R3 ;  /* 0x00000001ee007824 */ /* 0x002fc800078e0a03 */
[----:B------:R-:W-:Y:S01]  /*1fa0*/  IMAD.SHL.U32 R0, R0, 0x2, RZ ;  /* 0x0000000200007824 */ /* 0x000fe200078e00ff */
[----:B--2---:R-:W-:Y:S06]  /*1fb0*/  @!P1 BRA `(.L_x_22) ;  /* 0x00000360009c9947 */ /* 0x004fec0003800000 */
.L_x_106:
[----:B------:R-:W-:Y:S05]  /*1fc0*/  WARPSYNC.ALL ;  /* 0x0000000000007948 */ /* 0x000fea0003800000 */
[----:B------:R-:W2:Y:S01]  /*1fd0*/  S2R R89, SR_CgaCtaId ;  /* 0x0000000000597919 */ /* 0x000ea20000008800 */
[----:B------:R-:W-:Y:S01]  /*1fe0*/  MOV R88, 0x400 ;  /* 0x0000040000587802 */ /* 0x000fe20000000f00 */
[----:B------:R-:W-:Y:S01]  /*1ff0*/  WARPGROUP.ARRIVE ;  /* 0x00000000000079c5 */ /* 0x000fe20000000000 */
[----:B------:R-:W-:Y:S01]  /*2000*/  UMOV UR9, 0x40000040 ;  /* 0x4000004000097882 */ /* 0x000fe20000000000 */
[----:B------:R-:W-:Y:S01]  /*2010*/  UMOV UR7, 0x40000040 ;  /* 0x4000004000077882 */ /* 0x000fe20000000000 */
[----:B------:R-:W-:Y:S01]  /*2020*/  UMOV UR5, UR9 ;  /* 0x0000000900057c82 */ /* 0x000fe20008000000 */
[----:B------:R-:W-:Y:S01]  /*2030*/  MOV R5, UR9 ;  /* 0x0000000900057c02 */ /* 0x000fe20008000f00 */
[----:B------:R-:W-:Y:S01]  /*2040*/  UMOV UR9, 0x40000040 ;  /* 0x4000004000097882 */ /* 0x000fe20000000000 */
[----:B------:R-:W-:Y:S01]  /*2050*/  UMOV UR57, 0x40000040 ;  /* 0x4000004000397882 */ /* 0x000fe20000000000 */
[----:B------:R-:W-:Y:S01]  /*2060*/  UMOV UR53, 0x40000040 ;  /* 0x4000004000357882 */ /* 0x000fe20000000000 */
[----:B------:R-:W-:Y:S01]  /*2070*/  UMOV UR49, 0x40000040 ;  /* 0x4000004000317882 */ /* 0x000fe20000000000 */
[----:B------:R-:W-:Y:S01]  /*2080*/  UMOV UR45, 0x40000040 ;  /* 0x40000040002d7882 */ /* 0x000fe20000000000 */
[----:B------:R-:W-:Y:S01]  /*2090*/  UMOV UR41, 0x40000040 ;  /* 0x4000004000297882 */ /* 0x000fe20000000000 */
[----:B------:R-:W3:Y:S08]  /*20a0*/  LDC R11, c[0x0][0x28c] ;  /* 0x0000a300ff0b7b82 */ /* 0x000ef00000000800 */
[----:B------:R-:W4:Y:S08]  /*20b0*/  LDC R7, c[0x0][0x28c] ;  /* 0x0000a300ff077b82 */ /* 0x000f300000000800 */
[----:B------:R-:W5:Y:S01]  /*20c0*/  LDC R10, c[0x0][0x28c] ;  /* 0x0000a300ff0a7b82 */ /* 0x000f620000000800 */
[----:B--2---:R-:W-:-:S04]  /*20d0*/  LEA R88, R89, R88, 0x18 ;  /* 0x0000005859587211 */ /* 0x004fc800078ec0ff */
[----:B------:R-:W-:-:S03]  /*20e0*/  IADD3 R20, R88, 0x10000, RZ ;  /* 0x0001000058147810 */ /* 0x000fc60007ffe0ff */
[----:B------:R-:W2:Y:S01]  /*20f0*/  LDC R13, c[0x0][0x28c] ;  /* 0x0000a300ff0d7b82 */ /* 0x000ea20000000800 */
[----:B-1----:R-:W-:Y:S02]  /*2100*/  SHF.R.U32.HI R2, RZ, 0x4, R88 ;  /* 0x00000004ff027819 */ /* 0x002fe40000011658 */
[----:B------:R-:W-:Y:S02]  /*2110*/  SHF.R.U32.HI R20, RZ, 0x4, R20 ;  /* 0x00000004ff147819 */ /* 0x000fe40000011614 */
[----:B------:R-:W-:Y:S02]  /*2120*/  LOP3.LUT R2, R2, 0x3fff, RZ, 0xc0, !PT ;  /* 0x00003fff02027812 */ /* 0x000fe400078ec0ff */
[----:B------:R-:W-:Y:S01]  /*2130*/  LOP3.LUT R20, R20, 0x3fff, RZ, 0xc0, !PT ;  /* 0x00003fff14147812 */ /* 0x000fe200078ec0ff */
[----:B------:R-:W1:Y:S01]  /*2140*/  LDC R6, c[0x0][0x28c] ;  /* 0x0000a300ff067b82 */ /* 0x000e620000000800 */
[----:B------:R-:W-:Y:S02]  /*2150*/  LOP3.LUT R2, R2, 0x10000, RZ, 0xfc, !PT ;  /* 0x0001000002027812 */ /* 0x000fe400078efcff */
[----:B------:R-:W-:-:S02]  /*2160*/  LOP3.LUT R243, R20, 0x10000, RZ, 0xfc, !PT ;  /* 0x0001000014f37812 */ /* 0x000fc400078efcff */
[C---:B------:R-:W-:Y:S01]  /*2170*/  R2UR UR4, R2.reuse ;  /* 0x00000000020472ca */ /* 0x040fe200000e0000 */
[----:B------:R-:W-:Y:S01]  /*2180*/  VIADD R3, R2, 0x2 ;  /* 0x0000000202037836 */ /* 0x000fe20000000000 */
[----:B------:R-:W-:Y:S01]  /*2190*/  R2UR UR6, R243 ;  /* 0x00000000f30672ca */ /* 0x000fe200000e0000 */
[----:B------:R-:W2:Y:S08]  /*21a0*/  LDC R15, c[0x0][0x28c] ;  /* 0x0000a300ff0f7b82 */ /* 0x000eb00000000800 */
[----:B------:R-:W2:Y:S02]  /*21b0*/  LDC R21, c[0x0][0x28c] ;  /* 0x0000a300ff157b82 */ /* 0x000ea40000000800 */
[----:B------:R-:W-:-:S02]  /*21c0*/  UMOV UR8, UR4 ;  /* 0x0000000400087c82 */ /* 0x000fc40008000000 */
[----:B------:R-:W-:Y:S01]  /*21d0*/  UMOV UR4, UR8 ;  /* 0x0000000800047c82 */ /* 0x000fe20008000000 */
[----:B------:R-:W-:Y:S01]  /*21e0*/  IMAD.U32 R4, RZ, RZ, UR8 ;  /* 0x00000008ff047e24 */ /* 0x000fe2000f8e00ff */
[----:B------:R-:W-:Y:S01]  /*21f0*/  HGMMA.64x128x16.F32.BF16 R24, gdesc[UR4], RZ, !UPT, gsb0 ;  /* 0x01e00000041879f0 */ /* 0x000fe2000c0018ff */
[----:B------:R-:W-:Y:S01]  /*2200*/  R2UR UR4, R3 ;  /* 0x00000000030472ca */ /* 0x000fe200000e0000 */
[----:B------:R-:W-:Y:S01]  /*2210*/  UMOV UR5, UR9 ;  /* 0x0000000900057c82 */ /* 0x000fe20008000000 */
[----:B------:R-:W-:Y:S01]  /*2220*/  UMOV UR7, 0x40000040 ;  /* 0x4000004000077882 */ /* 0x000fe20000000000 */
[----:B------:R3:W-:Y:S01]  /*2230*/  STL.64 [R1+0x2a8], R4 ;  /* 0x0002a80401007387 */ /* 0x0007e20000100a00 */
[----:B------:R-:W-:Y:S01]  /*2240*/  VIADD R3, R2, 0x4 ;  /* 0x0000000402037836 */ /* 0x000fe20000000000 */
[----:B------:R-:W2:Y:S08]  /*2250*/  LDC R12, c[0x0][0x28c] ;  /* 0x0000a300ff0c7b82 */ /* 0x000eb00000000800 */
[----:B------:R-:W-:Y:S01]  /*2260*/  UMOV UR8, UR4 ;  /* 0x0000000400087c82 */ /* 0x000fe20008000000 */
[----:B------:R-:W2:Y:S01]  /*2270*/  LDC R23, c[0x0][0x28c] ;  /* 0x0000a300ff177b82 */ /* 0x000ea20000000800 */
[----:B---3--:R-:W-:Y:S01]  /*2280*/  IADD3 R4, R243, 0x2, RZ ;  /* 0x00000002f3047810 */ /* 0x008fe20007ffe0ff */
[----:B------:R-:W-:Y:S01]  /*2290*/  UMOV UR4, UR8 ;  /* 0x0000000800047c82 */ /* 0x000fe20008000000 */
[----:B------:R-:W-:Y:S01]  /*22a0*/  MOV R5, UR9 ;  /* 0x0000000900057c02 */ /* 0x000fe20008000f00 */
[----:B------:R-:W-:Y:S01]  /*22b0*/  UMOV UR9, 0x40000040 ;  /* 0x4000004000097882 */ /* 0x000fe20000000000 */
[----:B------:R-:W-:Y:S01]  /*22c0*/  R2UR UR6, R4 ;  /* 0x00000000040672ca */ /* 0x000fe200000e0000 */
[----:B------:R-:W-:-:S02]  /*22d0*/  IMAD.U32 R4, RZ, RZ, UR8 ;  /* 0x00000008ff047e24 */ /* 0x000fc4000f8e00ff */
[----:B------:R-:W3:Y:S03]  /*22e0*/  LDC R14, c[0x0][0x28c] ;  /* 0x0000a300ff0e7b82 */ /* 0x000ee60000000800 */
[----:B------:R4:W-:Y:S05]  /*22f0*/  STL.64 [R1+0x2a0], R4 ;  /* 0x0002a00401007387 */ /* 0x0009ea0000100a00 */
[----:B------:R-:W3:Y:S01]  /*2300*/  LDC R194, c[0x0][0x28c] ;  /* 0x0000a300ffc27b82 */ /* 0x000ee20000000800 */
[----:B----4-:R-:W-:Y:S02]  /*2310*/  IADD3 R4, R243, 0x4, RZ ;  /* 0x00000004f3047810 */ /* 0x010fe40007ffe0ff */
[----:B------:R-:W-:Y:S01]  /*2320*/  MOV R5, UR9 ;  /* 0x0000000900057c02 */ /* 0x000fe20008000f00 */
[----:B------:R-:W-:-:S02]  /*2330*/  WARPGROUP.DEPBAR.LE gsb0, 0x0 ;  /* 0x00008000000079c5 */ /* 0x000fc40000010000 */
[----:B------:R-:W-:-:S06]  /*2340*/  WARPGROUP.ARRIVE ;  /* 0x00000000000079c5 */ /* 0x000fcc0000000000 */
[----:B------:R-:W-:Y:S01]  /*2350*/  HGMMA.64x128x16.F32.BF16 R24, gdesc[UR4], R24, gsb0 ;  /* 0x01e00000041879f0 */ /* 0x000fe20008001818 */
[----:B------:R-:W-:Y:S01]  /*2360*/  R2UR UR4, R3 ;  /* 0x00000000030472ca */ /* 0x000fe200000e0000 */
[----:B------:R-:W-:Y:S01]  /*2370*/  UMOV UR5, UR9 ;  /* 0x0000000900057c82 */ /* 0x000fe20008000000 */
[----:B------:R-:W-:Y:S01]  /*2380*/  R2UR UR6, R4 ;  /* 0x00000000040672ca */ /* 0x000fe200000e0000 */
[----:B------:R-:W-:Y:S01]  /*2390*/  UMOV UR7, 0x40000040 ;  /* 0x4000004000077882 */ /* 0x000fe20000000000 */
[----:B------:R-:W-:Y:S01]  /*23a0*/  VIADD R3, R2, 0x6 ;  /* 0x0000000602037836 */ /* 0x000fe20000000000 */
[----:B------:R-:W-:-:S08]  /*23b0*/  UMOV UR9, 0x40000040 ;  /* 0x4000004000097882 */ /* 0x000fd00000000000 */
[----:B------:R-:W-:Y:S02]  /*23c0*/  UMOV UR8, UR4 ;  /* 0x0000000400087c82 */ /* 0x000fe40008000000 */
[----:B------:R-:W-:Y:S01]  /*23d0*/  UMOV UR4, UR8 ;  /* 0x0000000800047c82 */ /* 0x000fe20008000000 */
[----:B------:R-:W-:-:S05]  /*23e0*/  IMAD.U32 R4, RZ, RZ, UR8 ;  /* 0x00000008ff047e24 */ /* 0x000fca000f8e00ff */
[----:B------:R4:W-:Y:S02]  /*23f0*/  STL.64 [R1+0x298], R4 ;  /* 0x0002980401007387 */ /* 0x0009e40000100a00 */
[----:B----4-:R-:W-:Y:S02]  /*2400*/  IADD3 R4, R243, 0x6, RZ ;  /* 0x00000006f3047810 */ /* 0x010fe40007ffe0ff */
[----:B------:R-:W-:Y:S01]  /*2410*/  MOV R5, UR9 ;  /* 0x0000000900057c02 */ /* 0x000fe20008000f00 */
[----:B------:R-:W-:Y:S02]  /*2420*/  WARPGROUP.DEPBAR.LE gsb0, 0x0 ;  /* 0x00008000000079c5 */ /* 0x000fe40000010000 */
        /* <DEDUP_REMOVED lines=232> */
[----:B------:R-:W-:Y:S02]  /*32b0*/  UMOV UR9, 0x40000040 ;  /* 0x4000004000097882 */ /* 0x000fe40000000000 */
[----:B------:R-:W-:-:S06]  /*32c0*/  MOV R247, UR9 ;  /* 0x0000000900f77c02 */ /* 0x000fcc0008000f00 */
[----:B------:R-:W-:Y:S02]  /*32d0*/  UMOV UR8, UR4 ;  /* 0x0000000400087c82 */ /* 0x000fe40008000000 */
[----:B------:R-:W-:Y:S01]  /*32e0*/  UMOV UR4, UR8 ;  /* 0x0000000800047c82 */ /* 0x000fe20008000000 */
[----:B------:R-:W-:-:S05]  /*32f0*/  IMAD.U32 R4, RZ, RZ, UR8 ;  /* 0x00000008ff047e24 */ /* 0x000fca000f8e00ff */
[----:B------:R4:W-:Y:S02]  /*3300*/  STL.64 [R1+0x218], R4 ;  /* 0x0002180401007387 */ /* 0x0009e40000100a00 */
[----:B----4-:R-:W-:Y:S01]  /*3310*/  IADD3 R4, R243, 0x1006, RZ ;  /* 0x00001006f3047810 */ /* 0x010fe20007ffe0ff */
        /* <DEDUP_REMOVED lines=8> */
[----:B------:R-:W-:Y:S01]  /*33a0*/  IADD3 R4, R243, 0x1400, RZ ;  /* 0x00001400f3047810 */ /* 0x000fe20007ffe0ff */
[----:B------:R-:W-:Y:S02]  /*33b0*/  UMOV UR9, 0x40000040 ;  /* 0x4000004000097882 */ /* 0x000fe40000000000 */
[----:B------:R-:W-:-:S05]  /*33c0*/  MOV R245, UR9 ;  /* 0x0000000900f57c02 */ /* 0x000fca0008000f00 */
[----:B------:R-:W-:Y:S02]  /*33d0*/  UMOV UR8, UR4 ;  /* 0x0000000400087c82 */ /* 0x000fe40008000000 */
[----:B------:R-:W-:Y:S01]  /*33e0*/  UMOV UR4, UR8 ;  /* 0x0000000800047c82 */ /* 0x000fe20008000000 */
[----:B------:R-:W-:Y:S01]  /*33f0*/  IMAD.U32 R246, RZ, RZ, UR8 ;  /* 0x00000008fff67e24 */ /* 0x000fe2000f8e00ff */
        /* <DEDUP_REMOVED lines=59> */
[----:B------:R-:W4:Y:S01]  /*37b0*/  LDC R5, c[0x0][0x28c] ;  /* 0x0000a300ff057b82 */ /* 0x000f220000000800 */
        /* <DEDUP_REMOVED lines=22> */
[----:B------:R-:W-:-:S04]  /*3920*/  IADD3 R4, R243, 0x1804, RZ ;  /* 0x00001804f3047810 */ /* 0x000fc80007ffe0ff */
[----:B------:R-:W-:Y:S01]  /*3930*/  R2UR UR56, R3 ;  /* 0x00000000033872ca */ /* 0x000fe200000e0000 */
[----:B------:R-:W-:-:S03]  /*3940*/  VIADD R3, R2, 0xc06 ;  /* 0x00000c0602037836 */ /* 0x000fc60000000000 */
[----:B------:R-:W-:Y:S02]  /*3950*/  UMOV UR8, UR4 ;  /* 0x0000000400087c82 */ /* 0x000fe40008000000 */
[----:B------:R-:W-:Y:S01]  /*3960*/  UMOV UR4, UR8 ;  /* 0x0000000800047c82 */ /* 0x000fe20008000000 */
[----:B------:R-:W-:Y:S01]  /*3970*/  R2UR UR52, R3 ;  /* 0x00000000033472ca */ /* 0x000fe200000e0000 */
[----:B------:R-:W-:Y:S02]  /*3980*/  VIADD R3, R2, 0xe00 ;  /* 0x00000e0002037836 */ /* 0x000fe40000000000 */
[----:B------:R-:W-:-:S03]  /*3990*/  IMAD.U32 R248, RZ, RZ, UR8 ;  /* 0x00000008fff87e24 */ /* 0x000fc6000f8e00ff */
[----:B------:R-:W-:Y:S01]  /*39a0*/  R2UR UR48, R3 ;  /* 0x00000000033072ca */ /* 0x000fe200000e0000 */
[----:B------:R-:W-:-:S05]  /*39b0*/  VIADD R3, R2, 0xe02 ;  /* 0x00000e0202037836 */ /* 0x000fca0000000000 */
[----:B------:R-:W-:Y:S01]  /*39c0*/  R2UR UR44, R3 ;  /* 0x00000000032c72ca */ /* 0x000fe200000e0000 */
[C---:B------:R-:W-:Y:S02]  /*39d0*/  VIADD R3, R2.reuse, 0xe04 ;  /* 0x00000e0402037836 */ /* 0x040fe40000000000 */
[----:B------:R-:W-:-:S03]  /*39e0*/  VIADD R2, R2, 0xe06 ;  /* 0x00000e0602027836 */ /* 0x000fc60000000000 */
[----:B------:R-:W-:Y:S02]  /*39f0*/  R2UR UR40, R3 ;  /* 0x00000000032872ca */ /* 0x000fe400000e0000 */
[----:B------:R-:W-:Y:S01]  /*3a00*/  IADD3 R3, R243, 0x1c06, RZ ;  /* 0x00001c06f3037810 */ /* 0x000fe20007ffe0ff */
[----:B------:R-:W-:Y:S02]  /*3a10*/  WARPGROUP.DEPBAR.LE gsb0, 0x0 ;  /* 0x00008000000079c5 */ /* 0x000fe40000010000 */
[----:B------:R-:W-:-:S06]  /*3a20*/  WARPGROUP.ARRIVE ;  /* 0x00000000000079c5 */ /* 0x000fcc0000000000 */
[----:B------:R-:W-:Y:S01]  /*3a30*/  HGMMA.64x128x16.F32.BF16 R24, gdesc[UR4], R24, gsb0 ;  /* 0x01e00000041879f0 */ /* 0x000fe20008001818 */
[----:B------:R-:W-:Y:S01]  /*3a40*/  R2UR UR6, R4 ;  /* 0x00000000040672ca */ /* 0x000fe200000e0000 */
[----:B------:R-:W-:Y:S01]  /*3a50*/  UMOV UR7, 0x40000040 ;  /* 0x4000004000077882 */ /* 0x000fe20000000000 */
[----:B------:R-:W-:Y:S01]  /*3a60*/  UMOV UR4, UR56 ;  /* 0x0000003800047c82 */ /* 0x000fe20008000000 */
[----:B------:R-:W-:Y:S01]  /*3a70*/  UMOV UR5, UR57 ;  /* 0x0000003900057c82 */ /* 0x000fe20008000000 */
        /* <DEDUP_REMOVED lines=32> */
[----:B------:R-:W5:Y:S01]  /*3c80*/  LDC R4, c[0x0][0x28c] ;  /* 0x0000a300ff047b82 */ /* 0x000f620000000800 */
[----:B------:R-:W-:Y:S02]  /*3c90*/  WARPGROUP.DEPBAR.LE gsb0, 0x0 ;  /* 0x00008000000079c5 */ /* 0x000fe40000010000 */
[----:B------:R-:W-:-:S06]  /*3ca0*/  WARPGROUP.ARRIVE ;  /* 0x00000000000079c5 */ /* 0x000fcc0000000000 */
[----:B------:R-:W-:Y:S01]  /*3cb0*/  HGMMA.64x128x16.F32.BF16 R24, gdesc[UR4], R24, gsb0 ;  /* 0x01e00000041879f0 */ /* 0x000fe20008001818 */
[----:B------:R-:W-:Y:S01]  /*3cc0*/  R2UR UR4, R2 ;  /* 0x00000000020472ca */ /* 0x000fe200000e0000 */
[----:B------:R-:W-:Y:S01]  /*3cd0*/  UMOV UR5, 0x40000040 ;  /* 0x4000004000057882 */ /* 0x000fe20000000000 */
[----:B------:R-:W-:Y:S01]  /*3ce0*/  R2UR UR6, R3 ;  /* 0x00000000030672ca */ /* 0x000fe200000e0000 */
[----:B------:R-:W-:Y:S01]  /*3cf0*/  UMOV UR7, 0x40000040 ;  /* 0x4000004000077882 */ /* 0x000fe20000000000 */
[C---:B------:R-:W-:Y:S01]  /*3d00*/  IADD3 R3, R0.reuse, 0x8, RZ ;  /* 0x0000000800037810 */ /* 0x040fe20007ffe0ff */
[----:B------:R-:W-:-:S03]  /*3d10*/  VIADD R2, R0, 0x1 ;  /* 0x0000000100027836 */ /* 0x000fc60000000000 */
[----:B-----5:R-:W-:Y:S01]  /*3d20*/  ISETP.GE.AND P1, PT, R3, R4, PT ;  /* 0x000000040300720c */ /* 0x020fe20003f26270 */
[----:B------:R-:W-:Y:S01]  /*3d30*/  VIADD R4, R0, 0x11 ;  /* 0x0000001100047836 */ /* 0x000fe20000000000 */
[----:B----4-:R-:W-:Y:S01]  /*3d40*/  ISETP.GE.AND P6, PT, R2, R5, PT ;  /* 0x000000050200720c */ /* 0x010fe20003fc6270 */
[C---:B------:R-:W-:Y:S01]  /*3d50*/  VIADD R2, R0.reuse, 0x9 ;  /* 0x0000000900027836 */ /* 0x040fe20000000000 */
[----:B------:R-:W-:Y:S02]  /*3d60*/  IADD3 R5, R0, 0x18, RZ ;  /* 0x0000001800057810 */ /* 0x000fe40007ffe0ff */
[----:B------:R-:W-:Y:S02]  /*3d70*/  ISETP.GE.AND P4, PT, R4, R11, PT ;  /* 0x0000000b0400720c */ /* 0x000fe40003f86270 */
[----:B------:R-:W4:Y:S01]  /*3d80*/  LDC R11, c[0x0][0x28c] ;  /* 0x0000a300ff0b7b82 */ /* 0x000f220000000800 */
[----:B------:R-:W-:Y:S01]  /*3d90*/  ISETP.GE.AND P2, PT, R2, R7, PT ;  /* 0x000000070200720c */ /* 0x000fe20003f46270 */
[----:B------:R-:W-:Y:S01]  /*3da0*/  VIADD R2, R0, 0x19 ;  /* 0x0000001900027836 */ /* 0x000fe20000000000 */
[----:B------:R-:W-:-:S02]  /*3db0*/  ISETP.GE.AND P5, PT, R5, R10, PT ;  /* 0x0000000a0500720c */ /* 0x000fc40003fa6270 */
[C---:B------:R-:W-:Y:S02]  /*3dc0*/  IADD3 R3, R0.reuse, 0x10, RZ ;  /* 0x0000001000037810 */ /* 0x040fe40007ffe0ff */
[C---:B------:R-:W-:Y:S01]  /*3dd0*/  IADD3 R5, R0.reuse, 0x30, RZ ;  /* 0x0000003000057810 */ /* 0x040fe20007ffe0ff */
[----:B------:R-:W5:Y:S01]  /*3de0*/  LDC R10, c[0x0][0x28c] ;  /* 0x0000a300ff0a7b82 */ /* 0x000f620000000800 */
[----:B-1----:R-:W-:Y:S02]  /*3df0*/  ISETP.GE.AND P3, PT, R3, R6, PT ;  /* 0x000000060300720c */ /* 0x002fe40003f66270 */
[----:B------:R-:W-:Y:S01]  /*3e00*/  IADD3 R3, R0, 0x20, RZ ;  /* 0x0000002000037810 */ /* 0x000fe20007ffe0ff */
[----:B------:R-:W-:Y:S02]  /*3e10*/  WARPGROUP.DEPBAR.LE gsb0, 0x0 ;  /* 0x00008000000079c5 */ /* 0x000fe40000010000 */
[----:B------:R-:W-:-:S06]  /*3e20*/  WARPGROUP.ARRIVE ;  /* 0x00000000000079c5 */ /* 0x000fcc0000000000 */
[----:B------:R-:W-:Y:S03]  /*3e30*/  HGMMA.64x128x16.F32.BF16 R24, gdesc[UR4], R24, gsb0 ;  /* 0x01e00000041879f0 */ /* 0x000fe60008001818 */
[----:B------:R-:W-:Y:S02]  /*3e40*/  WARPGROUP.DEPBAR.LE gsb0, 0x0 ;  /* 0x00008000000079c5 */ /* 0x000fe40000010000 */
[----:B------:R-:W-:Y:S02]  /*3e50*/  FSEL R16, R25, -INF , !P6 ;  /* 0xff80000019107808 */ /* 0x000fe40007000000 */
[----:B------:R-:W-:Y:S02]  /*3e60*/  FSEL R27, R27, -INF , !P6 ;  /* 0xff8000001b1b7808 */ /* 0x000fe40007000000 */
[----:B--2---:R-:W-:Y:S01]  /*3e70*/  ISETP.GE.AND P6, PT, R2, R13, PT ;  /* 0x0000000d0200720c */ /* 0x004fe20003fc6270 */
[----:B------:R-:W-:Y:S01]  /*3e80*/  VIADD R2, R0, 0x21 ;  /* 0x0000002100027836 */ /* 0x000fe20000000000 */
[----:B------:R-:W-:Y:S01]  /*3e90*/  FSEL R22, R29, -INF , !P2 ;  /* 0xff8000001d167808 */ /* 0x000fe20005000000 */
[----:B------:R-:W1:Y:S01]  /*3ea0*/  LDC R13, c[0x0][0x28c] ;  /* 0x0000a300ff0d7b82 */ /* 0x000e620000000800 */
[----:B------:R-:W-:-:S02]  /*3eb0*/  FSEL R31, R31, -INF , !P2 ;  /* 0xff8000001f1f7808 */ /* 0x000fc40005000000 */
[----:B------:R-:W-:Y:S02]  /*3ec0*/  ISETP.GE.AND P2, PT, R2, R15, PT ;  /* 0x0000000f0200720c */ /* 0x000fe40003f46270 */
[----:B------:R-:W-:Y:S02]  /*3ed0*/  IADD3 R2, R0, 0x28, RZ ;  /* 0x0000002800027810 */ /* 0x000fe40007ffe0ff */
[----:B------:R-:W-:Y:S01]  /*3ee0*/  FSEL R32, R32, -INF , !P3 ;  /* 0xff80000020207808 */ /* 0x000fe20005800000 */
[----:B------:R-:W2:Y:S01]  /*3ef0*/  LDC R15, c[0x0][0x28c] ;  /* 0x0000a300ff0f7b82 */ /* 0x000ea20000000800 */
[----:B------:R-:W-:Y:S02]  /*3f00*/  FSEL R4, R34, -INF , !P3 ;  /* 0xff80000022047808 */ /* 0x000fe40005800000 */
[----:B------:R-:W-:Y:S01]  /*3f10*/  ISETP.GE.AND P3, PT, R2, R21, PT ;  /* 0x000000150200720c */ /* 0x000fe20003f66270 */
[----:B------:R-:W-:Y:S01]  /*3f20*/  VIADD R2, R0, 0x29 ;  /* 0x0000002900027836 */ /* 0x000fe20000000000 */
[----:B------:R-:W-:-:S02]  /*3f30*/  FSEL R28, R28, -INF , !P1 ;  /* 0xff8000001c1c7808 */ /* 0x000fc40004800000 */
[----:B------:R-:W-:Y:S01]  /*3f40*/  FSEL R25, R30, -INF , !P1 ;  /* 0xff8000001e197808 */ /* 0x000fe20004800000 */
[----:B------:R-:W3:Y:S01]  /*3f50*/  LDC R21, c[0x0][0x28c] ;  /* 0x0000a300ff157b82 */ /* 0x000ee20000000800 */
[----:B------:R-:W-:Y:S02]  /*3f60*/  ISETP.GE.AND P1, PT, R3, R12, PT ;  /* 0x0000000c0300720c */ /* 0x000fe40003f26270 */
[----:B------:R-:W-:Y:S02]  /*3f70*/  FSEL R7, R33, -INF , !P4 ;  /* 0xff80000021077808 */ /* 0x000fe40006000000 */
[----:B------:R-:W-:Y:S02]  /*3f80*/  FSEL R3, R35, -INF , !P4 ;  /* 0xff80000023037808 */ /* 0x000fe40006000000 */
[----:B----4-:R-:W-:Y:S01]  /*3f90*/  ISETP.GE.AND P4, PT, R2, R11, PT ;  /* 0x0000000b0200720c */ /* 0x010fe20003f86270 */
[----:B------:R-:W4:Y:S01]  /*3fa0*/  LDC R29, c[0x0][0x28c] ;  /* 0x0000a300ff1d7b82 */ /* 0x000f220000000800 */
[----:B------:R-:W-:-:S02]  /*3fb0*/  FSEL R6, R36, -INF , !P5 ;  /* 0xff80000024067808 */ /* 0x000fc40006800000 */
[----:B------:R-:W-:Y:S02]  /*3fc0*/  FSEL R2, R38, -INF , !P5 ;  /* 0xff80000026027808 */ /* 0x000fe40006800000 */
[----:B-----5:R-:W-:Y:S01]  /*3fd0*/  ISETP.GE.AND P5, PT, R5, R10, PT ;  /* 0x0000000a0500720c */ /* 0x020fe20003fa6270 */
[----:B------:R-:W-:Y:S01]  /*3fe0*/  VIADD R10, R0, 0x31 ;  /* 0x00000031000a7836 */ /* 0x000fe20000000000 */
[----:B------:R-:W-:Y:S01]  /*3ff0*/  FSEL R5, R37, -INF , !P6 ;  /* 0xff80000025057808 */ /* 0x000fe20007000000 */
[----:B------:R-:W5:Y:S01]  /*4000*/  LDC R12, c[0x0][0x28c] ;  /* 0x0000a300ff0c7b82 */ /* 0x000f620000000800 */
[----:B------:R-:W-:Y:S02]  /*4010*/  FSEL R39, R39, -INF , !P6 ;  /* 0xff80000027277808 */ /* 0x000fe40007000000 */
[----:B------:R-:W-:Y:S02]  /*4020*/  ISETP.GE.AND P6, PT, R10, R23, PT ;  /* 0x000000170a00720c */ /* 0x000fe40003fc6270 */
[----:B------:R-:W-:-:S02]  /*4030*/  IADD3 R10, R0, 0x38, RZ ;  /* 0x00000038000a7810 */ /* 0x000fc40007ffe0ff */
[----:B------:R-:W-:Y:S01]  /*4040*/  FSEL R40, R40, -INF , !P1 ;  /* 0xff80000028287808 */ /* 0x000fe20004800000 */
[----:B------:R-:W1:Y:S01]  /*4050*/  LDC R23, c[0x0][0x28c] ;  /* 0x0000a300ff177b82 */ /* 0x000e620000000800 */
[----:B------:R-:W-:Y:S02]  /*4060*/  FSEL R42, R42, -INF , !P1 ;  /* 0xff8000002a2a7808 */ /* 0x000fe40004800000 */
[----:B--2---:R-:W-:Y:S01]  /*4070*/  ISETP.GE.AND P1, PT, R10, R15, PT ;  /* 0x0000000f0a00720c */ /* 0x004fe20003f26270 */
[----:B------:R-:W-:Y:S01]  /*4080*/  VIADD R10, R0, 0x39 ;  /* 0x00000039000a7836 */ /* 0x000fe20000000000 */
[----:B------:R-:W-:Y:S02]  /*4090*/  FSEL R41, R41, -INF , !P2 ;  /* 0xff80000029297808 */ /* 0x000fe40005000000 */
[----:B------:R-:W-:Y:S01]  /*40a0*/  FSEL R43, R43, -INF , !P2 ;  /* 0xff8000002b2b7808 */ /* 0x000fe20005000000 */
[----:B------:R-:W2:Y:S01]  /*40b0*/  LDC R15, c[0x0][0x28c] ;  /* 0x0000a300ff0f7b82 */ /* 0x000ea20000000800 */
[----:B---3--:R-:W-:Y:S01]  /*40c0*/  ISETP.GE.AND P2, PT, R10, R21, PT ;  /* 0x000000150a00720c */ /* 0x008fe20003f46270 */
[C---:B------:R-:W-:Y:S01]  /*40d0*/  VIADD R10, R0.reuse, 0x41 ;  /* 0x00000041000a7836 */ /* 0x040fe20000000000 */
[----:B------:R-:W-:-:S02]  /*40e0*/  IADD3 R11, R0, 0x40, RZ ;  /* 0x00000040000b7810 */ /* 0x000fc40007ffe0ff */
[----:B------:R-:W-:Y:S02]  /*40f0*/  FSEL R45, R45, -INF , !P4 ;  /* 0xff8000002d2d7808 */ /* 0x000fe40006000000 */
[----:B------:R-:W-:Y:S01]  /*4100*/  FSEL R47, R47, -INF , !P4 ;  /* 0xff8000002f2f7808 */ /* 0x000fe20006000000 */
[----:B------:R-:W3:Y:S01]  /*4110*/  LDC R21, c[0x0][0x28c] ;  /* 0x0000a300ff157b82 */ /* 0x000ee20000000800 */
[----:B----4-:R-:W-:Y:S02]  /*4120*/  ISETP.GE.AND P4, PT, R10, R29, PT ;  /* 0x0000001d0a00720c */ /* 0x010fe40003f86270 */
[----:B------:R-:W-:Y:S02]  /*4130*/  IADD3 R10, R0, 0x48, RZ ;  /* 0x00000048000a7810 */ /* 0x000fe40007ffe0ff */
[----:B------:R-:W-:Y:S02]  /*4140*/  FSEL R44, R44, -INF , !P3 ;  /* 0xff8000002c2c7808 */ /* 0x000fe40005800000 */
[----:B------:R-:W-:Y:S01]  /*4150*/  FSEL R46, R46, -INF , !P3 ;  /* 0xff8000002e2e7808 */ /* 0x000fe20005800000 */
[----:B------:R-:W4:Y:S01]  /*4160*/  LDC R34, c[0x0][0x28c] ;  /* 0x0000a300ff227b82 */ /* 0x000f220000000800 */
[----:B-----5:R-:W-:-:S02]  /*4170*/  ISETP.GE.AND P3, PT, R11, R12, PT ;  /* 0x0000000c0b00720c */ /* 0x020fc40003f66270 */
[----:B------:R-:W-:Y:S02]  /*4180*/  FSEL R48, R48, -INF , !P5 ;  /* 0xff80000030307808 */ /* 0x000fe40006800000 */
[----:B------:R-:W-:Y:S02]  /*4190*/  FSEL R50, R50, -INF , !P5 ;  /* 0xff80000032327808 */ /* 0x000fe40006800000 */
[----:B-1----:R-:W-:Y:S01]  /*41a0*/  ISETP.GE.AND P5, PT, R0, R13, PT ;  /* 0x0000000d0000720c */ /* 0x002fe20003fa6270 */
[----:B------:R-:W1:Y:S01]  /*41b0*/  LDC R36, c[0x0][0x28c] ;  /* 0x0000a300ff247b82 */ /* 0x000e620000000800 */
[----:B------:R-:W-:Y:S02]  /*41c0*/  FSEL R12, R49, -INF , !P6 ;  /* 0xff800000310c7808 */ /* 0x000fe40007000000 */
[----:B------:R-:W-:Y:S02]  /*41d0*/  FSEL R51, R51, -INF , !P6 ;  /* 0xff80000033337808 */ /* 0x000fe40007000000 */
[----:B------:R-:W-:Y:S01]  /*41e0*/  ISETP.GE.AND P6, PT, R10, R23, PT ;  /* 0x000000170a00720c */ /* 0x000fe20003fc6270 */
[----:B------:R-:W-:Y:S01]  /*41f0*/  VIADD R10, R0, 0x49 ;  /* 0x00000049000a7836 */ /* 0x000fe20000000000 */
[----:B------:R-:W-:Y:S01]  /*4200*/  FSEL R24, R24, -INF , !P5 ;  /* 0xff80000018187808 */ /* 0x000fe20006800000 */
[----:B------:R-:W5:Y:S01]  /*4210*/  LDC R38, c[0x0][0x28c] ;  /* 0x0000a300ff267b82 */ /* 0x000f620000000800 */
[----:B------:R-:W-:-:S02]  /*4220*/  FSEL R11, R52, -INF , !P1 ;  /* 0xff800000340b7808 */ /* 0x000fc40004800000 */
[----:B------:R-:W-:Y:S02]  /*4230*/  FSEL R54, R54, -INF , !P1 ;  /* 0xff80000036367808 */ /* 0x000fe40004800000 */
[----:B--2---:R-:W-:Y:S02]  /*4240*/  ISETP.GE.AND P1, PT, R10, R15, PT ;  /* 0x0000000f0a00720c */ /* 0x004fe40003f26270 */
[----:B------:R-:W-:Y:S01]  /*4250*/  FMNMX R15, R24, R16, !PT ;  /* 0x00000010180f7209 */ /* 0x000fe20007800000 */
[----:B------:R-:W2:Y:S01]  /*4260*/  LDC R37, c[0x0][0x28c] ;  /* 0x0000a300ff257b82 */ /* 0x000ea20000000800 */
[----:B------:R-:W-:Y:S02]  /*4270*/  IADD3 R13, R0, 0x50, RZ ;  /* 0x00000050000d7810 */ /* 0x000fe40007ffe0ff */
[----:B------:R-:W-:Y:S02]  /*4280*/  FMNMX R15, R28, R15, !PT ;  /* 0x0000000f1c0f7209 */ /* 0x000fe40007800000 */
[----:B------:R-:W-:-:S02]  /*4290*/  FSEL R10, R53, -INF , !P2 ;  /* 0xff800000350a7808 */ /* 0x000fc40005000000 */
[----:B------:R-:W-:Y:S01]  /*42a0*/  FMNMX R15, R22, R15, !PT ;  /* 0x0000000f160f7209 */ /* 0x000fe20007800000 */
[----:B------:R-:W2:Y:S01]  /*42b0*/  LDC R49, c[0x0][0x28c] ;  /* 0x0000a300ff317b82 */ /* 0x000ea20000000800 */
[----:B------:R-:W-:Y:S02]  /*42c0*/  FSEL R55, R55, -INF , !P2 ;  /* 0xff80000037377808 */ /* 0x000fe40005000000 */
[----:B------:R-:W-:Y:S02]  /*42d0*/  FMNMX R30, R32, R15, !PT ;  /* 0x0000000f201e7209 */ /* 0x000fe40007800000 */
[----:B------:R-:W-:Y:S01]  /*42e0*/  ISETP.GE.AND P2, PT, R13, R14, PT ;  /* 0x0000000e0d00720c */ /* 0x000fe20003f46270 */
[C---:B------:R-:W-:Y:S01]  /*42f0*/  VIADD R13, R0.reuse, 0x51 ;  /* 0x00000051000d7836 */ /* 0x040fe20000000000 */
[----:B------:R-:W-:Y:S01]  /*4300*/  IADD3 R14, R0, 0x58, RZ ;  /* 0x00000058000e7810 */ /* 0x000fe20007ffe0ff */
[----:B------:R-:W2:Y:S01]  /*4310*/  LDC R53, c[0x0][0x28c] ;  /* 0x0000a300ff357b82 */ /* 0x000ea20000000800 */
[----:B------:R-:W-:-:S02]  /*4320*/  FSEL R29, R26, -INF , !P5 ;  /* 0xff8000001a1d7808 */ /* 0x000fc40006800000 */
[----:B------:R-:W-:Y:S02]  /*4330*/  FMNMX R15, R7, R30, !PT ;  /* 0x0000001e070f7209 */ /* 0x000fe40007800000 */
[----:B---3--:R-:W-:Y:S02]  /*4340*/  ISETP.GE.AND P5, PT, R14, R21, PT ;  /* 0x000000150e00720c */ /* 0x008fe40003fa6270 */
[----:B------:R-:W-:Y:S02]  /*4350*/  FMNMX R14, R29, R27, !PT ;  /* 0x0000001b1d0e7209 */ /* 0x000fe40007800000 */
[----:B------:R-:W-:Y:S02]  /*4360*/  FMNMX R26, R6, R15, !PT ;  /* 0x0000000f061a7209 */ /* 0x000fe40007800000 */
[----:B------:R-:W-:Y:S02]  /*4370*/  FSEL R56, R56, -INF , !P3 ;  /* 0xff80000038387808 */ /* 0x000fe40005800000 */
[----:B------:R-:W-:-:S02]  /*4380*/  FSEL R58, R58, -INF , !P3 ;  /* 0xff8000003a3a7808 */ /* 0x000fc40005800000 */
[----:B----4-:R-:W-:Y:S01]  /*4390*/  ISETP.GE.AND P3, PT, R13, R34, PT ;  /* 0x000000220d00720c */ /* 0x010fe20003f66270 */
[----:B------:R-:W-:Y:S01]  /*43a0*/  VIADD R13, R0, 0x59 ;  /* 0x00000059000d7836 */ /* 0x000fe20000000000 */
[----:B------:R-:W-:Y:S01]  /*43b0*/  FMNMX R14, R25, R14, !PT ;  /* 0x0000000e190e7209 */ /* 0x000fe20007800000 */
[----:B------:R-:W3:Y:S01]  /*43c0*/  LDC R34, c[0x0][0x28c] ;  /* 0x0000a300ff227b82 */ /* 0x000ee20000000800 */
[----:B------:R-:W-:Y:S02]  /*43d0*/  FMNMX R23, R5, R26, !PT ;  /* 0x0000001a05177209 */ /* 0x000fe40007800000 */
[----:B------:R-:W-:Y:S02]  /*43e0*/  FMNMX R21, R31, R14, !PT ;  /* 0x0000000e1f157209 */ /* 0x000fe40007800000 */
[----:B------:R-:W-:Y:S02]  /*43f0*/  FSEL R15, R57, -INF , !P4 ;  /* 0xff800000390f7808 */ /* 0x000fe40006000000 */
[----:B------:R-:W-:-:S02]  /*4400*/  FSEL R59, R59, -INF , !P4 ;  /* 0xff8000003b3b7808 */ /* 0x000fc40006000000 */
[----:B------:R-:W-:Y:S02]  /*4410*/  FMNMX R30, R40, R23, !PT ;  /* 0x00000017281e7209 */ /* 0x000fe40007800000 */
[----:B-1----:R-:W-:Y:S02]  /*4420*/  ISETP.GE.AND P4, PT, R13, R36, PT ;  /* 0x000000240d00720c */ /* 0x002fe40003f86270 */
[----:B------:R-:W-:Y:S01]  /*4430*/  IADD3 R13, R0, 0x60, RZ ;  /* 0x00000060000d7810 */ /* 0x000fe20007ffe0ff */
[----:B------:R-:W1:Y:S01]  /*4440*/  LDC R36, c[0x0][0x28c] ;  /* 0x0000a300ff247b82 */ /* 0x000e620000000800 */
[----:B------:R-:W-:Y:S02]  /*4450*/  FMNMX R26, R4, R21, !PT ;  /* 0x00000015041a7209 */ /* 0x000fe40007800000 */
[----:B------:R-:W-:Y:S02]  /*4460*/  FMNMX R21, R41, R30, !PT ;  /* 0x0000001e29157209 */ /* 0x000fe40007800000 */
[----:B------:R-:W-:-:S02]  /*4470*/  FSEL R14, R60, -INF , !P6 ;  /* 0xff8000003c0e7808 */ /* 0x000fc40007000000 */
[----:B------:R-:W-:Y:S02]  /*4480*/  FSEL R62, R62, -INF , !P6 ;  /* 0xff8000003e3e7808 */ /* 0x000fe40007000000 */
[----:B-----5:R-:W-:Y:S02]  /*4490*/  ISETP.GE.AND P6, PT, R13, R38, PT ;  /* 0x000000260d00720c */ /* 0x020fe40003fc6270 */
[----:B------:R-:W-:Y:S01]  /*44a0*/  FMNMX R13, R3, R26, !PT ;  /* 0x0000001a030d7209 */ /* 0x000fe20007800000 */
[----:B------:R-:W4:Y:S01]  /*44b0*/  LDC R38, c[0x0][0x28c] ;  /* 0x0000a300ff267b82 */ /* 0x000f220000000800 */
[----:B------:R-:W-:Y:S01]  /*44c0*/  FMNMX R30, R44, R21, !PT ;  /* 0x000000152c1e7209 */ /* 0x000fe20007800000 */
[----:B------:R-:W-:Y:S01]  /*44d0*/  VIADD R21, R0, 0x61 ;  /* 0x0000006100157836 */ /* 0x000fe20000000000 */
[----:B------:R-:W-:Y:S02]  /*44e0*/  FMNMX R26, R2, R13, !PT ;  /* 0x0000000d021a7209 */ /* 0x000fe40007800000 */
[----:B------:R-:W-:-:S02]  /*44f0*/  FMNMX R33, R45, R30, !PT ;  /* 0x0000001e2d217209 */ /* 0x000fc40007800000 */
[----:B------:R-:W-:Y:S02]  /*4500*/  FMNMX R23, R39, R26, !PT ;  /* 0x0000001a27177209 */ /* 0x000fe40007800000 */
[----:B------:R-:W-:Y:S02]  /*4510*/  FMNMX R33, R48, R33, !PT ;  /* 0x0000002130217209 */ /* 0x000fe40007800000 */
[----:B------:R-:W-:Y:S02]  /*4520*/  FMNMX R26, R42, R23, !PT ;  /* 0x000000172a1a7209 */ /* 0x000fe40007800000 */
[----:B------:R-:W-:Y:S02]  /*4530*/  FMNMX R30, R12, R33, !PT ;  /* 0x000000210c1e7209 */ /* 0x000fe40007800000 */
[----:B------:R-:W-:Y:S02]  /*4540*/  FSEL R13, R61, -INF , !P1 ;  /* 0xff8000003d0d7808 */ /* 0x000fe40004800000 */
[----:B------:R-:W-:-:S02]  /*4550*/  FSEL R63, R63, -INF , !P1 ;  /* 0xff8000003f3f7808 */ /* 0x000fc40004800000 */
[----:B---3--:R-:W-:Y:S02]  /*4560*/  ISETP.GE.AND P1, PT, R21, R34, PT ;  /* 0x000000221500720c */ /* 0x008fe40003f26270 */
[----:B------:R-:W-:Y:S02]  /*4570*/  IADD3 R21, R0, 0x68, RZ ;  /* 0x0000006800157810 */ /* 0x000fe40007ffe0ff */
[----:B------:R-:W-:Y:S02]  /*4580*/  FMNMX R23, R43, R26, !PT ;  /* 0x0000001a2b177209 */ /* 0x000fe40007800000 */
[----:B------:R-:W-:Y:S02]  /*4590*/  FMNMX R33, R11, R30, !PT ;  /* 0x0000001e0b217209 */ /* 0x000fe40007800000 */
[----:B------:R-:W-:Y:S02]  /*45a0*/  FSEL R64, R64, -INF , !P2 ;  /* 0xff80000040407808 */ /* 0x000fe40005000000 */
[----:B------:R-:W-:-:S02]  /*45b0*/  FSEL R66, R66, -INF , !P2 ;  /* 0xff80000042427808 */ /* 0x000fc40005000000 */
[----:B-1----:R-:W-:Y:S02]  /*45c0*/  ISETP.GE.AND P2, PT, R21, R36, PT ;  /* 0x000000241500720c */ /* 0x002fe40003f46270 */
[----:B------:R-:W-:Y:S01]  /*45d0*/  FMNMX R26, R46, R23, !PT ;  /* 0x000000172e1a7209 */ /* 0x000fe20007800000 */
[----:B------:R-:W-:Y:S01]  /*45e0*/  VIADD R23, R0, 0x69 ;  /* 0x0000006900177836 */ /* 0x000fe20000000000 */
[----:B------:R-:W-:Y:S01]  /*45f0*/  FMNMX R21, R10, R33, !PT ;  /* 0x000000210a157209 */ /* 0x000fe20007800000 */
[----:B------:R-:W1:Y:S01]  /*4600*/  LDC R36, c[0x0][0x604] ;  /* 0x00018100ff247b82 */ /* 0x000e620000000800 */
[----:B------:R-:W-:Y:S02]  /*4610*/  FMNMX R33, R47, R26, !PT ;  /* 0x0000001a2f217209 */ /* 0x000fe40007800000 */
[----:B------:R-:W-:Y:S02]  /*4620*/  FMNMX R26, R56, R21, !PT ;  /* 0x00000015381a7209 */ /* 0x000fe40007800000 */
[----:B------:R-:W-:-:S02]  /*4630*/  FMNMX R30, R50, R33, !PT ;  /* 0x00000021321e7209 */ /* 0x000fc40007800000 */
[----:B------:R-:W-:Y:S02]  /*4640*/  FMNMX R35, R15, R26, !PT ;  /* 0x0000001a0f237209 */ /* 0x000fe40007800000 */
[----:B------:R-:W-:Y:S02]  /*4650*/  FMNMX R33, R51, R30, !PT ;  /* 0x0000001e33217209 */ /* 0x000fe40007800000 */
[----:B------:R-:W-:Y:S02]  /*4660*/  FMNMX R34, R14, R35, !PT ;  /* 0x000000230e227209 */ /* 0x000fe40007800000 */
[----:B------:R-:W-:Y:S02]  /*4670*/  FMNMX R30, R54, R33, !PT ;  /* 0x00000021361e7209 */ /* 0x000fe40007800000 */
[----:B------:R-:W-:Y:S02]  /*4680*/  FMNMX R35, R13, R34, !PT ;  /* 0x000000220d237209 */ /* 0x000fe40007800000 */
[----:B------:R-:W-:-:S02]  /*4690*/  FMNMX R33, R55, R30, !PT ;  /* 0x0000001e37217209 */ /* 0x000fc40007800000 */
[----:B------:R-:W-:Y:S02]  /*46a0*/  FSEL R21, R65, -INF , !P3 ;  /* 0xff80000041157808 */ /* 0x000fe40005800000 */
[----:B------:R-:W-:Y:S02]  /*46b0*/  FMNMX R34, R64, R35, !PT ;  /* 0x0000002340227209 */ /* 0x000fe40007800000 */
[----:B------:R-:W-:Y:S02]  /*46c0*/  FSEL R67, R67, -INF , !P3 ;  /* 0xff80000043437808 */ /* 0x000fe40005800000 */
[----:B----4-:R-:W-:Y:S02]  /*46d0*/  ISETP.GE.AND P3, PT, R23, R38, PT ;  /* 0x000000261700720c */ /* 0x010fe40003f66270 */
[----:B------:R-:W-:Y:S01]  /*46e0*/  FMNMX R30, R58, R33, !PT ;  /* 0x000000213a1e7209 */ /* 0x000fe20007800000 */
[----:B------:R-:W3:Y:S01]  /*46f0*/  LDC R38, c[0x0][0x604] ;  /* 0x00018100ff267b82 */ /* 0x000ee20000000800 */
[----:B------:R-:W-:-:S02]  /*4700*/  FSEL R23, R68, -INF , !P5 ;  /* 0xff80000044177808 */ /* 0x000fc40006800000 */
[----:B------:R-:W-:Y:S02]  /*4710*/  FMNMX R34, R21, R34, !PT ;  /* 0x0000002215227209 */ /* 0x000fe40007800000 */
[----:B------:R-:W-:Y:S02]  /*4720*/  FMNMX R33, R59, R30, !PT ;  /* 0x0000001e3b217209 */ /* 0x000fe40007800000 */
[----:B------:R-:W-:Y:S02]  /*4730*/  FSEL R69, R69, -INF , !P4 ;  /* 0xff80000045457808 */ /* 0x000fe40006000000 */
[----:B------:R-:W-:Y:S02]  /*4740*/  FMNMX R34, R23, R34, !PT ;  /* 0x0000002217227209 */ /* 0x000fe40007800000 */
[----:B------:R-:W-:Y:S02]  /*4750*/  IADD3 R26, R0, 0x70, RZ ;  /* 0x00000070001a7810 */ /* 0x000fe40007ffe0ff */
[----:B------:R-:W-:-:S02]  /*4760*/  FMNMX R30, R62, R33, !PT ;  /* 0x000000213e1e7209 */ /* 0x000fc40007800000 */
[----:B------:R-:W-:Y:S02]  /*4770*/  FSEL R72, R72, -INF , !P6 ;  /* 0xff80000048487808 */ /* 0x000fe40007000000 */
[----:B------:R-:W-:Y:S02]  /*4780*/  FMNMX R35, R69, R34, !PT ;  /* 0x0000002245237209 */ /* 0x000fe40007800000 */
[----:B------:R-:W-:Y:S02]  /*4790*/  FSEL R70, R70, -INF , !P5 ;  /* 0xff80000046467808 */ /* 0x000fe40006800000 */
[----:B--2---:R-:W-:Y:S01]  /*47a0*/  ISETP.GE.AND P5, PT, R26, R37, PT ;  /* 0x000000251a00720c */ /* 0x004fe20003fa6270 */
[----:B------:R-:W-:Y:S01]  /*47b0*/  VIADD R26, R0, 0x71 ;  /* 0x00000071001a7836 */ /* 0x000fe20000000000 */
[----:B------:R-:W-:Y:S02]  /*47c0*/  FMNMX R33, R63, R30, !PT ;  /* 0x0000001e3f217209 */ /* 0x000fe40007800000 */
[----:B------:R-:W-:-:S02]  /*47d0*/  FSEL R73, R73, -INF , !P1 ;  /* 0xff80000049497808 */ /* 0x000fc40004800000 */
[----:B------:R-:W-:Y:S02]  /*47e0*/  FMNMX R34, R72, R35, !PT ;  /* 0x0000002348227209 */ /* 0x000fe40007800000 */
[----:B------:R-:W-:Y:S02]  /*47f0*/  FMNMX R30, R66, R33, !PT ;  /* 0x00000021421e7209 */ /* 0x000fe40007800000 */
[----:B------:R-:W-:Y:S02]  /*4800*/  FSEL R37, R71, -INF , !P4 ;  /* 0xff80000047257808 */ /* 0x000fe40006000000 */
[----:B------:R-:W-:Y:S02]  /*4810*/  FSEL R76, R76, -INF , !P2 ;  /* 0xff8000004c4c7808 */ /* 0x000fe40005000000 */
[----:B------:R-:W-:Y:S02]  /*4820*/  FMNMX R33, R73, R34, !PT ;  /* 0x0000002249217209 */ /* 0x000fe40007800000 */
[----:B------:R-:W-:Y:S01]  /*4830*/  ISETP.GE.AND P4, PT, R26, R49, PT ;  /* 0x000000311a00720c */ /* 0x000fe20003f86270 */
[----:B------:R-:W2:Y:S01]  /*4840*/  LDC R34, c[0x0][0x604] ;  /* 0x00018100ff227b82 */ /* 0x000ea20000000800 */
[----:B------:R-:W-:-:S02]  /*4850*/  IADD3 R26, R0, 0x78, RZ ;  /* 0x00000078001a7810 */ /* 0x000fc40007ffe0ff */
[----:B------:R-:W-:Y:S02]  /*4860*/  FMNMX R35, R67, R30, !PT ;  /* 0x0000001e43237209 */ /* 0x000fe40007800000 */
[----:B------:R-:W-:Y:S02]  /*4870*/  FSEL R77, R77, -INF , !P3 ;  /* 0xff8000004d4d7808 */ /* 0x000fe40005800000 */
[----:B------:R-:W-:Y:S01]  /*4880*/  FMNMX R30, R76, R33, !PT ;  /* 0x000000214c1e7209 */ /* 0x000fe20007800000 */
[----:B------:R-:W-:Y:S01]  /*4890*/  VIADD R33, R0, 0x79 ;  /* 0x0000007900217836 */ /* 0x000fe20000000000 */
[----:B------:R-:W-:Y:S02]  /*48a0*/  FSEL R74, R74, -INF , !P6 ;  /* 0xff8000004a4a7808 */ /* 0x000fe40007000000 */
[----:B------:R-:W-:Y:S02]  /*48b0*/  ISETP.GE.AND P6, PT, R26, R53, PT ;  /* 0x000000351a00720c */ /* 0x000fe40003fc6270 */
[----:B------:R-:W-:Y:S01]  /*48c0*/  FMNMX R26, R70, R35, !PT ;  /* 0x00000023461a7209 */ /* 0x000fe20007800000 */
[----:B------:R-:W4:Y:S01]  /*48d0*/  LDC R53, c[0x0][0x604] ;  /* 0x00018100ff357b82 */ /* 0x000f220000000800 */
[----:B------:R-:W-:-:S02]  /*48e0*/  FSEL R80, R80, -INF , !P5 ;  /* 0xff80000050507808 */ /* 0x000fc40006800000 */
[----:B------:R-:W-:Y:S02]  /*48f0*/  FMNMX R49, R77, R30, !PT ;  /* 0x0000001e4d317209 */ /* 0x000fe40007800000 */
[----:B------:R-:W-:Y:S02]  /*4900*/  FMNMX R35, R37, R26, !PT ;  /* 0x0000001a25237209 */ /* 0x000fe40007800000 */
[----:B------:R-:W-:Y:S02]  /*4910*/  FSEL R81, R81, -INF , !P4 ;  /* 0xff80000051517808 */ /* 0x000fe40006000000 */
[----:B------:R-:W-:Y:S02]  /*4920*/  FMNMX R30, R80, R49, !PT ;  /* 0x00000031501e7209 */ /* 0x000fe40007800000 */
[----:B------:R-:W-:Y:S01]  /*4930*/  FSEL R75, R75, -INF , !P1 ;  /* 0xff8000004b4b7808 */ /* 0x000fe20004800000 */
[----:B------:R-:W5:Y:S01]  /*4940*/  LDC R49, c[0x0][0x604] ;  /* 0x00018100ff317b82 */ /* 0x000f620000000800 */
[----:B------:R-:W-:-:S02]  /*4950*/  FMNMX R26, R74, R35, !PT ;  /* 0x000000234a1a7209 */ /* 0x000fc40007800000 */
[----:B------:R-:W-:Y:S02]  /*4960*/  ISETP.GE.AND P1, PT, R33, R194, PT ;  /* 0x000000c22100720c */ /* 0x000fe40003f26270 */
[----:B------:R-:W-:Y:S02]  /*4970*/  FSEL R84, R84, -INF , !P6 ;  /* 0xff80000054547808 */ /* 0x000fe40007000000 */
[----:B------:R-:W-:Y:S02]  /*4980*/  FMNMX R35, R81, R30, !PT ;  /* 0x0000001e51237209 */ /* 0x000fe40007800000 */
[----:B------:R-:W-:Y:S02]  /*4990*/  FSEL R85, R85, -INF , !P1 ;  /* 0xff80000055557808 */ /* 0x000fe40004800000 */
[----:B------:R-:W-:Y:S02]  /*49a0*/  FMNMX R30, R84, R35, !PT ;  /* 0x00000023541e7209 */ /* 0x000fe40007800000 */
[----:B------:R-:W-:-:S02]  /*49b0*/  FSEL R78, R78, -INF , !P2 ;  /* 0xff8000004e4e7808 */ /* 0x000fc40005000000 */
[----:B------:R-:W-:Y:S02]  /*49c0*/  FMNMX R30, R85, R30, !PT ;  /* 0x0000001e551e7209 */ /* 0x000fe40007800000 */
[----:B------:R-:W-:Y:S02]  /*49d0*/  FMNMX R33, R75, R26, !PT ;  /* 0x0000001a4b217209 */ /* 0x000fe40007800000 */
[----:B------:R-:W-:Y:S01]  /*49e0*/  FSEL R79, R79, -INF , !P3 ;  /* 0xff8000004f4f7808 */ /* 0x000fe20005800000 */
[----:B------:R-:W1:Y:S01]  /*49f0*/  SHFL.BFLY PT, R35, R30, 0x1, 0x1f ;  /* 0x0c201f001e237f89 */ /* 0x000e6200000e0000 */
[----:B------:R-:W-:Y:S02]  /*4a00*/  FMNMX R26, R78, R33, !PT ;  /* 0x000000214e1a7209 */ /* 0x000fe40007800000 */
[----:B------:R-:W-:Y:S02]  /*4a10*/  FSEL R82, R82, -INF , !P5 ;  /* 0xff80000052527808 */ /* 0x000fe40006800000 */
[----:B------:R-:W-:-:S02]  /*4a20*/  FMNMX R33, R79, R26, !PT ;  /* 0x0000001a4f217209 */ /* 0x000fc40007800000 */
[----:B------:R-:W-:Y:S02]  /*4a30*/  FSEL R83, R83, -INF , !P4 ;  /* 0xff80000053537808 */ /* 0x000fe40006000000 */
[----:B------:R-:W-:Y:S02]  /*4a40*/  FMNMX R26, R82, R33, !PT ;  /* 0x00000021521a7209 */ /* 0x000fe40007800000 */
[----:B------:R-:W-:Y:S01]  /*4a50*/  FSEL R86, R86, -INF , !P6 ;  /* 0xff80000056567808 */ /* 0x000fe20007000000 */
[----:B------:R-:W4:Y:S01]  /*4a60*/  SYNCS.PHASECHK.TRANS64.TRYWAIT P6, [R88+URZ+0x90008], R19 ;  /* 0x09000813580075a7 */ /* 0x000f2200080c017f */
[----:B------:R-:W-:Y:S02]  /*4a70*/  FMNMX R33, R83, R26, !PT ;  /* 0x0000001a53217209 */ /* 0x000fe40007800000 */
[----:B------:R-:W-:Y:S02]  /*4a80*/  FSEL R87, R87, -INF , !P1 ;  /* 0xff80000057577808 */ /* 0x000fe40004800000 */
[----:B------:R-:W-:-:S04]  /*4a90*/  FMNMX R26, R86, R33, !PT ;  /* 0x00000021561a7209 */ /* 0x000fc80007800000 */
[----:B------:R-:W-:Y:S02]  /*4aa0*/  FMNMX R26, R87, R26, !PT ;  /* 0x0000001a571a7209 */ /* 0x000fe40007800000 */
[----:B-1----:R-:W-:-:S03]  /*4ab0*/  FMNMX R35, R30, R35, !PT ;  /* 0x000000231e237209 */ /* 0x002fc60007800000 */
[----:B------:R-:W1:Y:S04]  /*4ac0*/  SHFL.BFLY PT, R33, R26, 0x1, 0x1f ;  /* 0x0c201f001a217f89 */ /* 0x000e6800000e0000 */
[----:B------:R-:W3:Y:S01]  /*4ad0*/  SHFL.BFLY PT, R216, R35, 0x2, 0x1f ;  /* 0x0c401f0023d87f89 */ /* 0x000ee200000e0000 */
[----:B-1----:R-:W-:Y:S02]  /*4ae0*/  FMNMX R33, R26, R33, !PT ;  /* 0x000000211a217209 */ /* 0x002fe40007800000 */
[----:B------:R-:W1:Y:S01]  /*4af0*/  LDC R26, c[0x0][0x604] ;  /* 0x00018100ff1a7b82 */ /* 0x000e620000000800 */
[----:B---3--:R-:W-:Y:S02]  /*4b00*/  FMNMX R216, R35, R216, !PT ;  /* 0x000000d823d87209 */ /* 0x008fe40007800000 */
[----:B------:R-:W3:Y:S02]  /*4b10*/  SHFL.BFLY PT, R30, R33, 0x2, 0x1f ;  /* 0x0c401f00211e7f89 */ /* 0x000ee400000e0000 */
[----:B------:R-:W-:-:S04]  /*4b20*/  FSETP.NEU.AND P1, PT, R216, -INF , PT ;  /* 0xff800000d800780b */ /* 0x000fc80003f2d000 */
[----:B------:R-:W-:-:S05]  /*4b30*/  FSEL R187, R216, RZ, P1 ;  /* 0x000000ffd8bb7208 */ /* 0x000fca0000800000 */
[----:B--2---:R-:W-:Y:S02]  /*4b40*/  FMUL R187, R187, R34 ;  /* 0x00000022bbbb7220 */ /* 0x004fe40000400000 */
[----:B------:R-:W2:Y:S02]  /*4b50*/  LDC R34, c[0x0][0x604] ;  /* 0x00018100ff227b82 */ /* 0x000ea40000000800 */
[--C-:B------:R-:W-:Y:S01]  /*4b60*/  FFMA R24, R24, R36, -R187.reuse ;  /* 0x0000002418187223 */ /* 0x100fe200000008bb */
[--C-:B------:R-:W-:Y:S01]  /*4b70*/  FFMA R16, R16, R38, -R187.reuse ;  /* 0x0000002610107223 */ /* 0x100fe200000008bb */
[----:B-----5:R-:W-:-:S03]  /*4b80*/  FFMA R28, R28, R49, -R187 ;  /* 0x000000311c1c7223 */ /* 0x020fc600000008bb */
[----:B------:R-:W-:Y:S01]  /*4b90*/  FSETP.GEU.AND P4, PT, R24, -126, PT ;  /* 0xc2fc00001800780b */ /* 0x000fe20003f8e000 */
[----:B-1----:R-:W-:Y:S01]  /*4ba0*/  FFMA R22, R22, R26, -R187 ;  /* 0x0000001a16167223 */ /* 0x002fe200000008bb */
[----:B------:R-:W-:Y:S01]  /*4bb0*/  FSETP.GEU.AND P5, PT, R16, -126, PT ;  /* 0xc2fc00001000780b */ /* 0x000fe20003fae000 */
[----:B------:R-:W1:Y:S01]  /*4bc0*/  LDC R26, c[0x0][0x604] ;  /* 0x00018100ff1a7b82 */ /* 0x000e620000000800 */
[----:B---3--:R-:W-:Y:S02]  /*4bd0*/  FMNMX R217, R33, R30, !PT ;  /* 0x0000001e21d97209 */ /* 0x008fe40007800000 */
[----:B------:R-:W-:Y:S02]  /*4be0*/  FSETP.GEU.AND P3, PT, R28, -126, PT ;  /* 0xc2fc00001c00780b */ /* 0x000fe40003f6e000 */
[C---:B------:R-:W-:Y:S02]  /*4bf0*/  FSETP.NEU.AND P1, PT, R217.reuse, -INF , PT ;  /* 0xff800000d900780b */ /* 0x040fe40003f2d000 */
[----:B------:R-:W-:Y:S01]  /*4c00*/  P2R R49, PR, RZ, 0x8 ;  /* 0x00000008ff317803 */ /* 0x000fe20000000000 */
[----:B------:R-:W3:Y:S01]  /*4c10*/  LDC R30, c[0x0][0x604] ;  /* 0x00018100ff1e7b82 */ /* 0x000ee20000000800 */
[----:B------:R-:W-:Y:S01]  /*4c20*/  FSEL R36, R217, RZ, P1 ;  /* 0x000000ffd9247208 */ /* 0x000fe20000800000 */
[----:B------:R-:W-:Y:S01]  /*4c30*/  @!P4 FMUL R24, R24, 0.5 ;  /* 0x3f0000001818c820 */ /* 0x000fe20000400000 */
[----:B------:R-:W-:Y:S01]  /*4c40*/  FSETP.GEU.AND P1, PT, R22, -126, PT ;  /* 0xc2fc00001600780b */ /* 0x000fe20003f2e000 */
[----:B------:R-:W-:-:S02]  /*4c50*/  @!P5 FMUL R16, R16, 0.5 ;  /* 0x3f0000001010d820 */ /* 0x000fc40000400000 */
[----:B------:R-:W5:Y:S01]  /*4c60*/  MUFU.EX2 R38, R24 ;  /* 0x0000001800267308 */ /* 0x000f620000000800 */
[----:B----4-:R-:W-:Y:S01]  /*4c70*/  FMUL R36, R36, R53 ;  /* 0x0000003524247220 */ /* 0x010fe20000400000 */
[----:B------:R-:W4:Y:S01]  /*4c80*/  LDC R33, c[0x0][0x604] ;  /* 0x00018100ff217b82 */ /* 0x000f220000000800 */
[----:B------:R-:W-:Y:S02]  /*4c90*/  @!P3 FMUL R28, R28, 0.5 ;  /* 0x3f0000001c1cb820 */ /* 0x000fe40000400000 */
[----:B--2---:R-:W-:-:S03]  /*4ca0*/  FFMA R29, R29, R34, -R36 ;  /* 0x000000221d1d7223 */ /* 0x004fc60000000824 */
[----:B------:R-:W2:Y:S01]  /*4cb0*/  MUFU.EX2 R191, R16 ;  /* 0x0000001000bf7308 */ /* 0x000ea20000000800 */
[----:B-1----:R-:W-:Y:S01]  /*4cc0*/  FFMA R25, R25, R26, -R36 ;  /* 0x0000001a19197223 */ /* 0x002fe20000000824 */
[----:B------:R-:W-:Y:S01]  /*4cd0*/  FSETP.GEU.AND P2, PT, R29, -126, PT ;  /* 0xc2fc00001d00780b */ /* 0x000fe20003f4e000 */
[----:B------:R-:W-:-:S05]  /*4ce0*/  @!P1 FMUL R22, R22, 0.5 ;  /* 0x3f00000016169820 */ /* 0x000fca0000400000 */
[----:B------:R1:W1:Y:S01]  /*4cf0*/  MUFU.EX2 R190, R28 ;  /* 0x0000001c00be7308 */ /* 0x0002620000000800 */
[----:B-----5:R-:W-:Y:S01]  /*4d00*/  @!P4 FMUL R38, R38, R38 ;  /* 0x000000262626c220 */ /* 0x020fe20000400000 */
[----:B---3--:R-:W-:Y:S01]  /*4d10*/  FFMA R27, R27, R30, -R36 ;  /* 0x0000001e1b1b7223 */ /* 0x008fe20000000824 */
[----:B------:R-:W-:-:S04]  /*4d20*/  FSETP.GEU.AND P4, PT, R25, -126, PT ;  /* 0xc2fc00001900780b */ /* 0x000fc80003f8e000 */
[----:B------:R-:W-:Y:S01]  /*4d30*/  FSETP.GEU.AND P3, PT, R27, -126, PT ;  /* 0xc2fc00001b00780b */ /* 0x000fe20003f6e000 */
[----:B------:R-:W-:Y:S01]  /*4d40*/  @!P2 FMUL R29, R29, 0.5 ;  /* 0x3f0000001d1da820 */ /* 0x000fe20000400000 */
[----:B--2---:R-:W-:Y:S01]  /*4d50*/  @!P5 FMUL R191, R191, R191 ;  /* 0x000000bfbfbfd220 */ /* 0x004fe20000400000 */
[----:B----4-:R-:W-:Y:S01]  /*4d60*/  FFMA R31, R31, R33, -R36 ;  /* 0x000000211f1f7223 */ /* 0x010fe20000000824 */
[----:B------:R2:W3:Y:S04]  /*4d70*/  MUFU.EX2 R189, R22 ;  /* 0x0000001600bd7308 */ /* 0x0004e80000000800 */
[----:B------:R-:W-:Y:S01]  /*4d80*/  FSETP.GEU.AND P5, PT, R31, -126, PT ;  /* 0xc2fc00001f00780b */ /* 0x000fe20003fae000 */
[----:B------:R-:W-:-:S03]  /*4d90*/  @!P4 FMUL R25, R25, 0.5 ;  /* 0x3f0000001919c820 */ /* 0x000fc60000400000 */
[----:B------:R2:W4:Y:S01]  /*4da0*/  MUFU.EX2 R24, R29 ;  /* 0x0000001d00187308 */ /* 0x0005220000000800 */
[----:B------:R-:W-:-:S07]  /*4db0*/  @!P3 FMUL R27, R27, 0.5 ;  /* 0x3f0000001b1bb820 */ /* 0x000fce0000400000 */
[----:B------:R2:W1:Y:S01]  /*4dc0*/  MUFU.EX2 R35, R27 ;  /* 0x0000001b00237308 */ /* 0x0004620000000800 */
[----:B------:R-:W-:-:S07]  /*4dd0*/  @!P5 FMUL R31, R31, 0.5 ;  /* 0x3f0000001f1fd820 */ /* 0x000fce0000400000 */
[----:B------:R2:W1:Y:S08]  /*4de0*/  MUFU.EX2 R16, R25 ;  /* 0x0000001900107308 */ /* 0x0004700000000800 */
[----:B------:R2:W1:Y:S01]  /*4df0*/  MUFU.EX2 R34, R31 ;  /* 0x0000001f00227308 */ /* 0x0004620000000800 */
[----:B---34-:R-:W-:Y:S05]  /*4e00*/  @!P6 BRA `(.L_x_23) ;  /* 0x000003340028e947 */ /* 0x018fea0003800000 */
.L_x_107:
[----:B------:R-:W-:Y:S01]  /*4e10*/  STL [R1+0x508], R0 ;  /* 0x0005080001007387 */ /* 0x000fe20000100800 */
[----:B------:R-:W-:Y:S01]  /*4e20*/  ISETP.NE.AND P6, PT, R49, RZ, PT ;  /* 0x000000ff3100720c */ /* 0x000fe20003fc5270 */
[----:B------:R-:W-:Y:S01]  /*4e30*/  @!P1 FMUL R189, R189, R189 ;  /* 0x000000bdbdbd9220 */ /* 0x000fe20000400000 */
[----:B------:R-:W-:Y:S01]  /*4e40*/  LOP3.LUT R52, R20, 0x4000000, RZ, 0xfc, !PT ;  /* 0x0400000014347812 */ /* 0x000fe200078efcff */
[----:B------:R-:W-:Y:S01]  /*4e50*/  STL [R1+0x504], R240 ;  /* 0x000504f001007387 */ /* 0x000fe20000100800 */
[----:B------:R-:W-:Y:S01]  /*4e60*/  @!P2 FMUL R24, R24, R24 ;  /* 0x000000181818a220 */ /* 0x000fe20000400000 */
[----:B-1----:R-:W-:Y:S01]  /*4e70*/  @!P3 FMUL R35, R35, R35 ;  /* 0x000000232323b220 */ /* 0x002fe20000400000 */
[----:B--2---:R-:W-:Y:S01]  /*4e80*/  IADD3 R19, R52, 0x2000, RZ ;  /* 0x0000200034137810 */ /* 0x004fe20007ffe0ff */
[----:B------:R-:W-:Y:S01]  /*4e90*/  STL [R1+0x500], R252 ;  /* 0x000500fc01007387 */ /* 0x000fe20000100800 */
[----:B------:R-:W-:Y:S01]  /*4ea0*/  @!P4 FMUL R16, R16, R16 ;  /* 0x000000101010c220 */ /* 0x000fe20000400000 */
[----:B------:R-:W-:Y:S01]  /*4eb0*/  @!P5 FMUL R34, R34, R34 ;  /* 0x000000222222d220 */ /* 0x000fe20000400000 */
[----:B------:R-:W-:Y:S01]  /*4ec0*/  R2UR UR6, R19 ;  /* 0x00000000130672ca */ /* 0x000fe200000e0000 */
[----:B------:R-:W-:Y:S01]  /*4ed0*/  STL [R1+0x4fc], R251 ;  /* 0x0004fcfb01007387 */ /* 0x000fe20000100800 */
[----:B------:R-:W-:Y:S01]  /*4ee0*/  F2FP.BF16.F32.PACK_AB R180, R191, R38 ;  /* 0x00000026bfb4723e */ /* 0x000fe200000010ff */
[----:B------:R-:W-:Y:S01]  /*4ef0*/  @!P6 FMUL R190, R190, R190 ;  /* 0x000000bebebee220 */ /* 0x000fe20000400000 */
[----:B------:R-:W-:Y:S01]  /*4f00*/  F2FP.BF16.F32.PACK_AB R181, R35, R24 ;  /* 0x0000001823b5723e */ /* 0x000fe200000010ff */
[----:B------:R-:W-:Y:S01]  /*4f10*/  STL [R1+0x4f8], R250 ;  /* 0x0004f8fa01007387 */ /* 0x000fe20000100800 */
[----:B------:R-:W-:Y:S01]  /*4f20*/  F2FP.BF16.F32.PACK_AB R183, R34, R16 ;  /* 0x0000001022b7723e */ /* 0x000fe200000010ff */
[----:B------:R-:W-:Y:S01]  /*4f30*/  UMOV UR7, 0x40000040 ;  /* 0x4000004000077882 */ /* 0x000fe20000000000 */
[----:B------:R-:W-:Y:S01]  /*4f40*/  F2FP.BF16.F32.PACK_AB R182, R189, R190 ;  /* 0x000000bebdb6723e */ /* 0x000fe200000010ff */
[----:B------:R-:W-:Y:S01]  /*4f50*/  STL [R1+0x4f4], R249 ;  /* 0x0004f4f901007387 */ /* 0x000fe20000100800 */
[----:B------:R-:W1:Y:S03]  /*4f60*/  LDC R20, c[0x0][0x604] ;  /* 0x00018100ff147b82 */ /* 0x000e660000000800 */
[----:B------:R-:W-:Y:S04]  /*4f70*/  STL [R1+0x4f0], R248 ;  /* 0x0004f0f801007387 */ /* 0x000fe80000100800 */
[----:B------:R-:W-:Y:S01]  /*4f80*/  STL [R1+0x4ec], R247 ;  /* 0x0004ecf701007387 */ /* 0x000fe20000100800 */
[----:B------:R-:W2:Y:S03]  /*4f90*/  LDC R22, c[0x0][0x604] ;  /* 0x00018100ff167b82 */ /* 0x000ea60000000800 */
[----:B------:R-:W-:Y:S04]  /*4fa0*/  STL [R1+0x4e8], R246 ;  /* 0x0004e8f601007387 */ /* 0x000fe80000100800 */
[----:B------:R-:W-:Y:S01]  /*4fb0*/  STL [R1+0x4e4], R245 ;  /* 0x0004e4f501007387 */ /* 0x000fe20000100800 */
[----:B------:R-:W3:Y:S03]  /*4fc0*/  LDC R25, c[0x0][0x604] ;  /* 0x00018100ff197b82 */ /* 0x000ee60000000800 */
[----:B------:R-:W-:Y:S04]  /*4fd0*/  STL [R1+0x4e0], R244 ;  /* 0x0004e0f401007387 */ /* 0x000fe80000100800 */
[----:B------:R-:W-:Y:S01]  /*4fe0*/  STL [R1+0x4dc], R243 ;  /* 0x0004dcf301007387 */ /* 0x000fe20000100800 */
[----:B------:R-:W4:Y:S03]  /*4ff0*/  LDC R19, c[0x0][0x604] ;  /* 0x00018100ff137b82 */ /* 0x000f260000000800 */
        /* <DEDUP_REMOVED lines=19> */
[----:B------:R-:W-:Y:S01]  /*5130*/  STL.64 [R1+0x1228], R86 ;  /* 0x0012285601007387 */ /* 0x000fe20000100a00 */
[----:B------:R-:W1:Y:S03]  /*5140*/  LDC R184, c[0x0][0x604] ;  /* 0x00018100ffb87b82 */ /* 0x000e660000000800 */
[----:B------:R-:W-:Y:S04]  /*5150*/  STL.64 [R1+0x1220], R84 ;  /* 0x0012205401007387 */ /* 0x000fe80000100a00 */
[----:B------:R-:W-:Y:S01]  /*5160*/  STL.64 [R1+0x1218], R82 ;  /* 0x0012185201007387 */ /* 0x000fe20000100a00 */
[----:B------:R-:W2:Y:S03]  /*5170*/  LDC R158, c[0x0][0x604] ;  /* 0x00018100ff9e7b82 */ /* 0x000ea60000000800 */
[----:B------:R-:W-:Y:S04]  /*5180*/  STL.64 [R1+0x1210], R80 ;  /* 0x0012105001007387 */ /* 0x000fe80000100a00 */
[----:B------:R-:W-:Y:S01]  /*5190*/  STL.64 [R1+0x1208], R78 ;  /* 0x0012084e01007387 */ /* 0x000fe20000100a00 */
[----:B------:R-:W3:Y:S03]  /*51a0*/  LDC R156, c[0x0][0x604] ;  /* 0x00018100ff9c7b82 */ /* 0x000ee60000000800 */
[----:B------:R-:W-:Y:S04]  /*51b0*/  STL.64 [R1+0x1200], R76 ;  /* 0x0012004c01007387 */ /* 0x000fe80000100a00 */
[----:B------:R-:W-:Y:S01]  /*51c0*/  STL.64 [R1+0x11f8], R74 ;  /* 0x0011f84a01007387 */ /* 0x000fe20000100a00 */
[----:B------:R-:W4:Y:S03]  /*51d0*/  LDC R185, c[0x0][0x604] ;  /* 0x00018100ffb97b82 */ /* 0x000f260000000800 */
[----:B------:R-:W-:Y:S04]  /*51e0*/  STL.64 [R1+0x11f0], R72 ;  /* 0x0011f04801007387 */ /* 0x000fe80000100a00 */
[----:B------:R-:W-:Y:S01]  /*51f0*/  STL [R1+0x11ec], R70 ;  /* 0x0011ec4601007387 */ /* 0x000fe20000100800 */
[----:B------:R-:W1:Y:S03]  /*5200*/  LDC R186, c[0x0][0x604] ;  /* 0x00018100ffba7b82 */ /* 0x000e660000000800 */
[----:B------:R-:W-:Y:S04]  /*5210*/  STL [R1+0x11e8], R69 ;  /* 0x0011e84501007387 */ /* 0x000fe80000100800 */
[----:B------:R-:W-:Y:S04]  /*5220*/  STL.64 [R1+0x11e0], R66 ;  /* 0x0011e04201007387 */ /* 0x000fe80000100a00 */
[----:B------:R-:W-:Y:S04]  /*5230*/  STL [R1+0x11d8], R64 ;  /* 0x0011d84001007387 */ /* 0x000fe80000100800 */
[----:B------:R-:W-:Y:S04]  /*5240*/  STL.64 [R1+0x11d0], R62 ;  /* 0x0011d03e01007387 */ /* 0x000fe80000100a00 */
[----:B------:R-:W-:Y:S04]  /*5250*/  STL.64 [R1+0x11c8], R58 ;  /* 0x0011c83a01007387 */ /* 0x000fe80000100a00 */
[----:B------:R-:W-:Y:S04]  /*5260*/  STL [R1+0x11c0], R56 ;  /* 0x0011c03801007387 */ /* 0x000fe80000100800 */
[----:B------:R-:W-:Y:S04]  /*5270*/  STL.64 [R1+0x11b8], R54 ;  /* 0x0011b83601007387 */ /* 0x000fe80000100a00 */
[----:B------:R-:W-:Y:S04]  /*5280*/  STL [R1+0x11b0], R52 ;  /* 0x0011b03401007387 */ /* 0x000fe80000100800 */
[----:B------:R-:W-:Y:S04]  /*5290*/  STL.64 [R1+0x11a8], R50 ;  /* 0x0011a83201007387 */ /* 0x000fe80000100a00 */
[----:B------:R-:W-:Y:S04]  /*52a0*/  STL [R1+0x11a0], R48 ;  /* 0x0011a03001007387 */ /* 0x000fe80000100800 */
[----:B------:R-:W-:Y:S04]  /*52b0*/  STL.64 [R1+0x1198], R46 ;  /* 0x0011982e01007387 */ /* 0x000fe80000100a00 */
[----:B------:R-:W-:Y:S04]  /*52c0*/  STL.64 [R1+0x1190], R44 ;  /* 0x0011902c01007387 */ /* 0x000fe80000100a00 */
[----:B------:R-:W-:Y:S04]  /*52d0*/  STL.64 [R1+0x1188], R42 ;  /* 0x0011882a01007387 */ /* 0x000fe80000100a00 */
[----:B------:R-:W-:Y:S04]  /*52e0*/  STL.64 [R1+0x1180], R40 ;  /* 0x0011802801007387 */ /* 0x000fe80000100a00 */
[----:B------:R-:W-:Y:S04]  /*52f0*/  STL.64 [R1+0x1178], R38 ;  /* 0x0011782601007387 */ /* 0x000fe80000100a00 */
[----:B------:R-:W-:Y:S04]  /*5300*/  STL.64 [R1+0x1170], R36 ;  /* 0x0011702401007387 */ /* 0x000fe80000100a00 */
[----:B------:R-:W-:Y:S04]  /*5310*/  STL.64 [R1+0x1168], R34 ;  /* 0x0011682201007387 */ /* 0x000fe80000100a00 */
[----:B------:R2:W-:Y:S04]  /*5320*/  STL [R1+0x1160], R32 ;  /* 0x0011602001007387 */ /* 0x0005e80000100800 */
[----:B------:R-:W-:Y:S04]  /*5330*/  STL [R1+0x115c], R24 ;  /* 0x00115c1801007387 */ /* 0x000fe80000100800 */
[----:B------:R-:W-:Y:S01]  /*5340*/  STL [R1+0x1158], R23 ;  /* 0x0011581701007387 */ /* 0x000fe20000100800 */
[----:B--2---:R-:W-:-:S03]  /*5350*/  WARPGROUP.ARRIVE ;  /* 0x00000000000079c5 */ /* 0x004fc60000000000 */
[----:B------:R-:W-:Y:S03]  /*5360*/  STL [R1+0x1154], R21 ;  /* 0x0011541501007387 */ /* 0x000fe60000100800 */
[----:B------:R-:W-:Y:S03]  /*5370*/  HGMMA.64x256x16.F32.BF16 R28, R180, gdesc[UR4].tnspB, RZ, !UPT, gsb0 ;  /* 0x43e00004b41c7df0 */ /* 0x000fe6000c0018ff */
[----:B------:R-:W-:Y:S02]  /*5380*/  WARPGROUP.DEPBAR.LE gsb0, 0x0 ;  /* 0x00008000000079c5 */ /* 0x000fe40000010000 */
[----:B------:R-:W-:Y:S01]  /*5390*/  STL.64 [R1], R28 ;  /* 0x0000001c01007387 */ /* 0x000fe20000100a00 */
[----:B------:R-:W-:Y:S01]  /*53a0*/  MOV R251, R86 ;  /* 0x0000005600fb7202 */ /* 0x000fe20000000f00 */
[----:B------:R-:W-:Y:S01]  /*53b0*/  IMAD.MOV.U32 R250, RZ, RZ, R87 ;  /* 0x000000fffffa7224 */ /* 0x000fe200078e0057 */
[----:B------:R-:W-:Y:S01]  /*53c0*/  MOV R17, R152 ;  /* 0x0000009800117202 */ /* 0x000fe20000000f00 */
[----:B------:R2:W-:Y:S01]  /*53d0*/  STL.64 [R1+0x8], R30 ;  /* 0x0000081e01007387 */ /* 0x0005e20000100a00 */
[----:B------:R-:W-:Y:S01]  /*53e0*/  IMAD.MOV.U32 R252, RZ, RZ, R85 ;  /* 0x000000fffffc7224 */ /* 0x000fe200078e0055 */
[----:B------:R-:W-:Y:S01]  /*53f0*/  MOV R8, R154 ;  /* 0x0000009a00087202 */ /* 0x000fe20000000f00 */
[----:B------:R-:W-:Y:S01]  /*5400*/  IMAD.MOV.U32 R0, RZ, RZ, R155 ;  /* 0x000000ffff007224 */ /* 0x000fe200078e009b */
[----:B------:R-:W-:Y:S01]  /*5410*/  STL.64 [R1+0x10], R32 ;  /* 0x0000102001007387 */ /* 0x000fe20000100a00 */
[----:B------:R-:W3:Y:S01]  /*5420*/  LDC R155, c[0x0][0x604] ;  /* 0x00018100ff9b7b82 */ /* 0x000ee20000000800 */
[----:B------:R-:W-:Y:S01]  /*5430*/  IMAD.MOV.U32 R9, RZ, RZ, R153 ;  /* 0x000000ffff097224 */ /* 0x000fe200078e0099 */
[----:B------:R-:W-:Y:S01]  /*5440*/  MOV R249, R88 ;  /* 0x0000005800f97202 */ /* 0x000fe20000000f00 */
[----:B------:R-:W-:Y:S01]  /*5450*/  STL.64 [R1+0x18], R34 ;  /* 0x0000182201007387 */ /* 0x000fe20000100a00 */
[----:B------:R-:W-:Y:S01]  /*5460*/  IMAD.MOV.U32 R248, RZ, RZ, R89 ;  /* 0x000000fffff87224 */ /* 0x000fe200078e0059 */
[----:B------:R-:W-:Y:S01]  /*5470*/  MOV R247, R90 ;  /* 0x0000005a00f77202 */ /* 0x000fe20000000f00 */
[----:B------:R-:W-:Y:S01]  /*5480*/  IMAD.MOV.U32 R246, RZ, RZ, R91 ;  /* 0x000000fffff67224 */ /* 0x000fe200078e005b */
[----:B------:R-:W-:Y:S01]  /*5490*/  STL.64 [R1+0x20], R36 ;  /* 0x0000202401007387 */ /* 0x000fe20000100a00 */
[----:B--2---:R-:W2:Y:S01]  /*54a0*/  LDC R31, c[0x0][0x604] ;  /* 0x00018100ff1f7b82 */ /* 0x004ea20000000800 */
[----:B------:R-:W-:Y:S01]  /*54b0*/  MOV R245, R92 ;  /* 0x0000005c00f57202 */ /* 0x000fe20000000f00 */
[----:B------:R-:W-:Y:S01]  /*54c0*/  IMAD.MOV.U32 R244, RZ, RZ, R93 ;  /* 0x000000fffff47224 */ /* 0x000fe200078e005d */
[----:B------:R-:W-:Y:S01]  /*54d0*/  STL.64 [R1+0x28], R38 ;  /* 0x0000282601007387 */ /* 0x000fe20000100a00 */
[----:B------:R-:W-:Y:S01]  /*54e0*/  MOV R243, R94 ;  /* 0x0000005e00f37202 */ /* 0x000fe20000000f00 */
[----:B------:R-:W-:Y:S01]  /*54f0*/  IMAD.MOV.U32 R241, RZ, RZ, R95 ;  /* 0x000000fffff17224 */ /* 0x000fe200078e005f */
[----:B------:R-:W-:Y:S01]  /*5500*/  MOV R240, R96 ;  /* 0x0000006000f07202 */ /* 0x000fe20000000f00 */
[----:B------:R-:W-:Y:S01]  /*5510*/  STL.64 [R1+0x30], R40 ;  /* 0x0000302801007387 */ /* 0x000fe20000100a00 */
[----:B------:R-:W2:Y:S01]  /*5520*/  LDC R30, c[0x0][0x604] ;  /* 0x00018100ff1e7b82 */ /* 0x000ea20000000800 */
[----:B------:R-:W-:Y:S01]  /*5530*/  IMAD.MOV.U32 R239, RZ, RZ, R97 ;  /* 0x000000ffffef7224 */ /* 0x000fe200078e0061 */
[----:B------:R-:W-:Y:S01]  /*5540*/  MOV R238, R98 ;  /* 0x0000006200ee7202 */ /* 0x000fe20000000f00 */
[----:B------:R-:W-:Y:S01]  /*5550*/  STL.64 [R1+0x38], R42 ;  /* 0x0000382a01007387 */ /* 0x000fe20000100a00 */
[----:B------:R-:W-:Y:S01]  /*5560*/  IMAD.MOV.U32 R237, RZ, RZ, R99 ;  /* 0x000000ffffed7224 */ /* 0x000fe200078e0063 */
[----:B------:R-:W-:Y:S01]  /*5570*/  MOV R236, R100 ;  /* 0x0000006400ec7202 */ /* 0x000fe20000000f00 */
[----:B------:R-:W-:Y:S01]  /*5580*/  IMAD.MOV.U32 R235, RZ, RZ, R101 ;  /* 0x000000ffffeb7224 */ /* 0x000fe200078e0065 */
[----:B------:R-:W-:Y:S01]  /*5590*/  STL.64 [R1+0x40], R44 ;  /* 0x0000402c01007387 */ /* 0x000fe20000100a00 */
[----:B------:R-:W2:Y:S01]  /*55a0*/  LDC R28, c[0x0][0x604] ;  /* 0x00018100ff1c7b82 */ /* 0x000ea20000000800 */
        /* <DEDUP_REMOVED lines=31> */
[----:B------:R-:W-:Y:S01]  /*57a0*/  MOV R214, R122 ;  /* 0x0000007a00d67202 */ /* 0x000fe20000000f00 */
        /* <DEDUP_REMOVED lines=38> */
[----:B------:R-:W-:Y:S04]  /*5a10*/  STL.64 [R1+0xd0], R80 ;  /* 0x0000d05001007387 */ /* 0x000fe80000100a00 */
[----:B------:R-:W-:Y:S04]  /*5a20*/  STL.64 [R1+0xd8], R82 ;  /* 0x0000d85201007387 */ /* 0x000fe80000100a00 */
[----:B------:R4:W-:Y:S04]  /*5a30*/  STL [R1+0xe0], R84 ;  /* 0x0000e05401007387 */ /* 0x0009e80000100800 */
[----:B------:R-:W2:Y:S04]  /*5a40*/  LDL.LU.64 R86, [R1+0x1228] ;  /* 0x0012280001567983 */ /* 0x000ea80000300a00 */
[----:B----4-:R-:W1:Y:S04]  /*5a50*/  LDL.LU.64 R84, [R1+0x1220] ;  /* 0x0012200001547983 */ /* 0x010e680000300a00 */
[----:B------:R-:W4:Y:S04]  /*5a60*/  LDL.LU.64 R82, [R1+0x1218] ;  /* 0x0012180001527983 */ /* 0x000f280000300a00 */
[----:B------:R-:W3:Y:S04]  /*5a70*/  LDL.LU.64 R80, [R1+0x1210] ;  /* 0x0012100001507983 */ /* 0x000ee80000300a00 */
[----:B------:R-:W4:Y:S04]  /*5a80*/  LDL.LU.64 R78, [R1+0x1208] ;  /* 0x00120800014e7983 */ /* 0x000f280000300a00 */
[----:B------:R-:W2:Y:S04]  /*5a90*/  LDL.LU.64 R76, [R1+0x1200] ;  /* 0x00120000014c7983 */ /* 0x000ea80000300a00 */
[----:B------:R-:W4:Y:S04]  /*5aa0*/  LDL.LU.64 R74, [R1+0x11f8] ;  /* 0x0011f800014a7983 */ /* 0x000f280000300a00 */
[----:B------:R-:W4:Y:S04]  /*5ab0*/  LDL.LU.64 R72, [R1+0x11f0] ;  /* 0x0011f00001487983 */ /* 0x000f280000300a00 */
[----:B------:R-:W4:Y:S04]  /*5ac0*/  LDL.LU R70, [R1+0x11ec] ;  /* 0x0011ec0001467983 */ /* 0x000f280000300800 */
[----:B------:R-:W4:Y:S04]  /*5ad0*/  LDL.LU R69, [R1+0x11e8] ;  /* 0x0011e80001457983 */ /* 0x000f280000300800 */
[----:B------:R-:W4:Y:S04]  /*5ae0*/  LDL.LU.64 R66, [R1+0x11e0] ;  /* 0x0011e00001427983 */ /* 0x000f280000300a00 */
[----:B------:R-:W4:Y:S04]  /*5af0*/  LDL.LU R64, [R1+0x11d8] ;  /* 0x0011d80001407983 */ /* 0x000f280000300800 */
[----:B------:R-:W4:Y:S04]  /*5b00*/  LDL.LU.64 R62, [R1+0x11d0] ;  /* 0x0011d000013e7983 */ /* 0x000f280000300a00 */
[----:B------:R-:W4:Y:S04]  /*5b10*/  LDL.LU.64 R58, [R1+0x11c8] ;  /* 0x0011c800013a7983 */ /* 0x000f280000300a00 */
[----:B------:R-:W4:Y:S04]  /*5b20*/  LDL.LU R56, [R1+0x11c0] ;  /* 0x0011c00001387983 */ /* 0x000f280000300800 */
[----:B------:R-:W4:Y:S04]  /*5b30*/  LDL.LU.64 R54, [R1+0x11b8] ;  /* 0x0011b80001367983 */ /* 0x000f280000300a00 */
[----:B------:R-:W4:Y:S04]  /*5b40*/  LDL.LU R52, [R1+0x11b0] ;  /* 0x0011b00001347983 */ /* 0x000f280000300800 */
[----:B------:R-:W4:Y:S04]  /*5b50*/  LDL.LU.64 R50, [R1+0x11a8] ;  /* 0x0011a80001327983 */ /* 0x000f280000300a00 */
[----:B------:R-:W4:Y:S04]  /*5b60*/  LDL.LU R48, [R1+0x11a0] ;  /* 0x0011a00001307983 */ /* 0x000f280000300800 */
[----:B------:R-:W4:Y:S04]  /*5b70*/  LDL.LU.64 R46, [R1+0x1198] ;  /* 0x00119800012e7983 */ /* 0x000f280000300a00 */
[----:B------:R-:W4:Y:S04]  /*5b80*/  LDL.LU.64 R44, [R1+0x1190] ;  /* 0x00119000012c7983 */ /* 0x000f280000300a00 */
[----:B------:R-:W4:Y:S04]  /*5b90*/  LDL.LU.64 R42, [R1+0x1188] ;  /* 0x00118800012a7983 */ /* 0x000f280000300a00 */
[----:B------:R-:W4:Y:S04]  /*5ba0*/  LDL.LU.64 R40, [R1+0x1180] ;  /* 0x0011800001287983 */ /* 0x000f280000300a00 */
[----:B------:R-:W4:Y:S04]  /*5bb0*/  LDL.LU.64 R38, [R1+0x1178] ;  /* 0x0011780001267983 */ /* 0x000f280000300a00 */
[----:B------:R-:W4:Y:S04]  /*5bc0*/  LDL.LU.64 R36, [R1+0x1170] ;  /* 0x0011700001247983 */ /* 0x000f280000300a00 */
[----:B------:R-:W4:Y:S04]  /*5bd0*/  LDL.LU.64 R34, [R1+0x1168] ;  /* 0x0011680001227983 */ /* 0x000f280000300a00 */
[----:B------:R-:W4:Y:S04]  /*5be0*/  LDL.LU R32, [R1+0x1160] ;  /* 0x0011600001207983 */ /* 0x000f280000300800 */
[----:B------:R-:W4:Y:S04]  /*5bf0*/  LDL.LU R24, [R1+0x115c] ;  /* 0x00115c0001187983 */ /* 0x000f280000300800 */
[----:B------:R-:W4:Y:S04]  /*5c00*/  LDL.LU R23, [R1+0x1158] ;  /* 0x0011580001177983 */ /* 0x000f280000300800 */
[----:B------:R-:W4:Y:S01]  /*5c10*/  LDL.LU R21, [R1+0x1154] ;  /* 0x0011540001157983 */ /* 0x000f220000300800 */
[----:B------:R-:W-:Y:S01]  /*5c20*/  UMOV UR23, 0x40000040 ;  /* 0x4000004000177882 */ /* 0x000fe20000000000 */
[--C-:B-1----:R-:W-:Y:S01]  /*5c30*/  FFMA R186, R84, R186, -R187.reuse ;  /* 0x000000ba54ba7223 */ /* 0x102fe200000008bb */
[--C-:B---3--:R-:W-:Y:S01]  /*5c40*/  FFMA R184, R80, R184, -R187.reuse ;  /* 0x000000b850b87223 */ /* 0x108fe200000008bb */
[--C-:B------:R-:W-:Y:S01]  /*5c50*/  FFMA R185, R81, R185, -R187.reuse ;  /* 0x000000b951b97223 */ /* 0x100fe200000008bb */
[--C-:B--2---:R-:W-:Y:S01]  /*5c60*/  FFMA R158, R76, R158, -R187.reuse ;  /* 0x0000009e4c9e7223 */ /* 0x104fe200000008bb */
[--C-:B------:R-:W-:Y:S01]  /*5c70*/  FFMA R156, R77, R156, -R187.reuse ;  /* 0x0000009c4d9c7223 */ /* 0x100fe200000008bb */
[--C-:B----4-:R-:W-:Y:S01]  /*5c80*/  FFMA R154, R73, R154, -R187.reuse ;  /* 0x0000009a499a7223 */ /* 0x110fe200000008bb */
[--C-:B------:R-:W-:Y:S01]  /*5c90*/  FFMA R152, R69, R152, -R187.reuse ;  /* 0x0000009845987223 */ /* 0x100fe200000008bb */
[--C-:B------:R-:W-:Y:S01]  /*5ca0*/  FFMA R160, R64, R160, -R187.reuse ;  /* 0x000000a040a07223 */ /* 0x100fe200000008bb */
[--C-:B------:R-:W-:Y:S01]  /*5cb0*/  FFMA R164, R56, R164, -R187.reuse ;  /* 0x000000a438a47223 */ /* 0x100fe200000008bb */
[--C-:B------:R-:W-:Y:S01]  /*5cc0*/  FFMA R168, R48, R168, -R187.reuse ;  /* 0x000000a830a87223 */ /* 0x100fe200000008bb */
[----:B------:R-:W-:-:S02]  /*5cd0*/  FFMA R172, R40, R172, -R187 ;  /* 0x000000ac28ac7223 */ /* 0x000fc400000008bb */
[----:B------:R-:W1:Y:S01]  /*5ce0*/  LDC R40, c[0x0][0x604] ;  /* 0x00018100ff287b82 */ /* 0x000e620000000800 */
[--C-:B------:R-:W-:Y:S01]  /*5cf0*/  FFMA R4, R4, R20, -R36.reuse ;  /* 0x0000001404047223 */ /* 0x100fe20000000824 */
[--C-:B------:R-:W-:Y:S01]  /*5d00*/  FFMA R3, R3, R22, -R36.reuse ;  /* 0x0000001603037223 */ /* 0x100fe20000000824 */
[----:B------:R-:W-:-:S05]  /*5d10*/  FFMA R2, R2, R25, -R36 ;  /* 0x0000001902027223 */ /* 0x000fca0000000824 */
[----:B------:R-:W2:Y:S01]  /*5d20*/  LDC R20, c[0x0][0x604] ;  /* 0x00018100ff147b82 */ /* 0x000ea20000000800 */
[--C-:B------:R-:W-:Y:S01]  /*5d30*/  FFMA R31, R43, R31, -R36.reuse ;  /* 0x0000001f2b1f7223 */ /* 0x100fe20000000824 */
[----:B------:R-:W-:Y:S01]  /*5d40*/  FSETP.GEU.AND P2, PT, R4, -126, PT ;  /* 0xc2fc00000400780b */ /* 0x000fe20003f4e000 */
[--C-:B------:R-:W-:Y:S01]  /*5d50*/  FFMA R30, R47, R30, -R36.reuse ;  /* 0x0000001e2f1e7223 */ /* 0x100fe20000000824 */
[----:B------:R-:W-:Y:S01]  /*5d60*/  FSETP.GEU.AND P3, PT, R3, -126, PT ;  /* 0xc2fc00000300780b */ /* 0x000fe20003f6e000 */
[----:B------:R-:W-:Y:S01]  /*5d70*/  FFMA R32, R32, R19, -R187 ;  /* 0x0000001320207223 */ /* 0x000fe200000008bb */
[----:B------:R-:W-:Y:S01]  /*5d80*/  FSETP.GEU.AND P4, PT, R2, -126, PT ;  /* 0xc2fc00000200780b */ /* 0x000fe20003f8e000 */
[--C-:B------:R-:W-:Y:S01]  /*5d90*/  FFMA R28, R55, R28, -R36.reuse ;  /* 0x0000001c371c7223 */ /* 0x100fe20000000824 */
[----:B------:R-:W3:Y:S01]  /*5da0*/  LDC R19, c[0x0][0x604] ;  /* 0x00018100ff137b82 */ /* 0x000ee20000000800 */
[--C-:B------:R-:W-:Y:S01]  /*5db0*/  FFMA R29, R51, R29, -R36.reuse ;  /* 0x0000001d331d7223 */ /* 0x100fe20000000824 */
[----:B------:R-:W-:Y:S01]  /*5dc0*/  FSETP.GEU.AND P1, PT, R32, -126, PT ;  /* 0xc2fc00002000780b */ /* 0x000fe20003f2e000 */
[--C-:B------:R-:W-:Y:S01]  /*5dd0*/  FFMA R26, R63, R26, -R36.reuse ;  /* 0x0000001a3f1a7223 */ /* 0x100fe20000000824 */
[--C-:B------:R-:W-:Y:S01]  /*5de0*/  FFMA R27, R59, R27, -R36.reuse ;  /* 0x0000001b3b1b7223 */ /* 0x100fe20000000824 */
[----:B------:R-:W-:-:S02]  /*5df0*/  FFMA R155, R86, R155, -R36 ;  /* 0x0000009b569b7223 */ /* 0x000fc40000000824 */
[----:B------:R-:W-:Y:S01]  /*5e00*/  @!P2 FMUL R4, R4, 0.5 ;  /* 0x3f0000000404a820 */ /* 0x000fe20000400000 */
[----:B------:R-:W4:Y:S01]  /*5e10*/  LDC R25, c[0x0][0x604] ;  /* 0x00018100ff197b82 */ /* 0x000f220000000800 */
[----:B------:R-:W-:Y:S01]  /*5e20*/  @!P3 FMUL R3, R3, 0.5 ;  /* 0x3f0000000303b820 */ /* 0x000fe20000400000 */
[----:B-1----:R-:W-:Y:S01]  /*5e30*/  FFMA R15, R15, R40, -R187 ;  /* 0x000000280f0f7223 */ /* 0x002fe200000008bb */
[----:B------:R1:W1:Y:S01]  /*5e40*/  MUFU.EX2 R33, R4 ;  /* 0x0000000400217308 */ /* 0x0002620000000800 */
[----:B------:R-:W-:-:S03]  /*5e50*/  @!P4 FMUL R2, R2, 0.5 ;  /* 0x3f0000000202c820 */ /* 0x000fc60000400000 */
[----:B------:R-:W-:Y:S01]  /*5e60*/  @!P1 FMUL R32, R32, 0.5 ;  /* 0x3f00000020209820 */ /* 0x000fe20000400000 */
[----:B--2---:R-:W-:Y:S01]  /*5e70*/  FFMA R42, R42, R20, -R36 ;  /* 0x000000142a2a7223 */ /* 0x004fe20000000824 */
[----:B------:R-:W2:Y:S02]  /*5e80*/  LDC R22, c[0x0][0x604] ;  /* 0x00018100ff167b82 */ /* 0x000ea40000000800 */
[----:B------:R3:W3:Y:S02]  /*5e90*/  MUFU.EX2 R177, R3 ;  /* 0x0000000300b17308 */ /* 0x0006e40000000800 */
[----:B------:R-:W-:-:S04]  /*5ea0*/  FSETP.GEU.AND P6, PT, R42, -126, PT ;  /* 0xc2fc00002a00780b */ /* 0x000fc80003fce000 */
[----:B-1----:R-:W1:Y:S02]  /*5eb0*/  LDC R4, c[0x0][0x604] ;  /* 0x00018100ff047b82 */ /* 0x002e640000000800 */
[----:B------:R3:W3:Y:S01]  /*5ec0*/  MUFU.EX2 R179, R2 ;  /* 0x0000000200b37308 */ /* 0x0006e20000000800 */
[----:B------:R-:W-:Y:S01]  /*5ed0*/  @!P2 FMUL R33, R33, R33 ;  /* 0x000000212121a220 */ /* 0x000fe20000400000 */
[----:B------:R-:W-:Y:S01]  /*5ee0*/  FSETP.GEU.AND P2, PT, R31, -126, PT ;  /* 0xc2fc00001f00780b */ /* 0x000fe20003f4e000 */
[----:B----4-:R-:W-:-:S03]  /*5ef0*/  FFMA R25, R67, R25, -R36 ;  /* 0x0000001943197223 */ /* 0x010fc60000000824 */
[----:B---3--:R-:W3:Y:S01]  /*5f00*/  LDC R3, c[0x0][0x604] ;  /* 0x00018100ff037b82 */ /* 0x008ee20000000800 */
[----:B------:R-:W-:Y:S01]  /*5f10*/  @!P6 FMUL R42, R42, 0.5 ;  /* 0x3f0000002a2ae820 */ /* 0x000fe20000400000 */
[----:B------:R4:W1:Y:S01]  /*5f20*/  MUFU.EX2 R176, R32 ;  /* 0x0000002000b07308 */ /* 0x0008620000000800 */
[----:B------:R-:W-:-:S05]  /*5f30*/  @!P3 FMUL R177, R177, R177 ;  /* 0x000000b1b1b1b220 */ /* 0x000fca0000400000 */
[----:B------:R-:W3:Y:S01]  /*5f40*/  LDC R2, c[0x0][0x604] ;  /* 0x00018100ff027b82 */ /* 0x000ee20000000800 */
[----:B------:R-:W-:Y:S01]  /*5f50*/  @!P2 FMUL R31, R31, 0.5 ;  /* 0x3f0000001f1fa820 */ /* 0x000fe20000400000 */
[----:B------:R-:W3:Y:S01]  /*5f60*/  MUFU.EX2 R173, R42 ;  /* 0x0000002a00ad7308 */ /* 0x000ee20000000800 */
[----:B------:R-:W-:Y:S01]  /*5f70*/  @!P4 FMUL R179, R179, R179 ;  /* 0x000000b3b3b3c220 */ /* 0x000fe20000400000 */
[----:B------:R-:W-:Y:S01]  /*5f80*/  FSETP.GEU.AND P4, PT, R30, -126, PT ;  /* 0xc2fc00001e00780b */ /* 0x000fe20003f8e000 */
[--C-:B----4-:R-:W-:Y:S01]  /*5f90*/  FFMA R32, R39, R19, -R36.reuse ;  /* 0x0000001327207223 */ /* 0x110fe20000000824 */
[--C-:B--2---:R-:W-:Y:S01]  /*5fa0*/  FFMA R22, R75, R22, -R36.reuse ;  /* 0x000000164b167223 */ /* 0x104fe20000000824 */
[----:B-1----:R-:W-:Y:S01]  /*5fb0*/  FFMA R46, R46, R4, -R36 ;  /* 0x000000042e2e7223 */ /* 0x002fe20000000824 */
[----:B------:R-:W1:Y:S02]  /*5fc0*/  LDC R20, c[0x0][0x604] ;  /* 0x00018100ff147b82 */ /* 0x000e640000000800 */
[----:B------:R-:W2:Y:S01]  /*5fd0*/  MUFU.EX2 R31, R31 ;  /* 0x0000001f001f7308 */ /* 0x000ea20000000800 */
[----:B------:R-:W-:Y:S01]  /*5fe0*/  FSETP.GEU.AND P5, PT, R32, -126, PT ;  /* 0xc2fc00002000780b */ /* 0x000fe20003fae000 */
[----:B------:R-:W-:Y:S01]  /*5ff0*/  @!P1 FMUL R176, R176, R176 ;  /* 0x000000b0b0b09220 */ /* 0x000fe20000400000 */
[----:B------:R-:W-:-:S02]  /*6000*/  FSETP.GEU.AND P3, PT, R46, -126, PT ;  /* 0xc2fc00002e00780b */ /* 0x000fc40003f6e000 */
[----:B------:R-:W-:Y:S01]  /*6010*/  FSETP.GEU.AND P1, PT, R184, -126, PT ;  /* 0xc2fc0000b800780b */ /* 0x000fe20003f2e000 */
[----:B---3--:R-:W-:Y:S01]  /*6020*/  FFMA R50, R50, R3, -R36 ;  /* 0x0000000332327223 */ /* 0x008fe20000000824 */
[----:B------:R-:W-:Y:S01]  /*6030*/  @!P4 FMUL R30, R30, 0.5 ;  /* 0x3f0000001e1ec820 */ /* 0x000fe20000400000 */
[----:B------:R-:W3:Y:S01]  /*6040*/  LDC R3, c[0x0][0x604] ;  /* 0x00018100ff037b82 */ /* 0x000ee20000000800 */
[----:B------:R-:W-:Y:S01]  /*6050*/  @!P6 FMUL R173, R173, R173 ;  /* 0x000000adadade220 */ /* 0x000fe20000400000 */
[----:B------:R-:W-:-:S03]  /*6060*/  FSETP.GEU.AND P6, PT, R29, -126, PT ;  /* 0xc2fc00001d00780b */ /* 0x000fc60003fce000 */
[----:B------:R-:W4:Y:S01]  /*6070*/  MUFU.EX2 R30, R30 ;  /* 0x0000001e001e7308 */ /* 0x000f220000000800 */
[--C-:B------:R-:W-:Y:S01]  /*6080*/  FFMA R54, R54, R2, -R36.reuse ;  /* 0x0000000236367223 */ /* 0x100fe20000000824 */
[----:B------:R-:W-:Y:S01]  /*6090*/  @!P5 FMUL R32, R32, 0.5 ;  /* 0x3f0000002020d820 */ /* 0x000fe20000400000 */
[----:B------:R-:W-:Y:S01]  /*60a0*/  @!P3 FMUL R46, R46, 0.5 ;  /* 0x3f0000002e2eb820 */ /* 0x000fe20000400000 */
[----:B--2---:R-:W-:Y:S01]  /*60b0*/  @!P2 FMUL R31, R31, R31 ;  /* 0x0000001f1f1fa220 */ /* 0x004fe20000400000 */
[----:B------:R-:W2:Y:S01]  /*60c0*/  LDC R4, c[0x0][0x604] ;  /* 0x00018100ff047b82 */ /* 0x000ea20000000800 */
[----:B------:R-:W-:Y:S01]  /*60d0*/  FSETP.GEU.AND P2, PT, R54, -126, PT ;  /* 0xc2fc00003600780b */ /* 0x000fe20003f4e000 */
[----:B------:R-:W-:Y:S01]  /*60e0*/  @!P1 FMUL R184, R184, 0.5 ;  /* 0x3f000000b8b89820 */ /* 0x000fe20000400000 */
[----:B------:R-:W3:Y:S02]  /*60f0*/  MUFU.EX2 R175, R46 ;  /* 0x0000002e00af7308 */ /* 0x000ee40000000800 */
[----:B------:R-:W-:Y:S01]  /*6100*/  @!P6 FMUL R29, R29, 0.5 ;  /* 0x3f0000001d1de820 */ /* 0x000fe20000400000 */
[----:B-1----:R-:W-:-:S02]  /*6110*/  FFMA R70, R70, R20, -R36 ;  /* 0x0000001446467223 */ /* 0x002fc40000000824 */
[----:B------:R-:W1:Y:S03]  /*6120*/  LDC R2, c[0x0][0x604] ;  /* 0x00018100ff027b82 */ /* 0x000e660000000800 */
[----:B------:R-:W2:Y:S01]  /*6130*/  MUFU.EX2 R32, R32 ;  /* 0x0000002000207308 */ /* 0x000ea20000000800 */
[----:B----4-:R-:W-:Y:S01]  /*6140*/  @!P4 FMUL R30, R30, R30 ;  /* 0x0000001e1e1ec220 */ /* 0x010fe20000400000 */
[--C-:B---3--:R-:W-:Y:S01]  /*6150*/  FFMA R58, R58, R3, -R36.reuse ;  /* 0x000000033a3a7223 */ /* 0x108fe20000000824 */
[----:B------:R-:W-:Y:S02]  /*6160*/  @!P2 FMUL R54, R54, 0.5 ;  /* 0x3f0000003636a820 */ /* 0x000fe40000400000 */
[----:B------:R-:W3:Y:S02]  /*6170*/  LDC R19, c[0x0][0x604] ;  /* 0x00018100ff137b82 */ /* 0x000ee40000000800 */
[----:B------:R-:W-:Y:S01]  /*6180*/  FSETP.GEU.AND P4, PT, R58, -126, PT ;  /* 0xc2fc00003a00780b */ /* 0x000fe20003f8e000 */
[----:B------:R-:W-:Y:S01]  /*6190*/  @!P3 FMUL R175, R175, R175 ;  /* 0x000000afafafb220 */ /* 0x000fe20000400000 */
[----:B------:R-:W-:Y:S01]  /*61a0*/  FSETP.GEU.AND P3, PT, R28, -126, PT ;  /* 0xc2fc00001c00780b */ /* 0x000fe20003f6e000 */
[----:B------:R-:W4:Y:S01]  /*61b0*/  MUFU.EX2 R171, R54 ;  /* 0x0000003600ab7308 */ /* 0x000f220000000800 */
[----:B--2---:R-:W-:-:S02]  /*61c0*/  FFMA R62, R62, R4, -R36 ;  /* 0x000000043e3e7223 */ /* 0x004fc40000000824 */
[----:B------:R-:W2:Y:S01]  /*61d0*/  LDC R20, c[0x0][0x604] ;  /* 0x00018100ff147b82 */ /* 0x000ea20000000800 */
[----:B------:R-:W-:Y:S01]  /*61e0*/  @!P5 FMUL R32, R32, R32 ;  /* 0x000000202020d220 */ /* 0x000fe20000400000 */
[----:B------:R-:W-:-:S03]  /*61f0*/  FSETP.GEU.AND P5, PT, R50, -126, PT ;  /* 0xc2fc00003200780b */ /* 0x000fc60003fae000 */
[----:B------:R-:W3:Y:S02]  /*6200*/  MUFU.EX2 R29, R29 ;  /* 0x0000001d001d7308 */ /* 0x000ee40000000800 */
[----:B------:R-:W-:Y:S01]  /*6210*/  @!P4 FMUL R58, R58, 0.5 ;  /* 0x3f0000003a3ac820 */ /* 0x000fe20000400000 */
[----:B------:R-:W2:Y:S01]  /*6220*/  LDC R4, c[0x0][0x604] ;  /* 0x00018100ff047b82 */ /* 0x000ea20000000800 */
[----:B------:R-:W-:Y:S01]  /*6230*/  @!P3 FMUL R28, R28, 0.5 ;  /* 0x3f0000001c1cb820 */ /* 0x000fe20000400000 */
[----:B-1----:R-:W-:-:S03]  /*6240*/  FFMA R66, R66, R2, -R36 ;  /* 0x0000000242427223 */ /* 0x002fc60000000824 */
[----:B------:R-:W1:Y:S01]  /*6250*/  MUFU.EX2 R165, R58 ;  /* 0x0000003a00a57308 */ /* 0x000e620000000800 */
[----:B----4-:R-:W-:Y:S01]  /*6260*/  @!P2 FMUL R171, R171, R171 ;  /* 0x000000abababa220 */ /* 0x010fe20000400000 */
[----:B------:R-:W-:Y:S01]  /*6270*/  FSETP.GEU.AND P2, PT, R26, -126, PT ;  /* 0xc2fc00001a00780b */ /* 0x000fe20003f4e000 */
[----:B------:R-:W4:Y:S01]  /*6280*/  LDC R39, c[0x0][0x604] ;  /* 0x00018100ff277b82 */ /* 0x000f220000000800 */
[----:B------:R-:W-:Y:S01]  /*6290*/  @!P5 FMUL R50, R50, 0.5 ;  /* 0x3f0000003232d820 */ /* 0x000fe20000400000 */
[----:B---3--:R-:W-:-:S03]  /*62a0*/  FFMA R74, R74, R19, -R36 ;  /* 0x000000134a4a7223 */ /* 0x008fc60000000824 */
[----:B------:R-:W3:Y:S01]  /*62b0*/  MUFU.EX2 R28, R28 ;  /* 0x0000001c001c7308 */ /* 0x000ee20000000800 */
[----:B------:R-:W-:Y:S01]  /*62c0*/  @!P6 FMUL R29, R29, R29 ;  /* 0x0000001d1d1de220 */ /* 0x000fe20000400000 */
[----:B------:R-:W-:Y:S01]  /*62d0*/  FSETP.GEU.AND P6, PT, R62, -126, PT ;  /* 0xc2fc00003e00780b */ /* 0x000fe20003fce000 */
[----:B------:R-:W4:Y:S01]  /*62e0*/  LDC R19, c[0x0][0x604] ;  /* 0x00018100ff137b82 */ /* 0x000f220000000800 */
[----:B--2---:R-:W-:-:S03]  /*62f0*/  FFMA R78, R78, R20, -R36 ;  /* 0x000000144e4e7223 */ /* 0x004fc60000000824 */
[----:B------:R-:W-:Y:S01]  /*6300*/  @!P2 FMUL R26, R26, 0.5 ;  /* 0x3f0000001a1aa820 */ /* 0x000fe20000400000 */
[----:B------:R-:W2:Y:S01]  /*6310*/  MUFU.EX2 R169, R50 ;  /* 0x0000003200a97308 */ /* 0x000ea20000000800 */
[----:B-1----:R-:W-:Y:S01]  /*6320*/  @!P4 FMUL R165, R165, R165 ;  /* 0x000000a5a5a5c220 */ /* 0x002fe20000400000 */
[----:B------:R-:W-:Y:S01]  /*6330*/  FSETP.GEU.AND P4, PT, R25, -126, PT ;  /* 0xc2fc00001900780b */ /* 0x000fe20003f8e000 */
[----:B------:R-:W-:Y:S01]  /*6340*/  FFMA R4, R7, R4, -R187 ;  /* 0x0000000407047223 */ /* 0x000fe200000008bb */
[----:B------:R-:W1:Y:S03]  /*6350*/  LDC R3, c[0x0][0x604] ;  /* 0x00018100ff037b82 */ /* 0x000e660000000800 */
[----:B------:R-:W-:Y:S01]  /*6360*/  @!P6 FMUL R62, R62, 0.5 ;  /* 0x3f0000003e3ee820 */ /* 0x000fe20000400000 */
[----:B------:R-:W2:Y:S01]  /*6370*/  MUFU.EX2 R26, R26 ;  /* 0x0000001a001a7308 */ /* 0x000ea20000000800 */
[----:B---3--:R-:W-:Y:S01]  /*6380*/  @!P3 FMUL R28, R28, R28 ;  /* 0x0000001c1c1cb220 */ /* 0x008fe20000400000 */
[----:B------:R-:W-:Y:S01]  /*6390*/  FSETP.GEU.AND P3, PT, R66, -126, PT ;  /* 0xc2fc00004200780b */ /* 0x000fe20003f6e000 */
[--C-:B----4-:R-:W-:Y:S01]  /*63a0*/  FFMA R20, R79, R39, -R36.reuse ;  /* 0x000000274f147223 */ /* 0x110fe20000000824 */
[----:B------:R-:W3:Y:S03]  /*63b0*/  LDC R7, c[0x0][0x604] ;  /* 0x00018100ff077b82 */ /* 0x000ee60000000800 */
[----:B------:R-:W-:Y:S01]  /*63c0*/  @!P4 FMUL R25, R25, 0.5 ;  /* 0x3f0000001919c820 */ /* 0x000fe20000400000 */
[----:B------:R-:W4:Y:S01]  /*63d0*/  MUFU.EX2 R167, R62 ;  /* 0x0000003e00a77308 */ /* 0x000f220000000800 */
[----:B--2---:R-:W-:Y:S01]  /*63e0*/  @!P5 FMUL R169, R169, R169 ;  /* 0x000000a9a9a9d220 */ /* 0x004fe20000400000 */
[----:B------:R-:W-:Y:S01]  /*63f0*/  FSETP.GEU.AND P5, PT, R27, -126, PT ;  /* 0xc2fc00001b00780b */ /* 0x000fe20003fae000 */
[----:B------:R-:W-:Y:S01]  /*6400*/  FFMA R82, R82, R19, -R36 ;  /* 0x0000001352527223 */ /* 0x000fe20000000824 */
[----:B------:R-:W2:Y:S03]  /*6410*/  LDC R43, c[0x0][0x604] ;  /* 0x00018100ff2b7b82 */ /* 0x000ea60000000800 */
[----:B------:R-:W-:Y:S01]  /*6420*/  @!P3 FMUL R66, R66, 0.5 ;  /* 0x3f0000004242b820 */ /* 0x000fe20000400000 */
[----:B------:R-:W3:Y:S01]  /*6430*/  MUFU.EX2 R25, R25 ;  /* 0x0000001900197308 */ /* 0x000ee20000000800 */
[----:B------:R-:W-:Y:S01]  /*6440*/  @!P2 FMUL R26, R26, R26 ;  /* 0x0000001a1a1aa220 */ /* 0x000fe20000400000 */
[----:B------:R-:W-:-:S02]  /*6450*/  FSETP.GEU.AND P2, PT, R22, -126, PT ;  /* 0xc2fc00001600780b */ /* 0x000fc40003f4e000 */
[----:B------:R-:W2:Y:S01]  /*6460*/  LDC R19, c[0x0][0x604] ;  /* 0x00018100ff137b82 */ /* 0x000ea20000000800 */
[--C-:B-1----:R-:W-:Y:S02]  /*6470*/  FFMA R3, R6, R3, -R187.reuse ;  /* 0x0000000306037223 */ /* 0x102fe400000008bb */
[----:B------:R-:W-:Y:S01]  /*6480*/  @!P5 FMUL R27, R27, 0.5 ;  /* 0x3f0000001b1bd820 */ /* 0x000fe20000400000 */
[----:B------:R-:W1:Y:S01]  /*6490*/  MUFU.EX2 R161, R66 ;  /* 0x0000004200a17308 */ /* 0x000e620000000800 */
[----:B----4-:R-:W-:Y:S01]  /*64a0*/  @!P6 FMUL R167, R167, R167 ;  /* 0x000000a7a7a7e220 */ /* 0x010fe20000400000 */
[----:B------:R-:W-:Y:S01]  /*64b0*/  FSETP.GEU.AND P6, PT, R74, -126, PT ;  /* 0xc2fc00004a00780b */ /* 0x000fe20003fce000 */
[--C-:B---3--:R-:W-:Y:S01]  /*64c0*/  FFMA R7, R41, R7, -R187.reuse ;  /* 0x0000000729077223 */ /* 0x108fe200000008bb */
[----:B------:R-:W3:Y:S03]  /*64d0*/  LDC R6, c[0x0][0x604] ;  /* 0x00018100ff067b82 */ /* 0x000ee60000000800 */
[----:B------:R-:W-:Y:S01]  /*64e0*/  @!P2 FMUL R22, R22, 0.5 ;  /* 0x3f0000001616a820 */ /* 0x000fe20000400000 */
[----:B------:R-:W4:Y:S01]  /*64f0*/  MUFU.EX2 R27, R27 ;  /* 0x0000001b001b7308 */ /* 0x000f220000000800 */
[----:B------:R-:W-:Y:S01]  /*6500*/  @!P4 FMUL R25, R25, R25 ;  /* 0x000000191919c220 */ /* 0x000fe20000400000 */
[----:B------:R-:W-:Y:S01]  /*6510*/  FSETP.GEU.AND P4, PT, R20, -126, PT ;  /* 0xc2fc00001400780b */ /* 0x000fe20003f8e000 */
[--C-:B--2---:R-:W-:Y:S01]  /*6520*/  FFMA R72, R72, R43, -R187.reuse ;  /* 0x0000002b48487223 */ /* 0x104fe200000008bb */
[----:B------:R-:W2:Y:S03]  /*6530*/  LDC R41, c[0x0][0x604] ;  /* 0x00018100ff297b82 */ /* 0x000ea60000000800 */
[----:B------:R-:W-:Y:S01]  /*6540*/  @!P6 FMUL R74, R74, 0.5 ;  /* 0x3f0000004a4ae820 */ /* 0x000fe20000400000 */
[----:B------:R-:W3:Y:S01]  /*6550*/  MUFU.EX2 R22, R22 ;  /* 0x0000001600167308 */ /* 0x000ee20000000800 */
[----:B-1----:R-:W-:Y:S01]  /*6560*/  @!P3 FMUL R161, R161, R161 ;  /* 0x000000a1a1a1b220 */ /* 0x002fe20000400000 */
[----:B------:R-:W-:Y:S01]  /*6570*/  FSETP.GEU.AND P3, PT, R78, -126, PT ;  /* 0xc2fc00004e00780b */ /* 0x000fe20003f6e000 */
[--C-:B------:R-:W-:Y:S01]  /*6580*/  FFMA R10, R10, R19, -R187.reuse ;  /* 0x000000130a0a7223 */ /* 0x100fe200000008bb */
[----:B------:R-:W1:Y:S03]  /*6590*/  LDC R39, c[0x0][0x604] ;  /* 0x00018100ff277b82 */ /* 0x000e660000000800 */
[----:B------:R-:W-:Y:S01]  /*65a0*/  @!P4 FMUL R20, R20, 0.5 ;  /* 0x3f0000001414c820 */ /* 0x000fe20000400000 */
[----:B------:R-:W2:Y:S01]  /*65b0*/  MUFU.EX2 R157, R74 ;  /* 0x0000004a009d7308 */ /* 0x000ea20000000800 */
        /* <DEDUP_REMOVED lines=11> */
[----:B------:R-:W4:Y:S01]  /*6670*/  MUFU.EX2 R159, R78 ;  /* 0x0000004e009f7308 */ /* 0x000f220000000800 */
[----:B------:R-:W-:Y:S01]  /*6680*/  @!P6 FMUL R157, R157, R157 ;  /* 0x0000009d9d9de220 */ /* 0x000fe20000400000 */
[----:B------:R-:W-:Y:S01]  /*6690*/  FSETP.GEU.AND P6, PT, R172, -126, PT ;  /* 0xc2fc0000ac00780b */ /* 0x000fe20003fce000 */
[--C-:B-1----:R-:W-:Y:S01]  /*66a0*/  FFMA R12, R12, R39, -R187.reuse ;  /* 0x000000270c0c7223 */ /* 0x102fe200000008bb */
[----:B------:R-:W1:Y:S03]  /*66b0*/  LDC R41, c[0x0][0x604] ;  /* 0x00018100ff297b82 */ /* 0x000e660000000800 */
[----:B------:R-:W-:Y:S01]  /*66c0*/  @!P2 FMUL R164, R164, 0.5 ;  /* 0x3f000000a4a4a820 */ /* 0x000fe20000400000 */
[----:B------:R-:W2:Y:S01]  /*66d0*/  MUFU.EX2 R163, R70 ;  /* 0x0000004600a37308 */ /* 0x000ea20000000800 */
[----:B----4-:R-:W-:Y:S01]  /*66e0*/  @!P4 FMUL R20, R20, R20 ;  /* 0x000000141414c220 */ /* 0x010fe20000400000 */
[----:B------:R-:W-:Y:S01]  /*66f0*/  FSETP.GEU.AND P4, PT, R19, -126, PT ;  /* 0xc2fc00001300780b */ /* 0x000fe20003f8e000 */
[----:B------:R-:W-:Y:S01]  /*6700*/  STL [R1+0xd74], R12 ;  /* 0x000d740c01007387 */ /* 0x000fe20000100800 */
[----:B------:R-:W4:Y:S03]  /*6710*/  LDC R39, c[0x0][0x604] ;  /* 0x00018100ff277b82 */ /* 0x000f260000000800 */
[----:B------:R-:W-:Y:S01]  /*6720*/  @!P6 FMUL R172, R172, 0.5 ;  /* 0x3f000000acace820 */ /* 0x000fe20000400000 */
[----:B------:R-:W1:Y:S01]  /*6730*/  MUFU.EX2 R164, R164 ;  /* 0x000000a400a47308 */ /* 0x000e620000000800 */
[----:B------:R-:W-:Y:S01]  /*6740*/  @!P3 FMUL R159, R159, R159 ;  /* 0x0000009f9f9fb220 */ /* 0x000fe20000400000 */
[----:B------:R-:W-:Y:S01]  /*6750*/  FSETP.GEU.AND P3, PT, R72, -126, PT ;  /* 0xc2fc00004800780b */ /* 0x000fe20003f6e000 */
[----:B---3--:R-:W-:Y:S01]  /*6760*/  FFMA R11, R11, R42, -R187 ;  /* 0x0000002a0b0b7223 */ /* 0x008fe200000008bb */
[----:B--2---:R-:W-:-:S03]  /*6770*/  FFMA R37, R37, R44, -R36 ;  /* 0x0000002c25257223 */ /* 0x004fc60000000824 */
[----:B------:R-:W-:Y:S01]  /*6780*/  @!P4 FMUL R19, R19, 0.5 ;  /* 0x3f0000001313c820 */ /* 0x000fe20000400000 */
[----:B------:R-:W2:Y:S01]  /*6790*/  MUFU.EX2 R172, R172 ;  /* 0x000000ac00ac7308 */ /* 0x000ea20000000800 */
[----:B------:R-:W-:Y:S01]  /*67a0*/  @!P5 FMUL R163, R163, R163 ;  /* 0x000000a3a3a3d220 */ /* 0x000fe20000400000 */
[----:B------:R-:W-:Y:S01]  /*67b0*/  FSETP.GEU.AND P5, PT, R82, -126, PT ;  /* 0xc2fc00005200780b */ /* 0x000fe20003fae000 */
[----:B------:R-:W3:Y:S01]  /*67c0*/  LDC R42, c[0x0][0x604] ;  /* 0x00018100ff2a7b82 */ /* 0x000ee20000000800 */
[----:B------:R-:W-:Y:S01]  /*67d0*/  STL [R1+0xd78], R11 ;  /* 0x000d780b01007387 */ /* 0x000fe20000100800 */
[----:B-1----:R-:W-:Y:S02]  /*67e0*/  FFMA R36, R87, R41, -R36 ;  /* 0x0000002957247223 */ /* 0x002fe40000000824 */
[----:B------:R-:W-:Y:S01]  /*67f0*/  @!P3 FMUL R72, R72, 0.5 ;  /* 0x3f0000004848b820 */ /* 0x000fe20000400000 */
[----:B------:R-:W1:Y:S01]  /*6800*/  MUFU.EX2 R19, R19 ;  /* 0x0000001300137308 */ /* 0x000e620000000800 */
[----:B------:R-:W-:Y:S01]  /*6810*/  @!P2 FMUL R164, R164, R164 ;  /* 0x000000a4a4a4a220 */ /* 0x000fe20000400000 */
[----:B------:R-:W-:Y:S01]  /*6820*/  FSETP.GEU.AND P2, PT, R37, -126, PT ;  /* 0xc2fc00002500780b */ /* 0x000fe20003f4e000 */
[----:B------:R-:W3:Y:S01]  /*6830*/  LDC R40, c[0x0][0x604] ;  /* 0x00018100ff287b82 */ /* 0x000ee20000000800 */
[----:B------:R-:W-:Y:S01]  /*6840*/  STL [R1+0xd7c], R10 ;  /* 0x000d7c0a01007387 */ /* 0x000fe20000100800 */
[----:B----4-:R-:W-:-:S02]  /*6850*/  FFMA R14, R14, R39, -R187 ;  /* 0x000000270e0e7223 */ /* 0x010fc400000008bb */
[----:B------:R-:W-:Y:S01]  /*6860*/  @!P5 FMUL R82, R82, 0.5 ;  /* 0x3f0000005252d820 */ /* 0x000fe20000400000 */
[----:B------:R-:W4:Y:S01]  /*6870*/  MUFU.EX2 R188, R72 ;  /* 0x0000004800bc7308 */ /* 0x000f220000000800 */
[----:B--2---:R-:W-:Y:S01]  /*6880*/  @!P6 FMUL R172, R172, R172 ;  /* 0x000000acacace220 */ /* 0x004fe20000400000 */
[----:B------:R-:W-:Y:S01]  /*6890*/  FADD R39, R38, R164 ;  /* 0x000000a426277221 */ /* 0x000fe20000000000 */
[----:B------:R-:W2:Y:S01]  /*68a0*/  LDC R2, c[0x0][0x604] ;  /* 0x00018100ff027b82 */ /* 0x000ea20000000800 */
[----:B------:R-:W-:Y:S01]  /*68b0*/  FSETP.GEU.AND P6, PT, R160, -126, PT ;  /* 0xc2fc0000a000780b */ /* 0x000fe20003fce000 */
[----:B------:R-:W-:Y:S02]  /*68c0*/  STL [R1+0xd80], R15 ;  /* 0x000d800f01007387 */ /* 0x000fe40000100800 */
[----:B------:R-:W-:Y:S01]  /*68d0*/  @!P2 FMUL R37, R37, 0.5 ;  /* 0x3f0000002525a820 */ /* 0x000fe20000400000 */
[----:B------:R-:W4:Y:S01]  /*68e0*/  MUFU.EX2 R153, R82 ;  /* 0x0000005200997308 */ /* 0x000f220000000800 */
[----:B-1----:R-:W-:Y:S01]  /*68f0*/  @!P4 FMUL R19, R19, R19 ;  /* 0x000000131313c220 */ /* 0x002fe20000400000 */
[----:B------:R-:W-:Y:S01]  /*6900*/  FSETP.GEU.AND P4, PT, R36, -126, PT ;  /* 0xc2fc00002400780b */ /* 0x000fe20003f8e000 */
[--C-:B---3--:R-:W-:Y:S01]  /*6910*/  FFMA R13, R13, R42, -R187.reuse ;  /* 0x0000002a0d0d7223 */ /* 0x108fe200000008bb */
[----:B------:R-:W1:Y:S01]  /*6920*/  LDC R43, c[0x0][0x604] ;  /* 0x00018100ff2b7b82 */ /* 0x000e620000000800 */
[----:B------:R-:W-:Y:S03]  /*6930*/  STL [R1+0xd84], R14 ;  /* 0x000d840e01007387 */ /* 0x000fe60000100800 */
[----:B------:R-:W-:Y:S01]  /*6940*/  MUFU.EX2 R184, R184 ;  /* 0x000000b800b87308 */ /* 0x000fe20000000800 */
[----:B----4-:R-:W-:Y:S01]  /*6950*/  @!P3 FMUL R188, R188, R188 ;  /* 0x000000bcbcbcb220 */ /* 0x010fe20000400000 */
[----:B------:R-:W-:Y:S01]  /*6960*/  FSETP.GEU.AND P3, PT, R155, -126, PT ;  /* 0xc2fc00009b00780b */ /* 0x000fe20003f6e000 */
[----:B------:R-:W-:Y:S01]  /*6970*/  FFMA R23, R23, R40, -R187 ;  /* 0x0000002817177223 */ /* 0x000fe200000008bb */
[----:B------:R-:W-:Y:S01]  /*6980*/  FADD R40, R35, R27 ;  /* 0x0000001b23287221 */ /* 0x000fe20000000000 */
[----:B------:R-:W-:Y:S01]  /*6990*/  FADD R38, R172, R188 ;  /* 0x000000bcac267221 */ /* 0x000fe20000000000 */
[----:B------:R-:W-:Y:S01]  /*69a0*/  FADD R35, R31, R22 ;  /* 0x000000161f237221 */ /* 0x000fe20000000000 */
[----:B------:R-:W-:Y:S01]  /*69b0*/  @!P4 FMUL R36, R36, 0.5 ;  /* 0x3f0000002424c820 */ /* 0x000fe20000400000 */
[----:B------:R-:W-:Y:S01]  /*69c0*/  @!P6 FMUL R160, R160, 0.5 ;  /* 0x3f000000a0a0e820 */ /* 0x000fe20000400000 */
[----:B------:R-:W-:Y:S01]  /*69d0*/  FADD R193, R39, R38 ;  /* 0x0000002627c17221 */ /* 0x000fe20000000000 */
[----:B------:R-:W-:Y:S01]  /*69e0*/  FADD R39, R24, R165 ;  /* 0x000000a518277221 */ /* 0x000fe20000000000 */
[----:B------:R-:W-:Y:S01]  /*69f0*/  @!P5 FMUL R153, R153, R153 ;  /* 0x000000999999d220 */ /* 0x000fe20000400000 */
[----:B------:R3:W4:Y:S01]  /*6a00*/  MUFU.EX2 R24, R37 ;  /* 0x0000002500187308 */ /* 0x0007220000000800 */
[----:B------:R-:W-:Y:S01]  /*6a10*/  FSETP.GEU.AND P5, PT, R168, -126, PT ;  /* 0xc2fc0000a800780b */ /* 0x000fe20003fae000 */
[----:B------:R-:W-:Y:S01]  /*6a20*/  FADD R38, R173, R157 ;  /* 0x0000009dad267221 */ /* 0x000fe20000000000 */
[----:B------:R-:W-:Y:S01]  /*6a30*/  @!P3 FMUL R155, R155, 0.5 ;  /* 0x3f0000009b9bb820 */ /* 0x000fe20000400000 */
[----:B------:R-:W-:Y:S01]  /*6a40*/  FADD R40, R40, R35 ;  /* 0x0000002328287221 */ /* 0x000fe20000000000 */
[----:B------:R-:W-:Y:S01]  /*6a50*/  FADD R35, R30, R20 ;  /* 0x000000141e237221 */ /* 0x000fe20000000000 */
[----:B------:R-:W-:Y:S01]  /*6a60*/  FADD R41, R39, R38 ;  /* 0x0000002627297221 */ /* 0x000fe20000000000 */
[----:B------:R-:W-:Y:S01]  /*6a70*/  FADD R39, R33, R161 ;  /* 0x000000a121277221 */ /* 0x000fe20000000000 */
[----:B------:R-:W-:Y:S01]  /*6a80*/  FADD R38, R169, R153 ;  /* 0x00000099a9267221 */ /* 0x000fe20000000000 */
[----:B---3--:R-:W-:Y:S01]  /*6a90*/  FADD R37, R16, R167 ;  /* 0x000000a710257221 */ /* 0x008fe20000000000 */
[----:B------:R-:W-:Y:S01]  /*6aa0*/  FADD R16, R175, R159 ;  /* 0x0000009faf107221 */ /* 0x000fe20000000000 */
[----:B------:R-:W3:Y:S01]  /*6ab0*/  MUFU.EX2 R155, R155 ;  /* 0x0000009b009b7308 */ /* 0x000ee20000000800 */
[----:B------:R-:W-:Y:S01]  /*6ac0*/  FADD R38, R39, R38 ;  /* 0x0000002627267221 */ /* 0x000fe20000000000 */
[----:B--2---:R-:W-:Y:S01]  /*6ad0*/  FFMA R2, R5, R2, -R187 ;  /* 0x0000000205027223 */ /* 0x004fe200000008bb */
[----:B------:R-:W-:Y:S01]  /*6ae0*/  FADD R42, R37, R16 ;  /* 0x00000010252a7221 */ /* 0x000fe20000000000 */
[----:B------:R-:W-:Y:S01]  /*6af0*/  FADD R37, R34, R26 ;  /* 0x0000001a22257221 */ /* 0x000fe20000000000 */
[----:B------:R-:W-:Y:S01]  /*6b00*/  FADD R34, R29, R19 ;  /* 0x000000131d227221 */ /* 0x000fe20000000000 */
[----:B----4-:R-:W-:Y:S01]  /*6b10*/  @!P2 FMUL R24, R24, R24 ;  /* 0x000000181818a220 */ /* 0x010fe20000400000 */
[----:B------:R-:W-:Y:S01]  /*6b20*/  @!P5 FMUL R168, R168, 0.5 ;  /* 0x3f000000a8a8d820 */ /* 0x000fe20000400000 */
[----:B------:R2:W4:Y:S01]  /*6b30*/  MUFU.EX2 R16, R36 ;  /* 0x0000002400107308 */ /* 0x0005220000000800 */
[----:B------:R-:W-:Y:S01]  /*6b40*/  FADD R41, R41, R38 ;  /* 0x0000002629297221 */ /* 0x000fe20000000000 */
[----:B------:R-:W-:Y:S01]  /*6b50*/  FADD R39, R37, R35 ;  /* 0x0000002325277221 */ /* 0x000fe20000000000 */
[----:B------:R-:W-:Y:S01]  /*6b60*/  FADD R35, R179, R163 ;  /* 0x000000a3b3237221 */ /* 0x000fe20000000000 */
[----:B------:R-:W-:Y:S01]  /*6b70*/  FADD R37, R32, R24 ;  /* 0x0000001820257221 */ /* 0x000fe20000000000 */
[----:B------:R-:W4:Y:S01]  /*6b80*/  LDC R5, c[0x0][0x604] ;  /* 0x00018100ff057b82 */ /* 0x000f220000000800 */
[----:B-1----:R-:W-:Y:S01]  /*6b90*/  FFMA R21, R21, R43, -R187 ;  /* 0x0000002b15157223 */ /* 0x002fe200000008bb */
[----:B------:R-:W-:Y:S01]  /*6ba0*/  @!P1 FMUL R184, R184, R184 ;  /* 0x000000b8b8b89220 */ /* 0x000fe20000400000 */
[----:B------:R-:W1:Y:S01]  /*6bb0*/  MUFU.EX2 R168, R168 ;  /* 0x000000a800a87308 */ /* 0x000e620000000800 */
[----:B--2---:R-:W-:Y:S01]  /*6bc0*/  FADD R36, R177, R25 ;  /* 0x00000019b1247221 */ /* 0x004fe20000000000 */
[----:B---3--:R-:W-:Y:S01]  /*6bd0*/  @!P3 FMUL R155, R155, R155 ;  /* 0x0000009b9b9bb220 */ /* 0x008fe20000400000 */
[----:B------:R-:W-:Y:S01]  /*6be0*/  F2FP.BF16.F32.PACK_AB R177, R177, R33 ;  /* 0x00000021b1b1723e */ /* 0x000fe200000010ff */
[----:B------:R-:W-:-:S02]  /*6bf0*/  VIADD R33, R52, 0x2080 ;  /* 0x0000208034217836 */ /* 0x000fc40000000000 */
[----:B------:R-:W-:Y:S01]  /*6c00*/  FADD R34, R36, R34 ;  /* 0x0000002224227221 */ /* 0x000fe20000000000 */
[----:B------:R-:W2:Y:S01]  /*6c10*/  LDC R43, c[0x0][0x604] ;  /* 0x00018100ff2b7b82 */ /* 0x000ea20000000800 */
[----:B------:R-:W-:Y:S01]  /*6c20*/  F2FP.BF16.F32.PACK_AB R179, R32, R179 ;  /* 0x000000b320b3723e */ /* 0x000fe200000010ff */
[----:B------:R-:W3:Y:S01]  /*6c30*/  MUFU.EX2 R160, R160 ;  /* 0x000000a000a07308 */ /* 0x000ee20000000800 */
[----:B----4-:R-:W-:Y:S01]  /*6c40*/  @!P4 FMUL R16, R16, R16 ;  /* 0x000000101010c220 */ /* 0x010fe20000400000 */
[----:B------:R-:W-:Y:S01]  /*6c50*/  FADD R38, R40, R34 ;  /* 0x0000002228267221 */ /* 0x000fe20000000000 */
[----:B------:R-:W-:Y:S01]  /*6c60*/  FADD R34, R171, R155 ;  /* 0x0000009bab227221 */ /* 0x000fe20000000000 */
[----:B------:R-:W-:Y:S01]  /*6c70*/  F2FP.BF16.F32.PACK_AB R173, R31, R173 ;  /* 0x000000ad1fad723e */ /* 0x000fe200000010ff */
[----:B------:R-:W-:Y:S01]  /*6c80*/  FADD R36, R28, R16 ;  /* 0x000000101c247221 */ /* 0x000fe20000000000 */
[----:B------:R-:W-:Y:S01]  /*6c90*/  F2FP.BF16.F32.PACK_AB R175, R30, R175 ;  /* 0x000000af1eaf723e */ /* 0x000fe200000010ff */
[----:B------:R-:W-:Y:S01]  /*6ca0*/  FADD R35, R35, R34 ;  /* 0x0000002223237221 */ /* 0x000fe20000000000 */
[----:B------:R-:W-:Y:S01]  /*6cb0*/  F2FP.BF16.F32.PACK_AB R169, R29, R169 ;  /* 0x000000a91da9723e */ /* 0x000fe200000010ff */
[----:B------:R-:W-:Y:S01]  /*6cc0*/  FADD R34, R37, R36 ;  /* 0x0000002425227221 */ /* 0x000fe20000000000 */
[----:B-1----:R-:W-:Y:S01]  /*6cd0*/  @!P5 FMUL R168, R168, R168 ;  /* 0x000000a8a8a8d220 */ /* 0x002fe20000400000 */
[----:B------:R-:W-:Y:S01]  /*6ce0*/  FADD R35, R42, R35 ;  /* 0x000000232a237221 */ /* 0x000fe20000000000 */
[----:B------:R-:W-:Y:S01]  /*6cf0*/  F2FP.BF16.F32.PACK_AB R171, R28, R171 ;  /* 0x000000ab1cab723e */ /* 0x000fe200000010ff */
[----:B------:R-:W-:Y:S01]  /*6d00*/  FADD R34, R39, R34 ;  /* 0x0000002227227221 */ /* 0x000fe20000000000 */
[----:B------:R-:W-:Y:S01]  /*6d10*/  F2FP.BF16.F32.PACK_AB R165, R27, R165 ;  /* 0x000000a51ba5723e */ /* 0x000fe200000010ff */
[----:B------:R-:W-:Y:S01]  /*6d20*/  FADD R35, R41, R35 ;  /* 0x0000002329237221 */ /* 0x000fe20000000000 */
[----:B------:R-:W-:Y:S01]  /*6d30*/  F2FP.BF16.F32.PACK_AB R167, R26, R167 ;  /* 0x000000a71aa7723e */ /* 0x000fe200000010ff */
[----:B------:R-:W-:Y:S01]  /*6d40*/  FADD R34, R38, R34 ;  /* 0x0000002226227221 */ /* 0x000fe20000000000 */
[----:B---3--:R-:W-:Y:S01]  /*6d50*/  @!P6 FMUL R160, R160, R160 ;  /* 0x000000a0a0a0e220 */ /* 0x008fe20000400000 */
[----:B------:R-:W-:Y:S01]  /*6d60*/  F2FP.BF16.F32.PACK_AB R161, R25, R161 ;  /* 0x000000a119a1723e */ /* 0x000fe200000010ff */
[----:B------:R-:W-:Y:S01]  /*6d70*/  FADD R36, R168, R184 ;  /* 0x000000b8a8247221 */ /* 0x000fe20000000000 */
[----:B------:R-:W-:Y:S01]  /*6d80*/  FADD R242, R35, R34 ;  /* 0x0000002223f27221 */ /* 0x000fe20000000000 */
[----:B------:R-:W-:Y:S01]  /*6d90*/  IADD3 R34, R52, 0x3000, RZ ;  /* 0x0000300034227810 */ /* 0x000fe20007ffe0ff */
[----:B------:R-:W-:Y:S01]  /*6da0*/  FADD R37, R176, R160 ;  /* 0x000000a0b0257221 */ /* 0x000fe20000000000 */
[----:B------:R-:W-:Y:S01]  /*6db0*/  F2FP.BF16.F32.PACK_AB R163, R24, R163 ;  /* 0x000000a318a3723e */ /* 0x000fe200000010ff */
[----:B------:R-:W-:Y:S01]  /*6dc0*/  VIADD R31, R52, 0x2100 ;  /* 0x00002100341f7836 */ /* 0x000fe20000000000 */
[----:B------:R-:W-:Y:S01]  /*6dd0*/  R2UR UR19, R34 ;  /* 0x00000000221372ca */ /* 0x000fe200000e0000 */
[C---:B------:R-:W-:Y:S01]  /*6de0*/  VIADD R29, R52.reuse, 0x2180 ;  /* 0x00002180341d7836 */ /* 0x040fe20000000000 */
[C---:B------:R-:W-:Y:S01]  /*6df0*/  IADD3 R32, R52.reuse, 0x3080, RZ ;  /* 0x0000308034207810 */ /* 0x040fe20007ffe0ff */
[C---:B------:R-:W-:Y:S01]  /*6e00*/  VIADD R24, R52.reuse, 0x2300 ;  /* 0x0000230034187836 */ /* 0x040fe20000000000 */
[C---:B------:R-:W-:Y:S01]  /*6e10*/  IADD3 R30, R52.reuse, 0x3100, RZ ;  /* 0x00003100341e7810 */ /* 0x040fe20007ffe0ff */
[C---:B------:R-:W-:Y:S01]  /*6e20*/  VIADD R26, R52.reuse, 0x2380 ;  /* 0x00002380341a7836 */ /* 0x040fe20000000000 */
[C---:B------:R-:W-:Y:S01]  /*6e30*/  IADD3 R28, R52.reuse, 0x3180, RZ ;  /* 0x00003180341c7810 */ /* 0x040fe20007ffe0ff */
[--C-:B------:R-:W-:Y:S01]  /*6e40*/  FFMA R5, R45, R5, -R187.reuse ;  /* 0x000000052d057223 */ /* 0x100fe200000008bb */
[C---:B------:R-:W-:Y:S01]  /*6e50*/  IADD3 R25, R52.reuse, 0x3300, RZ ;  /* 0x0000330034197810 */ /* 0x040fe20007ffe0ff */
[----:B------:R-:W-:Y:S01]  /*6e60*/  FADD R192, R37, R36 ;  /* 0x0000002425c07221 */ /* 0x000fe20000000000 */
[----:B------:R-:W-:Y:S01]  /*6e70*/  IADD3 R27, R52, 0x3380, RZ ;  /* 0x00003380341b7810 */ /* 0x000fe20007ffe0ff */
[----:B--2---:R-:W-:Y:S01]  /*6e80*/  FFMA R187, R85, R43, -R187 ;  /* 0x0000002b55bb7223 */ /* 0x004fe200000008bb */
[----:B------:R-:W-:Y:S01]  /*6e90*/  F2FP.BF16.F32.PACK_AB R157, R22, R157 ;  /* 0x0000009d169d723e */ /* 0x000fe200000010ff */
[----:B------:R-:W-:Y:S01]  /*6ea0*/  UMOV UR22, UR19 ;  /* 0x0000001300167c82 */ /* 0x000fe20008000000 */
[----:B------:R-:W-:Y:S01]  /*6eb0*/  F2FP.BF16.F32.PACK_AB R159, R20, R159 ;  /* 0x0000009f149f723e */ /* 0x000fe200000010ff */
[----:B------:R-:W-:Y:S01]  /*6ec0*/  VIADD R20, R52, 0x2280 ;  /* 0x0000228034147836 */ /* 0x000fe20000000000 */
[----:B------:R-:W-:Y:S01]  /*6ed0*/  F2FP.BF16.F32.PACK_AB R153, R19, R153 ;  /* 0x000000991399723e */ /* 0x000fe200000010ff */
[----:B------:R-:W-:Y:S01]  /*6ee0*/  STL [R1+0xd88], R13 ;  /* 0x000d880d01007387 */ /* 0x000fe20000100800 */
[----:B------:R-:W-:Y:S01]  /*6ef0*/  F2FP.BF16.F32.PACK_AB R155, R16, R155 ;  /* 0x0000009b109b723e */ /* 0x000fe200000010ff */
[C---:B------:R-:W-:Y:S01]  /*6f00*/  VIADD R16, R52.reuse, 0x2200 ;  /* 0x0000220034107836 */ /* 0x040fe20000000000 */
[C---:B------:R-:W-:Y:S01]  /*6f10*/  IADD3 R19, R52.reuse, 0x3200, RZ ;  /* 0x0000320034137810 */ /* 0x040fe20007ffe0ff */
[----:B------:R-:W-:Y:S01]  /*6f20*/  STL [R1+0x978], R21 ;  /* 0x0009781501007387 */ /* 0x000fe20000100800 */
[----:B------:R-:W-:-:S02]  /*6f30*/  IADD3 R22, R52, 0x3280, RZ ;  /* 0x0000328034167810 */ /* 0x000fc40007ffe0ff */
[----:B------:R-:W-:Y:S01]  /*6f40*/  R2UR UR20, R33 ;  /* 0x00000000211472ca */ /* 0x000fe200000e0000 */
[----:B------:R-:W-:Y:S01]  /*6f50*/  STL [R1+0x97c], R23 ;  /* 0x00097c1701007387 */ /* 0x000fe20000100800 */
[----:B------:R-:W-:Y:S02]  /*6f60*/  R2UR UR18, R32 ;  /* 0x00000000201272ca */ /* 0x000fe400000e0000 */
[----:B------:R-:W-:Y:S01]  /*6f70*/  R2UR UR17, R31 ;  /* 0x000000001f1172ca */ /* 0x000fe200000e0000 */
[----:B------:R-:W-:Y:S01]  /*6f80*/  STL [R1+0x980], R152 ;  /* 0x0009809801007387 */ /* 0x000fe20000100800 */
[----:B------:R-:W-:Y:S02]  /*6f90*/  R2UR UR16, R30 ;  /* 0x000000001e1072ca */ /* 0x000fe400000e0000 */
[----:B------:R-:W-:Y:S01]  /*6fa0*/  R2UR UR15, R29 ;  /* 0x000000001d0f72ca */ /* 0x000fe200000e0000 */
[----:B------:R-:W-:Y:S01]  /*6fb0*/  STL [R1+0x984], R188 ;  /* 0x000984bc01007387 */ /* 0x000fe20000100800 */
[----:B------:R-:W-:-:S02]  /*6fc0*/  R2UR UR14, R28 ;  /* 0x000000001c0e72ca */ /* 0x000fc400000e0000 */
[----:B------:R-:W-:Y:S01]  /*6fd0*/  R2UR UR9, R24 ;  /* 0x00000000180972ca */ /* 0x000fe200000e0000 */
[----:B------:R-:W-:Y:S01]  /*6fe0*/  STL [R1+0x518], R193 ;  /* 0x000518c101007387 */ /* 0x000fe20000100800 */
[----:B------:R-:W-:Y:S02]  /*6ff0*/  R2UR UR8, R25 ;  /* 0x00000000190872ca */ /* 0x000fe400000e0000 */
[----:B------:R-:W-:Y:S01]  /*7000*/  R2UR UR7, R26 ;  /* 0x000000001a0772ca */ /* 0x000fe200000e0000 */
[----:B------:R-:W-:Y:S01]  /*7010*/  STL [R1+0x988], R154 ;  /* 0x0009889a01007387 */ /* 0x000fe20000100800 */
[----:B------:R-:W-:Y:S02]  /*7020*/  R2UR UR6, R27 ;  /* 0x000000001b0672ca */ /* 0x000fe400000e0000 */
[----:B------:R-:W-:Y:S01]  /*7030*/  WARPGROUP.ARRIVE ;  /* 0x00000000000079c5 */ /* 0x000fe20000000000 */
[----:B------:R-:W-:Y:S01]  /*7040*/  STL [R1+0x98c], R158 ;  /* 0x00098c9e01007387 */ /* 0x000fe20000100800 */
[----:B------:R-:W-:Y:S01]  /*7050*/  FSETP.GEU.AND P1, PT, R4, -126, PT ;  /* 0xc2fc00000400780b */ /* 0x000fe20003f2e000 */
[----:B------:R-:W-:Y:S01]  /*7060*/  UMOV UR19, 0x40000040 ;  /* 0x4000004000137882 */ /* 0x000fe20000000000 */
[----:B------:R-:W-:Y:S01]  /*7070*/  R2UR UR10, R22 ;  /* 0x00000000160a72ca */ /* 0x000fe200000e0000 */
[----:B------:R-:W-:Y:S01]  /*7080*/  STL [R1+0x990], R160 ;  /* 0x000990a001007387 */ /* 0x000fe20000100800 */
[----:B------:R-:W-:Y:S01]  /*7090*/  HGMMA.64x256x16.F32.BF16 R24, R180, gdesc[UR20].tnspB, RZ, !UPT, gsb0 ;  /* 0x43e00014b4187df0 */ /* 0x000fe2000c0018ff */
[----:B------:R-:W-:-:S02]  /*70a0*/  R2UR UR13, R16 ;  /* 0x00000000100d72ca */ /* 0x000fc400000e0000 */
[----:B------:R-:W-:Y:S01]  /*70b0*/  STL [R1+0xd8c], R168 ;  /* 0x000d8ca801007387 */ /* 0x000fe20000100800 */
[----:B------:R-:W-:Y:S02]  /*70c0*/  R2UR UR12, R19 ;  /* 0x00000000130c72ca */ /* 0x000fe400000e0000 */
[----:B------:R-:W-:Y:S01]  /*70d0*/  R2UR UR11, R20 ;  /* 0x00000000140b72ca */ /* 0x000fe200000e0000 */
[----:B------:R-:W-:Y:S04]  /*70e0*/  STL [R1+0x51c], R184 ;  /* 0x00051cb801007387 */ /* 0x000fe80000100800 */
        /* <DEDUP_REMOVED lines=15> */
[----:B------:R-:W-:Y:S04]  /*71e0*/  STL.64 [R1+0x1148], R172 ;  /* 0x001148ac01007387 */ /* 0x000fe80000100a00 */
[----:B------:R-:W-:Y:S04]  /*71f0*/  STL [R1+0x1140], R167 ;  /* 0x001140a701007387 */ /* 0x000fe80000100800 */
[----:B------:R-:W-:Y:S01]  /*7200*/  STL.64 [R1+0x1138], R164 ;  /* 0x001138a401007387 */ /* 0x000fe20000100a00 */
[----:B------:R-:W-:-:S03]  /*7210*/  WARPGROUP.DEPBAR.LE gsb0, 0x0 ;  /* 0x00008000000079c5 */ /* 0x000fc60000010000 */
[----:B------:R-:W-:Y:S04]  /*7220*/  STL.64 [R1+0x1130], R150 ;  /* 0x0011309601007387 */ /* 0x000fe80000100a00 */
        /* <DEDUP_REMOVED lines=50> */
[----:B------:R1:W-:Y:S04]  /*7550*/  STL.64 [R1+0xf98], R48 ;  /* 0x000f983001007387 */ /* 0x0003e80000100a00 */
[----:B-1----:R-:W2:Y:S04]  /*7560*/  LDL.LU R48, [R1] ;  /* 0x0000000001307983 */ /* 0x002ea80000300800 */
[----:B------:R-:W2:Y:S04]  /*7570*/  LDL.LU R49, [R1+0x4] ;  /* 0x0000040001317983 */ /* 0x000ea80000300800 */
        /* <DEDUP_REMOVED lines=54> */
[----:B------:R-:W2:Y:S01]  /*78e0*/  LDL.LU R104, [R1+0xe0] ;  /* 0x0000e00001687983 */ /* 0x000ea20000300800 */
[----:B------:R-:W-:Y:S01]  /*78f0*/  @!P1 FMUL R4, R4, 0.5 ;  /* 0x3f00000004049820 */ /* 0x000fe20000400000 */
[----:B------:R-:W-:Y:S01]  /*7900*/  IMAD.MOV.U32 R169, RZ, RZ, R174 ;  /* 0x000000ffffa97224 */ /* 0x000fe200078e00ae */
[----:B------:R-:W-:Y:S01]  /*7910*/  MOV R106, R251 ;  /* 0x000000fb006a7202 */ /* 0x000fe20000000f00 */
[----:B------:R-:W-:Y:S01]  /*7920*/  IMAD.MOV.U32 R105, RZ, RZ, R252 ;  /* 0x000000ffff697224 */ /* 0x000fe200078e00fc */
[----:B------:R-:W1:Y:S01]  /*7930*/  MUFU.EX2 R182, R4 ;  /* 0x0000000400b67308 */ /* 0x000e620000000800 */
[----:B------:R-:W-:Y:S01]  /*7940*/  IMAD.MOV.U32 R107, RZ, RZ, R250 ;  /* 0x000000ffff6b7224 */ /* 0x000fe200078e00fa */
[----:B------:R-:W-:Y:S01]  /*7950*/  MOV R108, R249 ;  /* 0x000000f9006c7202 */ /* 0x000fe20000000f00 */
        /* <DEDUP_REMOVED lines=14> */
[----:B-1----:R-:W-:Y:S01]  /*7a40*/  @!P1 FMUL R182, R182, R182 ;  /* 0x000000b6b6b69220 */ /* 0x002fe20000400000 */
[C---:B------:R-:W-:Y:S01]  /*7a50*/  FSETP.GEU.AND P1, PT, R3.reuse, -126, PT ;  /* 0xc2fc00000300780b */ /* 0x040fe20003f2e000 */
        /* <DEDUP_REMOVED lines=12> */
[----:B------:R-:W-:Y:S01]  /*7b20*/  @!P1 FMUL R3, R3, 0.5 ;  /* 0x3f00000003039820 */ /* 0x000fe20000400000 */
[----:B------:R-:W-:Y:S01]  /*7b30*/  IMAD.MOV.U32 R135, RZ, RZ, R221 ;  /* 0x000000ffff877224 */ /* 0x000fe200078e00dd */
[----:B------:R-:W-:Y:S01]  /*7b40*/  MOV R136, R220 ;  /* 0x000000dc00887202 */ /* 0x000fe20000000f00 */
[----:B------:R-:W-:Y:S01]  /*7b50*/  IMAD.MOV.U32 R137, RZ, RZ, R219 ;  /* 0x000000ffff897224 */ /* 0x000fe200078e00db */
[----:B------:R-:W1:Y:S01]  /*7b60*/  MUFU.EX2 R181, R3 ;  /* 0x0000000300b57308 */ /* 0x000e620000000800 */
        /* <DEDUP_REMOVED lines=15> */
[----:B------:R-:W-:-:S02]  /*7c60*/  IMAD.MOV.U32 R153, RZ, RZ, R203 ;  /* 0x000000ffff997224 */ /* 0x000fc400078e00cb */
        /* <DEDUP_REMOVED lines=15> */
[----:B------:R-:W-:Y:S01]  /*7d60*/  MOV R168, R178 ;  /* 0x000000b200a87202 */ /* 0x000fe20000000f00 */
[----:B------:R-:W-:Y:S01]  /*7d70*/  IMAD.MOV.U32 R172, RZ, RZ, R17 ;  /* 0x000000ffffac7224 */ /* 0x000fe200078e0011 */
[----:B------:R-:W-:Y:S01]  /*7d80*/  MOV R171, R18 ;  /* 0x0000001200ab7202 */ /* 0x000fe20000000f00 */
[----:B------:R-:W1:Y:S01]  /*7d90*/  MUFU.EX2 R180, R2 ;  /* 0x0000000200b47308 */ /* 0x000e620000000800 */
[----:B------:R-:W-:Y:S01]  /*7da0*/  MOV R173, R9 ;  /* 0x0000000900ad7202 */ /* 0x000fe20000000f00 */
[----:B------:R-:W-:Y:S01]  /*7db0*/  IMAD.MOV.U32 R174, RZ, RZ, R8 ;  /* 0x000000ffffae7224 */ /* 0x000fe200078e0008 */
[----:B------:R-:W-:Y:S01]  /*7dc0*/  MOV R175, R0 ;  /* 0x0000000000af7202 */ /* 0x000fe20000000f00 */
[----:B------:R-:W-:Y:S01]  /*7dd0*/  UMOV UR22, UR20 ;  /* 0x0000001400167c82 */ /* 0x000fe20008000000 */
[----:B------:R-:W-:Y:S01]  /*7de0*/  F2FP.BF16.F32.PACK_AB R176, R182, R176 ;  /* 0x000000b0b6b0723e */ /* 0x000fe200000010ff */
[----:B------:R-:W-:Y:S01]  /*7df0*/  UMOV UR23, 0x40000040 ;  /* 0x4000004000177882 */ /* 0x000fe20000000000 */
[----:B------:R-:W-:Y:S04]  /*7e00*/  STL [R1+0x53c], R182 ;  /* 0x00053cb601007387 */ /* 0x000fe80000100800 */
[----:B------:R-:W-:Y:S01]  /*7e10*/  STL [R1+0x544], R181 ;  /* 0x000544b501007387 */ /* 0x000fe20000100800 */
[----:B-1----:R-:W-:-:S05]  /*7e20*/  @!P1 FMUL R180, R180, R180 ;  /* 0x000000b4b4b49220 */ /* 0x002fca0000400000 */
[----:B------:R-:W-:Y:S01]  /*7e30*/  F2FP.BF16.F32.PACK_AB R178, R180, R181 ;  /* 0x000000b5b4b2723e */ /* 0x000fe200000010ff */
[----:B------:R-:W-:Y:S03]  /*7e40*/  STL [R1+0x540], R180 ;  /* 0x000540b401007387 */ /* 0x000fe60000100800 */
[----:B--2---:R-:W-:-:S06]  /*7e50*/  WARPGROUP.ARRIVE ;  /* 0x00000000000079c5 */ /* 0x004fcc0000000000 */
[----:B------:R-:W-:Y:S03]  /*7e60*/  HGMMA.64x256x16.F32.BF16 R48, R176, gdesc[UR20].tnspB, R48, gsb0 ;  /* 0x43e00014b0307df0 */ /* 0x000fe60008001830 */
[----:B------:R-:W-:Y:S02]  /*7e70*/  WARPGROUP.DEPBAR.LE gsb0, 0x0 ;  /* 0x00008000000079c5 */ /* 0x000fe40000010000 */
[----:B------:R-:W-:Y:S04]  /*7e80*/  STL.64 [R1], R48 ;  /* 0x0000003001007387 */ /* 0x000fe80000100a00 */
        /* <DEDUP_REMOVED lines=63> */
[----:B-1----:R-:W2:Y:S04]  /*8280*/  LDL.LU R175, [R1+0x1150] ;  /* 0x0011500001af7983 */ /* 0x002ea80000300800 */
[----:B------:R-:W3:Y:S04]  /*8290*/  LDL.LU.64 R172, [R1+0x1148] ;  /* 0x0011480001ac7983 */ /* 0x000ee80000300a00 */
[----:B------:R-:W4:Y:S04]  /*82a0*/  LDL.LU R167, [R1+0x1140] ;  /* 0x0011400001a77983 */ /* 0x000f280000300800 */
[----:B------:R-:W4:Y:S04]  /*82b0*/  LDL.LU.64 R164, [R1+0x1138] ;  /* 0x0011380001a47983 */ /* 0x000f280000300a00 */
[----:B------:R-:W2:Y:S04]  /*82c0*/  LDL.LU.64 R150, [R1+0x1130] ;  /* 0x0011300001967983 */ /* 0x000ea80000300a00 */
        /* <DEDUP_REMOVED lines=50> */
[----:B------:R-:W2:Y:S02]  /*85f0*/  LDL.LU.64 R48, [R1+0xf98] ;  /* 0x000f980001307983 */ /* 0x000ea40000300a00 */
[----:B--2---:R-:W-:-:S06]  /*8600*/  WARPGROUP.ARRIVE ;  /* 0x00000000000079c5 */ /* 0x004fcc0000000000 */
[----:B------:R-:W-:Y:S03]  /*8610*/  HGMMA.64x256x16.F32.BF16 R24, R176, gdesc[UR16].tnspB, R24, gsb0 ;  /* 0x43e00010b0187df0 */ /* 0x000fe60008001818 */
[----:B------:R-:W-:Y:S02]  /*8620*/  WARPGROUP.DEPBAR.LE gsb0, 0x0 ;  /* 0x00008000000079c5 */ /* 0x000fe40000010000 */
        /* <DEDUP_REMOVED lines=64> */
[----:B-1----:R-:W2:Y:S04]  /*8a30*/  LDL.LU.64 R24, [R1] ;  /* 0x0000000001187983 */ /* 0x002ea80000300a00 */
        /* <DEDUP_REMOVED lines=62> */
[----:B------:R-:W2:Y:S01]  /*8e20*/  LDL.LU.64 R150, [R1+0x1f8] ;  /* 0x0001f80001967983 */ /* 0x000ea20000300a00 */
[----:B------:R-:W-:Y:S01]  /*8e30*/  FSETP.GEU.AND P1, PT, R7, -126, PT ;  /* 0xc2fc00000700780b */ /* 0x000fe20003f2e000 */
[----:B------:R-:W-:Y:S01]  /*8e40*/  UMOV UR18, UR17 ;  /* 0x0000001100127c82 */ /* 0x000fe20008000000 */
[----:B------:R-:W-:-:S11]  /*8e50*/  UMOV UR19, 0x40000040 ;  /* 0x4000004000137882 */ /* 0x000fd60000000000 */
[----:B------:R-:W-:-:S04]  /*8e60*/  @!P1 FMUL R7, R7, 0.5 ;  /* 0x3f00000007079820 */ /* 0x000fc80000400000 */
[----:B------:R-:W1:Y:S02]  /*8e70*/  MUFU.EX2 R177, R7 ;  /* 0x0000000700b17308 */ /* 0x000e640000000800 */
[----:B-1----:R-:W-:Y:S01]  /*8e80*/  @!P1 FMUL R177, R177, R177 ;  /* 0x000000b1b1b19220 */ /* 0x002fe20000400000 */
[----:B------:R-:W-:-:S04]  /*8e90*/  FSETP.GEU.AND P1, PT, R6, -126, PT ;  /* 0xc2fc00000600780b */ /* 0x000fc80003f2e000 */
[----:B---3--:R-:W-:Y:S01]  /*8ea0*/  F2FP.BF16.F32.PACK_AB R172, R177, R172 ;  /* 0x000000acb1ac723e */ /* 0x008fe200000010ff */
[----:B------:R-:W-:Y:S08]  /*8eb0*/  STL [R1+0x548], R177 ;  /* 0x000548b101007387 */ /* 0x000ff00000100800 */
[----:B------:R-:W-:-:S04]  /*8ec0*/  @!P1 FMUL R6, R6, 0.5 ;  /* 0x3f00000006069820 */ /* 0x000fc80000400000 */
[----:B------:R-:W1:Y:S02]  /*8ed0*/  MUFU.EX2 R176, R6 ;  /* 0x0000000600b07308 */ /* 0x000e640000000800 */
[----:B-1----:R-:W-:Y:S01]  /*8ee0*/  @!P1 FMUL R176, R176, R176 ;  /* 0x000000b0b0b09220 */ /* 0x002fe20000400000 */
[----:B------:R-:W-:-:S04]  /*8ef0*/  FSETP.GEU.AND P1, PT, R5, -126, PT ;  /* 0xc2fc00000500780b */ /* 0x000fc80003f2e000 */
[----:B------:R-:W-:Y:S09]  /*8f00*/  STL [R1+0x550], R176 ;  /* 0x000550b001007387 */ /* 0x000ff20000100800 */
[----:B------:R-:W-:-:S04]  /*8f10*/  @!P1 FMUL R5, R5, 0.5 ;  /* 0x3f00000005059820 */ /* 0x000fc80000400000 */
[----:B------:R-:W1:Y:S02]  /*8f20*/  MUFU.EX2 R22, R5 ;  /* 0x0000000500167308 */ /* 0x000e640000000800 */
[----:B-1----:R-:W-:-:S05]  /*8f30*/  @!P1 FMUL R22, R22, R22 ;  /* 0x0000001616169220 */ /* 0x002fca0000400000 */
[----:B------:R-:W-:Y:S01]  /*8f40*/  F2FP.BF16.F32.PACK_AB R174, R22, R176 ;  /* 0x000000b016ae723e */ /* 0x000fe200000010ff */
[----:B------:R1:W-:Y:S03]  /*8f50*/  STL [R1+0x54c], R22 ;  /* 0x00054c1601007387 */ /* 0x0003e60000100800 */
[----:B--2---:R-:W-:-:S06]  /*8f60*/  WARPGROUP.ARRIVE ;  /* 0x00000000000079c5 */ /* 0x004fcc0000000000 */
[----:B------:R-:W-:Y:S03]  /*8f70*/  HGMMA.64x256x16.F32.BF16 R24, R172, gdesc[UR16].tnspB, R24, gsb0 ;  /* 0x43e00010ac187df0 */ /* 0x000fe60008001818 */
[----:B------:R-:W-:Y:S02]  /*8f80*/  WARPGROUP.DEPBAR.LE gsb0, 0x0 ;  /* 0x00008000000079c5 */ /* 0x000fe40000010000 */
[----:B------:R-:W-:Y:S01]  /*8f90*/  STL.64 [R1], R24 ;  /* 0x0000001801007387 */ /* 0x000fe20000100a00 */
        /* <DEDUP_REMOVED lines=18> */
[----:B-1----:R-:W-:Y:S01]  /*90c0*/  MOV R22, R136 ;  /* 0x0000008800167202 */ /* 0x002fe20000000f00 */
[----:B------:R1:W-:Y:S01]  /*90d0*/  STL [R1+0x28], R34 ;  /* 0x0000282201007387 */ /* 0x0003e20000100800 */
[----:B------:R-:W-:Y:S01]  /*90e0*/  IMAD.MOV.U32 R21, RZ, RZ, R137 ;  /* 0x000000ffff157224 */ /* 0x000fe200078e0089 */
[----:B------:R-:W-:Y:S01]  /*90f0*/  MOV R152, R134 ;  /* 0x0000008600987202 */ /* 0x000fe20000000f00 */
[----:B------:R-:W-:Y:S01]  /*9100*/  IMAD.MOV.U32 R23, RZ, RZ, R135 ;  /* 0x000000ffff177224 */ /* 0x000fe200078e0087 */
[----:B------:R-:W2:Y:S01]  /*9110*/  LDL.LU.64 R150, [R1+0xf90] ;  /* 0x000f900001967983 */ /* 0x000ea20000300a00 */
[----:B------:R-:W-:Y:S01]  /*9120*/  MOV R154, R132 ;  /* 0x00000084009a7202 */ /* 0x000fe20000000f00 */
[----:B------:R-:W-:Y:S01]  /*9130*/  IMAD.MOV.U32 R153, RZ, RZ, R133 ;  /* 0x000000ffff997224 */ /* 0x000fe200078e0085 */
[----:B------:R-:W-:Y:S01]  /*9140*/  MOV R156, R130 ;  /* 0x00000082009c7202 */ /* 0x000fe20000000f00 */
[----:B------:R-:W2:Y:S01]  /*9150*/  LDL.LU.64 R148, [R1+0xf88] ;  /* 0x000f880001947983 */ /* 0x000ea20000300a00 */
        /* <DEDUP_REMOVED lines=125> */
[----:B------:R-:W-:-:S02]  /*9930*/  IMAD.MOV.U32 R168, RZ, RZ, R37 ;  /* 0x000000ffffa87224 */ /* 0x000fc400078e0025 */
[----:B------:R-:W2:Y:S01]  /*9940*/  LDL.LU.64 R84, [R1+0xe88] ;  /* 0x000e880001547983 */ /* 0x000ea20000300a00 */
[----:B------:R-:W-:-:S03]  /*9950*/  IMAD.MOV.U32 R171, RZ, RZ, R35 ;  /* 0x000000ffffab7224 */ /* 0x000fc600078e0023 */
        /* <DEDUP_REMOVED lines=24> */
[----:B-1----:R-:W2:Y:S04]  /*9ae0*/  LDL.LU.64 R34, [R1+0xdc0] ;  /* 0x000dc00001227983 */ /* 0x002ea80000300a00 */
[----:B------:R-:W2:Y:S04]  /*9af0*/  LDL.LU.64 R32, [R1+0xdb8] ;  /* 0x000db80001207983 */ /* 0x000ea80000300a00 */
[----:B------:R-:W2:Y:S04]  /*9b00*/  LDL.LU.64 R30, [R1+0xdb0] ;  /* 0x000db000011e7983 */ /* 0x000ea80000300a00 */
[----:B------:R-:W2:Y:S04]  /*9b10*/  LDL.LU.64 R28, [R1+0xda8] ;  /* 0x000da800011c7983 */ /* 0x000ea80000300a00 */
[----:B------:R-:W2:Y:S04]  /*9b20*/  LDL.LU.64 R26, [R1+0xda0] ;  /* 0x000da000011a7983 */ /* 0x000ea80000300a00 */
[----:B------:R-:W2:Y:S01]  /*9b30*/  LDL.LU.64 R24, [R1+0xd98] ;  /* 0x000d980001187983 */ /* 0x000ea20000300a00 */
[----:B------:R-:W-:Y:S01]  /*9b40*/  UMOV UR18, UR16 ;  /* 0x0000001000127c82 */ /* 0x000fe20008000000 */
[----:B------:R-:W-:-:S02]  /*9b50*/  UMOV UR19, 0x40000040 ;  /* 0x4000004000137882 */ /* 0x000fc40000000000 */
[----:B----4-:R-:W-:Y:S04]  /*9b60*/  STL [R1+0xd70], R167 ;  /* 0x000d70a701007387 */ /* 0x010fe80000100800 */
[----:B------:R-:W-:Y:S01]  /*9b70*/  STL.64 [R1+0xd68], R164 ;  /* 0x000d68a401007387 */ /* 0x000fe20000100a00 */
        /* <DEDUP_REMOVED lines=54> */
[----:B------:R-:W-:Y:S04]  /*9ee0*/  STL.64 [R1+0xbc8], R48 ;  /* 0x000bc83001007387 */ /* 0x000fe80000100a00 */
[----:B------:R-:W-:Y:S04]  /*9ef0*/  STL.64 [R1+0xbc0], R46 ;  /* 0x000bc02e01007387 */ /* 0x000fe80000100a00 */
[----:B------:R-:W-:Y:S04]  /*9f00*/  STL.64 [R1+0xbb8], R44 ;  /* 0x000bb82c01007387 */ /* 0x000fe80000100a00 */
[----:B------:R-:W-:Y:S04]  /*9f10*/  STL.64 [R1+0xbb0], R42 ;  /* 0x000bb02a01007387 */ /* 0x000fe80000100a00 */
[----:B------:R2:W-:Y:S01]  /*9f20*/  STL.64 [R1+0xba8], R40 ;  /* 0x000ba82801007387 */ /* 0x0005e20000100a00 */
[----:B-1----:R-:W-:-:S03]  /*9f30*/  MOV R51, R171 ;  /* 0x000000ab00337202 */ /* 0x002fc60000000f00 */
[----:B--2---:R-:W2:Y:S04]  /*9f40*/  LDL.LU R40, [R1] ;  /* 0x0000000001287983 */ /* 0x004ea80000300800 */
[----:B------:R-:W2:Y:S04]  /*9f50*/  LDL.LU R41, [R1+0x4] ;  /* 0x0000040001297983 */ /* 0x000ea80000300800 */
[----:B------:R-:W2:Y:S04]  /*9f60*/  LDL.LU R42, [R1+0x8] ;  /* 0x00000800012a7983 */ /* 0x000ea80000300800 */
[----:B------:R-:W2:Y:S04]  /*9f70*/  LDL.LU R43, [R1+0xc] ;  /* 0x00000c00012b7983 */ /* 0x000ea80000300800 */
[----:B------:R-:W2:Y:S04]  /*9f80*/  LDL.LU R44, [R1+0x10] ;  /* 0x00001000012c7983 */ /* 0x000ea80000300800 */
[----:B------:R-:W2:Y:S04]  /*9f90*/  LDL.LU R45, [R1+0x14] ;  /* 0x00001400012d7983 */ /* 0x000ea80000300800 */
[----:B------:R-:W2:Y:S04]  /*9fa0*/  LDL.LU R46, [R1+0x18] ;  /* 0x00001800012e7983 */ /* 0x000ea80000300800 */
[----:B------:R-:W2:Y:S01]  /*9fb0*/  LDL.LU R47, [R1+0x1c] ;  /* 0x00001c00012f7983 */ /* 0x000ea20000300800 */
[----:B------:R-:W-:-:S03]  /*9fc0*/  IMAD.MOV.U32 R52, RZ, RZ, R169 ;  /* 0x000000ffff347224 */ /* 0x000fc600078e00a9 */
[----:B------:R-:W2:Y:S01]  /*9fd0*/  LDL.LU R48, [R1+0x20] ;  /* 0x0000200001307983 */ /* 0x000ea20000300800 */
[----:B------:R-:W-:-:S03]  /*9fe0*/  MOV R53, R168 ;  /* 0x000000a800357202 */ /* 0x000fc60000000f00 */
        /* <DEDUP_REMOVED lines=8> */
[----:B------:R-:W3:Y:S01]  /*a070*/  LDL.LU R168, [R1+0xd8c] ;  /* 0x000d8c0001a87983 */ /* 0x000ee20000300800 */
[----:B------:R-:W-:-:S03]  /*a080*/  IMAD.MOV.U32 R58, RZ, RZ, R11 ;  /* 0x000000ffff3a7224 */ /* 0x000fc600078e000b */
[----:B------:R-:W4:Y:S01]  /*a090*/  LDL.LU R13, [R1+0xd88] ;  /* 0x000d8800010d7983 */ /* 0x000f220000300800 */
[----:B------:R-:W-:-:S03]  /*a0a0*/  MOV R59, R12 ;  /* 0x0000000c003b7202 */ /* 0x000fc60000000f00 */
[----:B------:R-:W4:Y:S04]  /*a0b0*/  LDL.LU R14, [R1+0xd84] ;  /* 0x000d8400010e7983 */ /* 0x000f280000300800 */
[----:B------:R-:W4:Y:S04]  /*a0c0*/  LDL.LU R15, [R1+0xd80] ;  /* 0x000d8000010f7983 */ /* 0x000f280000300800 */
[----:B------:R-:W2:Y:S04]  /*a0d0*/  LDL.LU R10, [R1+0xd7c] ;  /* 0x000d7c00010a7983 */ /* 0x000ea80000300800 */
[----:B------:R-:W3:Y:S04]  /*a0e0*/  LDL.LU R11, [R1+0xd78] ;  /* 0x000d7800010b7983 */ /* 0x000ee80000300800 */
[----:B------:R-:W4:Y:S01]  /*a0f0*/  LDL.LU R12, [R1+0xd74] ;  /* 0x000d7400010c7983 */ /* 0x000f220000300800 */
[----:B------:R-:W-:-:S02]  /*a100*/  IMAD.MOV.U32 R148, RZ, RZ, R154 ;  /* 0x000000ffff947224 */ /* 0x000fc400078e009a */
[----:B------:R-:W-:Y:S01]  /*a110*/  IMAD.MOV.U32 R154, RZ, RZ, R20 ;  /* 0x000000ffff9a7224 */ /* 0x000fe200078e0014 */
[----:B------:R-:W-:Y:S02]  /*a120*/  MOV R147, R155 ;  /* 0x0000009b00937202 */ /* 0x000fe40000000f00 */
[----:B------:R-:W-:Y:S01]  /*a130*/  MOV R155, R19 ;  /* 0x00000013009b7202 */ /* 0x000fe20000000f00 */
[----:B------:R-:W-:Y:S02]  /*a140*/  IMAD.MOV.U32 R144, RZ, RZ, R158 ;  /* 0x000000ffff907224 */ /* 0x000fe400078e009e */
        /* <DEDUP_REMOVED lines=101> */
[----:B------:R-:W-:-:S02]  /*a7a0*/  MOV R165, R3 ;  /* 0x0000000300a57202 */ /* 0x000fc40000000f00 */
[----:B------:R-:W-:Y:S01]  /*a7b0*/  MOV R167, R0 ;  /* 0x0000000000a77202 */ /* 0x000fe20000000f00 */
[----:B------:R-:W-:Y:S01]  /*a7c0*/  UMOV UR18, UR15 ;  /* 0x0000000f00127c82 */ /* 0x000fe20008000000 */
[----:B------:R-:W-:Y:S01]  /*a7d0*/  UMOV UR19, 0x40000040 ;  /* 0x4000004000137882 */ /* 0x000fe20000000000 */
[----:B----4-:R-:W-:-:S13]  /*a7e0*/  FSETP.GEU.AND P1, PT, R12, -126, PT ;  /* 0xc2fc00000c00780b */ /* 0x010fda0003f2e000 */
[----:B------:R-:W-:-:S04]  /*a7f0*/  @!P1 FMUL R12, R12, 0.5 ;  /* 0x3f0000000c0c9820 */ /* 0x000fc80000400000 */
[----:B------:R-:W1:Y:S02]  /*a800*/  MUFU.EX2 R20, R12 ;  /* 0x0000000c00147308 */ /* 0x000e640000000800 */
[----:B-1----:R-:W-:Y:S01]  /*a810*/  @!P1 FMUL R20, R20, R20 ;  /* 0x0000001414149220 */ /* 0x002fe20000400000 */
[----:B---3--:R-:W-:-:S13]  /*a820*/  FSETP.GEU.AND P1, PT, R11, -126, PT ;  /* 0xc2fc00000b00780b */ /* 0x008fda0003f2e000 */
[----:B------:R-:W-:-:S04]  /*a830*/  @!P1 FMUL R11, R11, 0.5 ;  /* 0x3f0000000b0b9820 */ /* 0x000fc80000400000 */
[----:B------:R-:W1:Y:S02]  /*a840*/  MUFU.EX2 R19, R11 ;  /* 0x0000000b00137308 */ /* 0x000e640000000800 */
[----:B-1----:R-:W-:Y:S01]  /*a850*/  @!P1 FMUL R19, R19, R19 ;  /* 0x0000001313139220 */ /* 0x002fe20000400000 */
[----:B--2---:R-:W-:-:S13]  /*a860*/  FSETP.GEU.AND P1, PT, R10, -126, PT ;  /* 0xc2fc00000a00780b */ /* 0x004fda0003f2e000 */
[----:B------:R-:W-:-:S04]  /*a870*/  @!P1 FMUL R10, R10, 0.5 ;  /* 0x3f0000000a0a9820 */ /* 0x000fc80000400000 */
[----:B------:R-:W1:Y:S01]  /*a880*/  MUFU.EX2 R16, R10 ;  /* 0x0000000a00107308 */ /* 0x000e620000000800 */
[----:B------:R-:W-:Y:S01]  /*a890*/  F2FP.BF16.F32.PACK_AB R168, R20, R168 ;  /* 0x000000a814a8723e */ /* 0x000fe200000010ff */
[----:B-1----:R-:W-:-:S05]  /*a8a0*/  @!P1 FMUL R16, R16, R16 ;  /* 0x0000001010109220 */ /* 0x002fca0000400000 */
[----:B------:R-:W-:-:S04]  /*a8b0*/  F2FP.BF16.F32.PACK_AB R170, R16, R19 ;  /* 0x0000001310aa723e */ /* 0x000fc800000010ff */
[----:B------:R-:W-:-:S06]  /*a8c0*/  WARPGROUP.ARRIVE ;  /* 0x00000000000079c5 */ /* 0x000fcc0000000000 */
[----:B------:R-:W-:Y:S01]  /*a8d0*/  HGMMA.64x256x16.F32.BF16 R40, R168, gdesc[UR16].tnspB, R40, gsb0 ;  /* 0x43e00010a8287df0 */ /* 0x000fe20008001828 */
[----:B------:R-:W-:Y:S04]  /*a8e0*/  STL [R1+0x554], R20 ;  /* 0x0005541401007387 */ /* 0x000fe80000100800 */
[----:B------:R-:W-:Y:S04]  /*a8f0*/  STL [R1+0x55c], R19 ;  /* 0x00055c1301007387 */ /* 0x000fe80000100800 */
[----:B------:R-:W-:Y:S01]  /*a900*/  STL [R1+0x558], R16 ;  /* 0x0005581001007387 */ /* 0x000fe20000100800 */
[----:B------:R-:W-:-:S03]  /*a910*/  WARPGROUP.DEPBAR.LE gsb0, 0x0 ;  /* 0x00008000000079c5 */ /* 0x000fc60000010000 */
        /* <DEDUP_REMOVED lines=66> */
[----:B------:R-:W4:Y:S04]  /*ad40*/  LDL.LU.64 R150, [R1+0xd60] ;  /* 0x000d600001967983 */ /* 0x000f280000300a00 */
        /* <DEDUP_REMOVED lines=54> */
[----:B------:R-:W4:Y:S01]  /*b0b0*/  LDL.LU.64 R40, [R1+0xba8] ;  /* 0x000ba80001287983 */ /* 0x000f220000300a00 */
[----:B------:R-:W-:Y:S01]  /*b0c0*/  UMOV UR15, 0x40000040 ;  /* 0x40000040000f7882 */ /* 0x000fe20000000000 */
[----:B----4-:R-:W-:-:S06]  /*b0d0*/  WARPGROUP.ARRIVE ;  /* 0x00000000000079c5 */ /* 0x010fcc0000000000 */
        /* <DEDUP_REMOVED lines=130> */
[----:B------:R-:W-:-:S13]  /*b900*/  FSETP.GEU.AND P1, PT, R15, -126, PT ;  /* 0xc2fc00000f00780b */ /* 0x000fda0003f2e000 */
[----:B------:R-:W-:-:S06]  /*b910*/  @!P1 FMUL R15, R15, 0.5 ;  /* 0x3f0000000f0f9820 */ /* 0x000fcc0000400000 */
[----:B------:R-:W1:Y:S02]  /*b920*/  MUFU.EX2 R15, R15 ;  /* 0x0000000f000f7308 */ /* 0x000e640000000800 */
[----:B-1----:R-:W-:Y:S01]  /*b930*/  @!P1 FMUL R15, R15, R15 ;  /* 0x0000000f0f0f9220 */ /* 0x002fe20000400000 */
[----:B------:R-:W-:-:S13]  /*b940*/  FSETP.GEU.AND P1, PT, R14, -126, PT ;  /* 0xc2fc00000e00780b */ /* 0x000fda0003f2e000 */
[----:B------:R-:W-:-:S06]  /*b950*/  @!P1 FMUL R14, R14, 0.5 ;  /* 0x3f0000000e0e9820 */ /* 0x000fcc0000400000 */
[----:B------:R-:W1:Y:S02]  /*b960*/  MUFU.EX2 R14, R14 ;  /* 0x0000000e000e7308 */ /* 0x000e640000000800 */
[----:B-1----:R-:W-:Y:S01]  /*b970*/  @!P1 FMUL R14, R14, R14 ;  /* 0x0000000e0e0e9220 */ /* 0x002fe20000400000 */
[----:B------:R-:W-:-:S13]  /*b980*/  FSETP.GEU.AND P1, PT, R13, -126, PT ;  /* 0xc2fc00000d00780b */ /* 0x000fda0003f2e000 */
[----:B------:R-:W-:-:S06]  /*b990*/  @!P1 FMUL R13, R13, 0.5 ;  /* 0x3f0000000d0d9820 */ /* 0x000fcc0000400000 */
[----:B------:R-:W1:Y:S01]  /*b9a0*/  MUFU.EX2 R13, R13 ;  /* 0x0000000d000d7308 */ /* 0x000e620000000800 */
[----:B---3--:R-:W-:Y:S01]  /*b9b0*/  F2FP.BF16.F32.PACK_AB R164, R15, R164 ;  /* 0x000000a40fa4723e */ /* 0x008fe200000010ff */
[----:B------:R-:W-:Y:S01]  /*b9c0*/  UMOV UR14, UR13 ;  /* 0x0000000d000e7c82 */ /* 0x000fe20008000000 */
[----:B------:R-:W-:Y:S01]  /*b9d0*/  UMOV UR15, 0x40000040 ;  /* 0x40000040000f7882 */ /* 0x000fe20000000000 */
[----:B-1----:R-:W-:-:S05]  /*b9e0*/  @!P1 FMUL R13, R13, R13 ;  /* 0x0000000d0d0d9220 */ /* 0x002fca0000400000 */
[----:B------:R-:W-:Y:S01]  /*b9f0*/  F2FP.BF16.F32.PACK_AB R166, R13, R14 ;  /* 0x0000000e0da6723e */ /* 0x000fe200000010ff */
[----:B------:R-:W-:Y:S04]  /*ba00*/  STL [R1+0x560], R15 ;  /* 0x0005600f01007387 */ /* 0x000fe80000100800 */
[----:B------:R1:W-:Y:S04]  /*ba10*/  STL [R1+0x568], R14 ;  /* 0x0005680e01007387 */ /* 0x0003e80000100800 */
[----:B------:R3:W-:Y:S01]  /*ba20*/  STL [R1+0x564], R13 ;  /* 0x0005640d01007387 */ /* 0x0007e20000100800 */
[----:B--2---:R-:W-:-:S06]  /*ba30*/  WARPGROUP.ARRIVE ;  /* 0x00000000000079c5 */ /* 0x004fcc0000000000 */
[----:B------:R-:W-:Y:S03]  /*ba40*/  HGMMA.64x256x16.F32.BF16 R24, R164, gdesc[UR12].tnspB, R24, gsb0 ;  /* 0x43e0000ca4187df0 */ /* 0x000fe60008001818 */
[----:B------:R-:W-:Y:S02]  /*ba50*/  WARPGROUP.DEPBAR.LE gsb0, 0x0 ;  /* 0x00008000000079c5 */ /* 0x000fe40000010000 */
[----:B------:R-:W-:Y:S01]  /*ba60*/  STL.64 [R1], R24 ;  /* 0x0000001801007387 */ /* 0x000fe20000100a00 */
[----:B------:R-:W-:Y:S01]  /*ba70*/  IMAD.MOV.U32 R2, RZ, RZ, R150 ;  /* 0x000000ffff027224 */ /* 0x000fe200078e0096 */
[----:B------:R-:W-:Y:S02]  /*ba80*/  MOV R0, R151 ;  /* 0x0000009700007202 */ /* 0x000fe40000000f00 */
[----:B------:R-:W-:Y:S01]  /*ba90*/  STL.64 [R1+0x8], R26 ;  /* 0x0000081a01007387 */ /* 0x000fe20000100a00 */
[----:B------:R-:W-:Y:S01]  /*baa0*/  IMAD.MOV.U32 R4, RZ, RZ, R148 ;  /* 0x000000ffff047224 */ /* 0x000fe200078e0094 */
[----:B------:R-:W-:-:S02]  /*bab0*/  MOV R3, R149 ;  /* 0x0000009500037202 */ /* 0x000fc40000000f00 */
[----:B------:R-:W-:Y:S01]  /*bac0*/  STL.64 [R1+0x10], R28 ;  /* 0x0000101c01007387 */ /* 0x000fe20000100a00 */
[----:B------:R-:W-:Y:S01]  /*bad0*/  IMAD.MOV.U32 R6, RZ, RZ, R146 ;  /* 0x000000ffff067224 */ /* 0x000fe200078e0092 */
[----:B------:R-:W-:Y:S02]  /*bae0*/  MOV R5, R147 ;  /* 0x0000009300057202 */ /* 0x000fe40000000f00 */
[----:B------:R2:W-:Y:S01]  /*baf0*/  STL.64 [R1+0x18], R30 ;  /* 0x0000181e01007387 */ /* 0x0005e20000100a00 */
[----:B------:R-:W-:Y:S01]  /*bb00*/  IMAD.MOV.U32 R8, RZ, RZ, R144 ;  /* 0x000000ffff087224 */ /* 0x000fe200078e0090 */
[----:B------:R-:W-:Y:S02]  /*bb10*/  MOV R7, R145 ;  /* 0x0000009100077202 */ /* 0x000fe40000000f00 */
[----:B------:R-:W4:Y:S01]  /*bb20*/  LDL.LU.64 R150, [R1+0xba0] ;  /* 0x000ba00001967983 */ /* 0x000f220000300a00 */
[----:B------:R-:W-:Y:S01]  /*bb30*/  IMAD.MOV.U32 R10, RZ, RZ, R142 ;  /* 0x000000ffff0a7224 */ /* 0x000fe200078e008e */
[----:B------:R-:W-:-:S02]  /*bb40*/  MOV R9, R143 ;  /* 0x0000008f00097202 */ /* 0x000fc40000000f00 */
[----:B------:R-:W4:Y:S01]  /*bb50*/  LDL.LU.64 R148, [R1+0xb98] ;  /* 0x000b980001947983 */ /* 0x000f220000300a00 */
[----:B------:R-:W-:Y:S01]  /*bb60*/  IMAD.MOV.U32 R12, RZ, RZ, R140 ;  /* 0x000000ffff0c7224 */ /* 0x000fe200078e008c */
[----:B------:R-:W-:Y:S02]  /*bb70*/  MOV R11, R141 ;  /* 0x0000008d000b7202 */ /* 0x000fe40000000f00 */
[----:B------:R-:W4:Y:S01]  /*bb80*/  LDL.LU.64 R146, [R1+0xb90] ;  /* 0x000b900001927983 */ /* 0x000f220000300a00 */
[----:B-1----:R-:W-:Y:S01]  /*bb90*/  IMAD.MOV.U32 R14, RZ, RZ, R138 ;  /* 0x000000ffff0e7224 */ /* 0x002fe200078e008a */
[----:B---3--:R-:W-:Y:S02]  /*bba0*/  MOV R13, R139 ;  /* 0x0000008b000d7202 */ /* 0x008fe40000000f00 */
[----:B------:R-:W4:Y:S01]  /*bbb0*/  LDL.LU.64 R144, [R1+0xb88] ;  /* 0x000b880001907983 */ /* 0x000f220000300a00 */
[----:B------:R-:W-:Y:S01]  /*bbc0*/  IMAD.MOV.U32 R16, RZ, RZ, R136 ;  /* 0x000000ffff107224 */ /* 0x000fe200078e0088 */
[----:B------:R-:W-:-:S02]  /*bbd0*/  MOV R15, R137 ;  /* 0x00000089000f7202 */ /* 0x000fc40000000f00 */
[----:B------:R-:W4:Y:S01]  /*bbe0*/  LDL.LU.64 R142, [R1+0xb80] ;  /* 0x000b8000018e7983 */ /* 0x000f220000300a00 */
[----:B------:R-:W-:Y:S01]  /*bbf0*/  IMAD.MOV.U32 R18, RZ, RZ, R134 ;  /* 0x000000ffff127224 */ /* 0x000fe200078e0086 */
[----:B------:R-:W-:Y:S02]  /*bc00*/  MOV R17, R135 ;  /* 0x0000008700117202 */ /* 0x000fe40000000f00 */
[----:B------:R-:W4:Y:S01]  /*bc10*/  LDL.LU.64 R140, [R1+0xb78] ;  /* 0x000b7800018c7983 */ /* 0x000f220000300a00 */
        /* <DEDUP_REMOVED lines=152> */
[----:B------:R-:W4:Y:S04]  /*c5a0*/  LDL.LU.64 R38, [R1+0x9e0] ;  /* 0x0009e00001267983 */ /* 0x000f280000300a00 */
[----:B------:R-:W4:Y:S04]  /*c5b0*/  LDL.LU.64 R36, [R1+0x9d8] ;  /* 0x0009d80001247983 */ /* 0x000f280000300a00 */
[----:B------:R-:W4:Y:S04]  /*c5c0*/  LDL.LU.64 R34, [R1+0x9d0] ;  /* 0x0009d00001227983 */ /* 0x000f280000300a00 */
[----:B------:R-:W4:Y:S04]  /*c5d0*/  LDL.LU.64 R32, [R1+0x9c8] ;  /* 0x0009c80001207983 */ /* 0x000f280000300a00 */
[----:B--2---:R-:W4:Y:S04]  /*c5e0*/  LDL.LU.64 R30, [R1+0x9c0] ;  /* 0x0009c000011e7983 */ /* 0x004f280000300a00 */
[----:B------:R-:W4:Y:S04]  /*c5f0*/  LDL.LU.64 R28, [R1+0x9b8] ;  /* 0x0009b800011c7983 */ /* 0x000f280000300a00 */
[----:B------:R-:W4:Y:S04]  /*c600*/  LDL.LU.64 R26, [R1+0x9b0] ;  /* 0x0009b000011a7983 */ /* 0x000f280000300a00 */
[----:B------:R-:W4:Y:S01]  /*c610*/  LDL.LU.64 R24, [R1+0x9a8] ;  /* 0x0009a80001187983 */ /* 0x000f220000300a00 */
[----:B------:R-:W-:Y:S01]  /*c620*/  UMOV UR14, UR12 ;  /* 0x0000000c000e7c82 */ /* 0x000fe20008000000 */
        /* <DEDUP_REMOVED lines=67> */
[----:B------:R2:W-:Y:S01]  /*ca60*/  STL.64 [R1+0x778], R24 ;  /* 0x0007781801007387 */ /* 0x0005e20000100a00 */
[----:B-1----:R-:W-:Y:S01]  /*ca70*/  IMAD.MOV.U32 R32, RZ, RZ, R159 ;  /* 0x000000ffff207224 */ /* 0x002fe200078e009f */
[----:B------:R-:W-:Y:S01]  /*ca80*/  MOV R33, R157 ;  /* 0x0000009d00217202 */ /* 0x000fe20000000f00 */
[----:B------:R-:W-:Y:S01]  /*ca90*/  IMAD.MOV.U32 R34, RZ, RZ, R163 ;  /* 0x000000ffff227224 */ /* 0x000fe200078e00a3 */
[----:B--2---:R-:W2:Y:S04]  /*caa0*/  LDL.LU R24, [R1] ;  /* 0x0000000001187983 */ /* 0x004ea80000300800 */
[----:B------:R-:W2:Y:S04]  /*cab0*/  LDL.LU R25, [R1+0x4] ;  /* 0x0000040001197983 */ /* 0x000ea80000300800 */
[----:B------:R-:W2:Y:S04]  /*cac0*/  LDL.LU R26, [R1+0x8] ;  /* 0x00000800011a7983 */ /* 0x000ea80000300800 */
[----:B------:R-:W2:Y:S04]  /*cad0*/  LDL.LU R27, [R1+0xc] ;  /* 0x00000c00011b7983 */ /* 0x000ea80000300800 */
[----:B------:R-:W2:Y:S04]  /*cae0*/  LDL.LU R28, [R1+0x10] ;  /* 0x00001000011c7983 */ /* 0x000ea80000300800 */
[----:B------:R-:W2:Y:S04]  /*caf0*/  LDL.LU R29, [R1+0x14] ;  /* 0x00001400011d7983 */ /* 0x000ea80000300800 */
[----:B------:R-:W2:Y:S01]  /*cb00*/  LDL.LU R30, [R1+0x18] ;  /* 0x00001800011e7983 */ /* 0x000ea20000300800 */
[----:B------:R-:W-:-:S03]  /*cb10*/  MOV R35, R161 ;  /* 0x000000a100237202 */ /* 0x000fc60000000f00 */
[----:B------:R-:W2:Y:S01]  /*cb20*/  LDL.LU R31, [R1+0x1c] ;  /* 0x00001c00011f7983 */ /* 0x000ea20000300800 */
[----:B------:R-:W-:-:S03]  /*cb30*/  IMAD.MOV.U32 R36, RZ, RZ, R156 ;  /* 0x000000ffff247224 */ /* 0x000fc600078e009c */
[----:B------:R-:W3:Y:S01]  /*cb40*/  LDL.LU R159, [R1+0x9a4] ;  /* 0x0009a400019f7983 */ /* 0x000ee20000300800 */
[----:B------:R-:W-:-:S03]  /*cb50*/  MOV R37, R160 ;  /* 0x000000a000257202 */ /* 0x000fc60000000f00 */
[----:B------:R-:W3:Y:S01]  /*cb60*/  LDL.LU R157, [R1+0x9a0] ;  /* 0x0009a000019d7983 */ /* 0x000ee20000300800 */
[----:B------:R-:W-:-:S03]  /*cb70*/  IMAD.MOV.U32 R38, RZ, RZ, R158 ;  /* 0x000000ffff267224 */ /* 0x000fc600078e009e */
[----:B------:R-:W2:Y:S01]  /*cb80*/  LDL.LU R163, [R1+0x99c] ;  /* 0x00099c0001a37983 */ /* 0x000ea20000300800 */
[----:B------:R-:W-:-:S03]  /*cb90*/  MOV R39, R154 ;  /* 0x0000009a00277202 */ /* 0x000fc60000000f00 */
[----:B------:R-:W2:Y:S01]  /*cba0*/  LDL.LU R161, [R1+0x998] ;  /* 0x0009980001a17983 */ /* 0x000ea20000300800 */
[----:B------:R-:W-:-:S03]  /*cbb0*/  IMAD.MOV.U32 R40, RZ, RZ, R188 ;  /* 0x000000ffff287224 */ /* 0x000fc600078e00bc */
[----:B------:R-:W4:Y:S01]  /*cbc0*/  LDL.LU R156, [R1+0x994] ;  /* 0x00099400019c7983 */ /* 0x000f220000300800 */
        /* <DEDUP_REMOVED lines=204> */
[----:B-1----:R-:W2:Y:S04]  /*d890*/  LDL.LU.64 R150, [R1+0x970] ;  /* 0x0009700001967983 */ /* 0x002ea80000300a00 */
        /* <DEDUP_REMOVED lines=63> */
[----:B------:R-:W-:Y:S01]  /*dc90*/  UMOV UR11, 0x40000040 ;  /* 0x40000040000b7882 */ /* 0x000fe20000000000 */
        /* <DEDUP_REMOVED lines=132> */
[----:B------:R-:W-:-:S04]  /*e4e0*/  @!P1 FMUL R154, R154, 0.5 ;  /* 0x3f0000009a9a9820 */ /* 0x000fc80000400000 */
[----:B------:R-:W1:Y:S02]  /*e4f0*/  MUFU.EX2 R7, R154 ;  /* 0x0000009a00077308 */ /* 0x000e640000000800 */
[----:B-1----:R-:W-:Y:S01]  /*e500*/  @!P1 FMUL R7, R7, R7 ;  /* 0x0000000707079220 */ /* 0x002fe20000400000 */
[----:B------:R-:W-:-:S13]  /*e510*/  FSETP.GEU.AND P1, PT, R158, -126, PT ;  /* 0xc2fc00009e00780b */ /* 0x000fda0003f2e000 */
[----:B------:R-:W-:-:S04]  /*e520*/  @!P1 FMUL R158, R158, 0.5 ;  /* 0x3f0000009e9e9820 */ /* 0x000fc80000400000 */
[----:B------:R-:W1:Y:S02]  /*e530*/  MUFU.EX2 R6, R158 ;  /* 0x0000009e00067308 */ /* 0x000e640000000800 */
[----:B-1----:R-:W-:Y:S01]  /*e540*/  @!P1 FMUL R6, R6, R6 ;  /* 0x0000000606069220 */ /* 0x002fe20000400000 */
[----:B------:R-:W-:-:S13]  /*e550*/  FSETP.GEU.AND P1, PT, R156, -126, PT ;  /* 0xc2fc00009c00780b */ /* 0x000fda0003f2e000 */
[----:B------:R-:W-:-:S04]  /*e560*/  @!P1 FMUL R156, R156, 0.5 ;  /* 0x3f0000009c9c9820 */ /* 0x000fc80000400000 */
[----:B------:R1:W3:Y:S01]  /*e570*/  MUFU.EX2 R5, R156 ;  /* 0x0000009c00057308 */ /* 0x0002e20000000800 */
[----:B------:R-:W-:Y:S01]  /*e580*/  UMOV UR10, UR9 ;  /* 0x00000009000a7c82 */ /* 0x000fe20008000000 */
[----:B-1----:R-:W-:Y:S01]  /*e590*/  F2FP.BF16.F32.PACK_AB R156, R7, R188 ;  /* 0x000000bc079c723e */ /* 0x002fe200000010ff */
[----:B---3--:R-:W-:-:S05]  /*e5a0*/  @!P1 FMUL R5, R5, R5 ;  /* 0x0000000505059220 */ /* 0x008fca0000400000 */
[----:B------:R-:W-:Y:S01]  /*e5b0*/  F2FP.BF16.F32.PACK_AB R158, R5, R6 ;  /* 0x00000006059e723e */ /* 0x000fe200000010ff */
[----:B------:R-:W-:-:S03]  /*e5c0*/  UMOV UR11, 0x40000040 ;  /* 0x40000040000b7882 */ /* 0x000fc60000000000 */
[----:B--2---:R-:W-:-:S06]  /*e5d0*/  WARPGROUP.ARRIVE ;  /* 0x00000000000079c5 */ /* 0x004fcc0000000000 */
[----:B------:R-:W-:Y:S03]  /*e5e0*/  HGMMA.64x256x16.F32.BF16 R24, R156, gdesc[UR8].tnspB, R24, gsb0 ;  /* 0x43e000089c187df0 */ /* 0x000fe60008001818 */
[----:B------:R-:W-:Y:S02]  /*e5f0*/  WARPGROUP.DEPBAR.LE gsb0, 0x0 ;  /* 0x00008000000079c5 */ /* 0x000fe40000010000 */
[----:B------:R-:W-:Y:S04]  /*e600*/  STL.64 [R1], R24 ;  /* 0x0000001801007387 */ /* 0x000fe80000100a00 */
[----:B------:R-:W-:Y:S01]  /*e610*/  STL.64 [R1+0x8], R26 ;  /* 0x0000081a01007387 */ /* 0x000fe20000100a00 */
[----:B------:R-:W-:-:S03]  /*e620*/  MOV R3, R150 ;  /* 0x0000009600037202 */ /* 0x000fc60000000f00 */
[----:B------:R-:W-:Y:S01]  /*e630*/  STL.64 [R1+0x10], R28 ;  /* 0x0000101c01007387 */ /* 0x000fe20000100a00 */
[----:B------:R-:W-:-:S03]  /*e640*/  IMAD.MOV.U32 R2, RZ, RZ, R151 ;  /* 0x000000ffff027224 */ /* 0x000fc600078e0097 */
[----:B------:R-:W-:Y:S01]  /*e650*/  STL.64 [R1+0x18], R30 ;  /* 0x0000181e01007387 */ /* 0x000fe20000100a00 */
[----:B------:R-:W-:Y:S01]  /*e660*/  MOV R21, R148 ;  /* 0x0000009400157202 */ /* 0x000fe20000000f00 */
[----:B------:R-:W-:Y:S02]  /*e670*/  IMAD.MOV.U32 R4, RZ, RZ, R149 ;  /* 0x000000ffff047224 */ /* 0x000fe400078e0095 */
[----:B------:R-:W-:Y:S01]  /*e680*/  STL.64 [R1+0x20], R32 ;  /* 0x0000202001007387 */ /* 0x000fe20000100a00 */
[----:B------:R-:W-:Y:S01]  /*e690*/  MOV R152, R146 ;  /* 0x0000009200987202 */ /* 0x000fe20000000f00 */
[----:B------:R-:W-:Y:S02]  /*e6a0*/  IMAD.MOV.U32 R23, RZ, RZ, R147 ;  /* 0x000000ffff177224 */ /* 0x000fe400078e0093 */
[----:B------:R1:W-:Y:S01]  /*e6b0*/  STL [R1+0x28], R34 ;  /* 0x0000282201007387 */ /* 0x0003e20000100800 */
[----:B------:R-:W-:Y:S01]  /*e6c0*/  MOV R160, R144 ;  /* 0x0000009000a07202 */ /* 0x000fe20000000f00 */
[----:B------:R-:W-:-:S02]  /*e6d0*/  IMAD.MOV.U32 R154, RZ, RZ, R145 ;  /* 0x000000ffff9a7224 */ /* 0x000fc400078e0091 */
[----:B------:R-:W2:Y:S01]  /*e6e0*/  LDL.LU.64 R150, [R1+0x770] ;  /* 0x0007700001967983 */ /* 0x000ea20000300a00 */
[----:B------:R-:W-:Y:S01]  /*e6f0*/  MOV R162, R142 ;  /* 0x0000008e00a27202 */ /* 0x000fe20000000f00 */
[----:B------:R-:W-:Y:S02]  /*e700*/  IMAD.MOV.U32 R161, RZ, RZ, R143 ;  /* 0x000000ffffa17224 */ /* 0x000fe400078e008f */
[----:B------:R-:W2:Y:S01]  /*e710*/  LDL.LU.64 R148, [R1+0x768] ;  /* 0x0007680001947983 */ /* 0x000ea20000300a00 */
[----:B------:R-:W-:Y:S01]  /*e720*/  MOV R164, R140 ;  /* 0x0000008c00a47202 */ /* 0x000fe20000000f00 */
[----:B------:R-:W-:Y:S02]  /*e730*/  IMAD.MOV.U32 R163, RZ, RZ, R141 ;  /* 0x000000ffffa37224 */ /* 0x000fe400078e008d */
[----:B------:R-:W2:Y:S01]  /*e740*/  LDL.LU.64 R146, [R1+0x760] ;  /* 0x0007600001927983 */ /* 0x000ea20000300a00 */
        /* <DEDUP_REMOVED lines=255> */
[----:B------:R-:W3:Y:S01]  /*f740*/  LDL.LU R12, [R1+0x56c] ;  /* 0x00056c00010c7983 */ /* 0x000ee20000300800 */
[----:B------:R-:W-:-:S03]  /*f750*/  IMAD.MOV.U32 R42, RZ, RZ, R16 ;  /* 0x000000ffff2a7224 */ /* 0x000fc600078e0010 */
[----:B------:R-:W4:Y:S01]  /*f760*/  LDL.LU R14, [R1+0x568] ;  /* 0x00056800010e7983 */ /* 0x000f220000300800 */
[----:B------:R-:W-:-:S03]  /*f770*/  MOV R43, R20 ;  /* 0x00000014002b7202 */ /* 0x000fc60000000f00 */
[----:B------:R-:W4:Y:S01]  /*f780*/  LDL.LU R13, [R1+0x564] ;  /* 0x00056400010d7983 */ /* 0x000f220000300800 */
[----:B------:R-:W-:-:S03]  /*f790*/  IMAD.MOV.U32 R44, RZ, RZ, R176 ;  /* 0x000000ffff2c7224 */ /* 0x000fc600078e00b0 */
[----:B------:R-:W3:Y:S01]  /*f7a0*/  LDL.LU R15, [R1+0x560] ;  /* 0x00056000010f7983 */ /* 0x000ee20000300800 */
[----:B------:R-:W-:-:S03]  /*f7b0*/  MOV R45, R22 ;  /* 0x00000016002d7202 */ /* 0x000fc60000000f00 */
[----:B------:R-:W4:Y:S01]  /*f7c0*/  LDL.LU R19, [R1+0x55c] ;  /* 0x00055c0001137983 */ /* 0x000f220000300800 */
[----:B------:R-:W-:-:S03]  /*f7d0*/  IMAD.MOV.U32 R46, RZ, RZ, R177 ;  /* 0x000000ffff2e7224 */ /* 0x000fc600078e00b1 */
[----:B------:R-:W4:Y:S01]  /*f7e0*/  LDL.LU R16, [R1+0x558] ;  /* 0x0005580001107983 */ /* 0x000f220000300800 */
        /* <DEDUP_REMOVED lines=15> */
[----:B------:R-:W2:Y:S01]  /*f8e0*/  LDL.LU R155, [R1+0x538] ;  /* 0x00053800019b7983 */ /* 0x000ea20000300800 */
[----:B------:R-:W-:-:S03]  /*f8f0*/  MOV R55, R185 ;  /* 0x000000b900377202 */ /* 0x000fc60000000f00 */
[----:B------:R-:W2:Y:S04]  /*f900*/  LDL.LU R153, [R1+0x534] ;  /* 0x0005340001997983 */ /* 0x000ea80000300800 */
[----:B------:R1:W5:Y:S04]  /*f910*/  LDL.LU R242, [R1+0x530] ;  /* 0x0005300001f27983 */ /* 0x0003680000300800 */
[----:B------:R-:W3:Y:S04]  /*f920*/  LDL.LU R187, [R1+0x52c] ;  /* 0x00052c0001bb7983 */ /* 0x000ee80000300800 */
[----:B------:R-:W4:Y:S04]  /*f930*/  LDL.LU R186, [R1+0x528] ;  /* 0x0005280001ba7983 */ /* 0x000f280000300800 */
[----:B------:R-:W2:Y:S01]  /*f940*/  LDL.LU R185, [R1+0x524] ;  /* 0x0005240001b97983 */ /* 0x000ea20000300800 */
[----:B------:R-:W-:Y:S01]  /*f950*/  IMAD.MOV.U32 R56, RZ, RZ, R192 ;  /* 0x000000ffff387224 */ /* 0x000fe200078e00c0 */
[----:B------:R-:W-:-:S02]  /*f960*/  MOV R57, R184 ;  /* 0x000000b800397202 */ /* 0x000fc40000000f00 */
[----:B------:R-:W2:Y:S04]  /*f970*/  LDL.LU R192, [R1+0x520] ;  /* 0x0005200001c07983 */ /* 0x000ea80000300800 */
[----:B------:R-:W2:Y:S01]  /*f980*/  LDL.LU R184, [R1+0x51c] ;  /* 0x00051c0001b87983 */ /* 0x000ea20000300800 */
        /* <DEDUP_REMOVED lines=94> */
[----:B------:R-:W-:Y:S01]  /*ff70*/  UMOV UR10, UR7 ;  /* 0x00000007000a7c82 */ /* 0x000fe20008000000 */
[----:B------:R-:W-:Y:S01]  /*ff80*/  UMOV UR11, 0x40000040 ;  /* 0x40000040000b7882 */ /* 0x000fe20000000000 */
[----:B------:R-:W2:Y:S01]  /*ff90*/  LDL.LU R193, [R1+0x518] ;  /* 0x0005180001c17983 */ /* 0x000ea20000300800 */
[----:B------:R-:W1:Y:S03]  /*ffa0*/  LDC R194, c[0x0][0x28c] ;  /* 0x0000a300ffc27b82 */ /* 0x000e660000000800 */
[----:B------:R-:W2:Y:S04]  /*ffb0*/  LDL.LU R190, [R1+0x514] ;  /* 0x0005140001be7983 */ /* 0x000ea80000300800 */
[----:B------:R-:W2:Y:S04]  /*ffc0*/  LDL.LU R189, [R1+0x510] ;  /* 0x0005100001bd7983 */ /* 0x000ea80000300800 */
[----:B------:R-:W2:Y:S04]  /*ffd0*/  LDL.LU R191, [R1+0x50c] ;  /* 0x00050c0001bf7983 */ /* 0x000ea80000300800 */
[----:B------:R-:W2:Y:S04]  /*ffe0*/  LDL.LU R0, [R1+0x508] ;  /* 0x0005080001007983 */ /* 0x000ea80000300800 */
[----:B------:R-:W2:Y:S04]  /*fff0*/  LDL.LU R240, [R1+0x504] ;  /* 0x0005040001f07983 */ /* 0x000ea80000300800 */
[----:B------:R1:W5:Y:S04]  /*10000*/  LDL.LU R252, [R1+0x500] ;  /* 0x0005000001fc7983 */ /* 0x0003680000300800 */
        /* <DEDUP_REMOVED lines=17> */
[----:B------:R1:W5:Y:S01]  /*10120*/  LDL.LU R8, [R1+0x4b8] ;  /* 0x0004b80001087983 */ /* 0x0003620000300800 */
[----:B---3--:R-:W-:-:S02]  /*10130*/  FSETP.GEU.AND P3, PT, R187, -126, PT ;  /* 0xc2fc0000bb00780b */ /* 0x008fc40003f6e000 */
[----:B----4-:R-:W-:Y:S02]  /*10140*/  FSETP.GEU.AND P2, PT, R186, -126, PT ;  /* 0xc2fc0000ba00780b */ /* 0x010fe40003f4e000 */
[----:B--2---:R-:W-:-:S09]  /*10150*/  FSETP.GEU.AND P1, PT, R185, -126, PT ;  /* 0xc2fc0000b900780b */ /* 0x004fd20003f2e000 */
[----:B------:R-:W-:Y:S02]  /*10160*/  @!P3 FMUL R187, R187, 0.5 ;  /* 0x3f000000bbbbb820 */ /* 0x000fe40000400000 */
[----:B------:R-:W-:Y:S02]  /*10170*/  @!P2 FMUL R186, R186, 0.5 ;  /* 0x3f000000babaa820 */ /* 0x000fe40000400000 */
[----:B------:R-:W-:Y:S02]  /*10180*/  @!P1 FMUL R185, R185, 0.5 ;  /* 0x3f000000b9b99820 */ /* 0x000fe40000400000 */
[----:B------:R-:W2:Y:S08]  /*10190*/  MUFU.EX2 R3, R186 ;  /* 0x000000ba00037308 */ /* 0x000eb00000000800 */
[----:B------:R-:W3:Y:S08]  /*101a0*/  MUFU.EX2 R4, R185 ;  /* 0x000000b900047308 */ /* 0x000ef00000000800 */
[----:B------:R-:W4:Y:S01]  /*101b0*/  MUFU.EX2 R2, R187 ;  /* 0x000000bb00027308 */ /* 0x000f220000000800 */
[----:B--2---:R-:W-:Y:S01]  /*101c0*/  @!P2 FMUL R3, R3, R3 ;  /* 0x000000030303a220 */ /* 0x004fe20000400000 */
[----:B---3--:R-:W-:Y:S01]  /*101d0*/  @!P1 FMUL R4, R4, R4 ;  /* 0x0000000404049220 */ /* 0x008fe20000400000 */
[----:B----4-:R-:W-:-:S04]  /*101e0*/  @!P3 FMUL R2, R2, R2 ;  /* 0x000000020202b220 */ /* 0x010fc80000400000 */
[----:B------:R-:W-:Y:S02]  /*101f0*/  F2FP.BF16.F32.PACK_AB R152, R4, R184 ;  /* 0x000000b80498723e */ /* 0x000fe400000010ff */
[----:B------:R-:W-:-:S04]  /*10200*/  F2FP.BF16.F32.PACK_AB R154, R2, R3 ;  /* 0x00000003029a723e */ /* 0x000fc800000010ff */
[----:B------:R-:W-:-:S06]  /*10210*/  WARPGROUP.ARRIVE ;  /* 0x00000000000079c5 */ /* 0x000fcc0000000000 */
        /* <DEDUP_REMOVED lines=66> */
[----:B--2---:R-:W2:Y:S04]  /*10640*/  LDL.LU.64 R150, [R1+0x4b0] ;  /* 0x0004b00001967983 */ /* 0x004ea80000300a00 */
        /* <DEDUP_REMOVED lines=64> */
[----:B------:R-:W3:Y:S01]  /*10a50*/  S2R R196, SR_CgaCtaId ;  /* 0x0000000000c47919 */ /* 0x000ee20000008800 */
[----:B------:R-:W-:Y:S01]  /*10a60*/  FADD R15, R191, R15 ;  /* 0x0000000fbf0f7221 */ /* 0x000fe20000000000 */
        /* <DEDUP_REMOVED lines=11> */
[----:B------:R-:W-:Y:S01]  /*10b20*/  MOV R195, 0x400 ;  /* 0x0000040000c37802 */ /* 0x000fe20000000f00 */
        /* <DEDUP_REMOVED lines=10> */
[----:B-1----:R-:W-:-:S02]  /*10bd0*/  ISETP.GE.AND P1, PT, R194, 0x101, PT ;  /* 0x00000101c200780c */ /* 0x002fc40003f26270 */
[----:B------:R-:W-:Y:S01]  /*10be0*/  FADD R2, R21, R3 ;  /* 0x0000000315027221 */ /* 0x000fe20000000000 */
[----:B------:R-:W-:Y:S01]  /*10bf0*/  FADD R241, R4, R241 ;  /* 0x000000f104f17221 */ /* 0x000fe20000000000 */
[----:B---3--:R-:W-:-:S03]  /*10c00*/  LEA R195, R196, R195, 0x18 ;  /* 0x000000c3c4c37211 */ /* 0x008fc600078ec0ff */
[----:B------:R-:W-:Y:S02]  /*10c10*/  FADD R241, R2, R241 ;  /* 0x000000f102f17221 */ /* 0x000fe40000000000 */
[----:B------:R-:W-:-:S05]  /*10c20*/  VIADD R23, R195, 0x90020 ;  /* 0x00090020c3177836 */ /* 0x000fca0000000000 */
[----:B------:R-:W-:Y:S01]  /*10c30*/  PRMT R2, RZ, 0x654, R23 ;  /* 0x00000654ff027816 */ /* 0x000fe20000000017 */
[----:B------:R-:W-:Y:S01]  /*10c40*/  IMAD.MOV.U32 R6, RZ, RZ, 0x2 ;  /* 0x00000002ff067424 */ /* 0x000fe200078e00ff */
[----:B------:R-:W-:Y:S02]  /*10c50*/  IADD3 R7, R0, 0x80, RZ ;  /* 0x0000008000077810 */ /* 0x000fe40007ffe0ff */
[----:B------:R-:W-:Y:S01]  /*10c60*/  LEA.HI.SX32 R240, R240, 0xffffffff, 0x19 ;  /* 0xfffffffff0f07811 */ /* 0x000fe200078fcaff */
[----:B--2---:R-:W-:-:S06]  /*10c70*/  WARPGROUP.ARRIVE ;  /* 0x00000000000079c5 */ /* 0x004fcc0000000000 */
[----:B------:R-:W-:Y:S03]  /*10c80*/  HGMMA.64x256x16.F32.BF16 R24, R152, gdesc[UR4].tnspB, R24, gsb0 ;  /* 0x43e0000498187df0 */ /* 0x000fe60008001818 */
[----:B------:R-:W-:Y:S02]  /*10c90*/  WARPGROUP.DEPBAR.LE gsb0, 0x0 ;  /* 0x00008000000079c5 */ /* 0x000fe40000010000 */
[----:B------:R1:W-:Y:S01]  /*10ca0*/  SYNCS.ARRIVE.TRANS64.RED.A1T0 RZ, [R2+URZ], RZ ;  /* 0x000000ff02ff79a7 */ /* 0x0003e2000810043f */
[----:B------:R-:W-:Y:S05]  /*10cb0*/  @!P1 BRA `(.L_x_24) ;  /* 0x0000010400489947 */ /* 0x000fea0003800000 */
[----:B------:R-:W2:Y:S01]  /*10cc0*/  LDC.64 R22, c[0x0][0x198] ;  /* 0x00006600ff167b82 */ /* 0x000ea20000000a00 */
[----:B-----5:R-:W-:Y:S01]  /*10cd0*/  MOV R3, R216 ;  /* 0x000000d800037202 */ /* 0x020fe20000000f00 */
[----:B-1----:R-:W-:Y:S01]  /*10ce0*/  IMAD.MOV.U32 R2, RZ, RZ, R217 ;  /* 0x000000ffff027224 */ /* 0x002fe200078e00d9 */
[----:B------:R-:W-:Y:S01]  /*10cf0*/  MOV R20, R240 ;  /* 0x000000f000147202 */ /* 0x000fe20000000f00 */
[----:B------:R-:W-:Y:S01]  /*10d00*/  IMAD.MOV.U32 R6, RZ, RZ, 0x2 ;  /* 0x00000002ff067424 */ /* 0x000fe200078e00ff */
[----:B------:R-:W-:Y:S01]  /*10d10*/  MOV R236, 0x1 ;  /* 0x0000000100ec7802 */ /* 0x000fe20000000f00 */
[----:B------:R-:W-:-:S07]  /*10d20*/  IMAD.MOV.U32 R9, RZ, RZ, RZ ;  /* 0x000000ffff097224 */ /* 0x000fce00078e00ff */
.L_x_36:
[----:B------:R-:W1:Y:S01]  /*10d30*/  S2R R5, SR_CgaCtaId ;  /* 0x0000000000057919 */ /* 0x000e620000008800 */
[----:B------:R-:W-:Y:S01]  /*10d40*/  MOV R4, 0x400 ;  /* 0x0000040000047802 */ /* 0x000fe20000000f00 */
[----:B------:R-:W-:Y:S05]  /*10d50*/  YIELD ;  /* 0x0000000000007946 */ /* 0x000fea0003800000 */
[----:B------:R-:W-:-:S04]  /*10d60*/  MOV R0, R20 ;  /* 0x0000001400007202 */ /* 0x000fc80000000f00 */
[----:B------:R-:W-:Y:S02]  /*10d70*/  ISETP.GT.AND P2, PT, R0, 0x2, PT ;  /* 0x000000020000780c */ /* 0x000fe40003f44270 */
[----:B-1----:R-:W-:-:S05]  /*10d80*/  LEA R4, R5, R4, 0x18 ;  /* 0x0000000405047211 */ /* 0x002fca00078ec0ff */
[----:B------:R-:W-:Y:S01]  /*10d90*/  IMAD R0, R6, 0x8, R4 ;  /* 0x0000000806007824 */ /* 0x000fe200078e0204 */
[----:B------:R-:W-:-:S04]  /*10da0*/  SHF.L.U32 R4, R9, 0x1f, RZ ;  /* 0x0000001f09047819 */ /* 0x000fc800000006ff */
[----:B------:R-:W1:Y:S02]  /*10db0*/  SYNCS.PHASECHK.TRANS64.TRYWAIT P1, [R0+URZ+0x90000], R4 ;  /* 0x09000004000075a7 */ /* 0x000e64000802017f */
[----:B-1----:R-:W-:Y:S05]  /*10dc0*/  @!P1 BRA `(.L_x_25) ;  /* 0x0000027400589947 */ /* 0x002fea0003800000 */
.L_x_108:
[----:B------:R-:W-:Y:S05]  /*10dd0*/  WARPSYNC.ALL ;  /* 0x0000000000007948 */ /* 0x000fea0003800000 */
[----:B------:R-:W-:Y:S01]  /*10de0*/  IADD3 R20, R20, -0x1, RZ ;  /* 0xffffffff14147810 */ /* 0x000fe20007ffe0ff */
[----:B------:R-:W3:Y:S04]  /*10df0*/  LDL.64 R14, [R1+0x2a8] ;  /* 0x0002a800010e7983 */ /* 0x000ee80000100a00 */
[----:B------:R-:W4:Y:S04]  /*10e00*/  LDL.64 R152, [R1+0x2a0] ;  /* 0x0002a00001987983 */ /* 0x000f280000100a00 */
[----:B------:R-:W5:Y:S01]  /*10e10*/  LDL.64 R12, [R1+0x298] ;  /* 0x00029800010c7983 */ /* 0x000f620000100a00 */
[----:B-1----:R-:W-:Y:S01]  /*10e20*/  IMAD R0, R6, 0x2000, R243 ;  /* 0x0000200006007824 */ /* 0x002fe200078e02f3 */
[----:B------:R-:W-:-:S02]  /*10e30*/  UMOV UR15, 0x40000040 ;  /* 0x40000040000f7882 */ /* 0x000fc40000000000 */
[----:B------:R-:W2:Y:S02]  /*10e40*/  LDL.64 R10, [R1+0x290] ;  /* 0x00029000010a7983 */ /* 0x000ea40000100a00 */
[----:B------:R-:W-:Y:S01]  /*10e50*/  R2UR UR6, R0 ;  /* 0x00000000000672ca */ /* 0x000fe200000e0000 */
[----:B------:R-:W-:Y:S01]  /*10e60*/  UMOV UR23, 0x40000040 ;  /* 0x4000004000177882 */ /* 0x000fe20000000000 */
[----:B------:R-:W2:Y:S01]  /*10e70*/  LDL.64 R222, [R1+0x288] ;  /* 0x0002880001de7983 */ /* 0x000ea20000100a00 */
[----:B------:R-:W-:-:S03]  /*10e80*/  UMOV UR11, 0x40000040 ;  /* 0x40000040000b7882 */ /* 0x000fc60000000000 */
[----:B------:R-:W2:Y:S04]  /*10e90*/  LDL.64 R220, [R1+0x280] ;  /* 0x0002800001dc7983 */ /* 0x000ea80000100a00 */
[----:B------:R-:W2:Y:S03]  /*10ea0*/  LDL.64 R216, [R1+0x278] ;  /* 0x0002780001d87983 */ /* 0x000ea60000100a00 */
[----:B------:R-:W-:Y:S01]  /*10eb0*/  UMOV UR14, UR6 ;  /* 0x00000006000e7c82 */ /* 0x000fe20008000000 */
[----:B------:R-:W-:Y:S01]  /*10ec0*/  IADD3 R4, R0, 0x2, RZ ;  /* 0x0000000200047810 */ /* 0x000fe20007ffe0ff */
[----:B------:R-:W2:Y:S03]  /*10ed0*/  LDL.64 R224, [R1+0x250] ;  /* 0x0002500001e07983 */ /* 0x000ea60000100a00 */
[----:B------:R-:W-:-:S13]  /*10ee0*/  R2UR UR7, R4 ;  /* 0x00000000040772ca */ /* 0x000fda00000e0000 */
[----:B------:R-:W-:Y:S01]  /*10ef0*/  UMOV UR22, UR7 ;  /* 0x0000000700167c82 */ /* 0x000fe20008000000 */
[----:B------:R-:W-:-:S05]  /*10f00*/  VIADD R4, R0, 0x4 ;  /* 0x0000000400047836 */ /* 0x000fca0000000000 */
[----:B------:R-:W-:Y:S02]  /*10f10*/  R2UR UR6, R4 ;  /* 0x00000000040672ca */ /* 0x000fe400000e0000 */
[----:B---3--:R-:W-:Y:S02]  /*10f20*/  R2UR UR12, R14 ;  /* 0x000000000e0c72ca */ /* 0x008fe400000e0000 */
[----:B------:R-:W-:Y:S02]  /*10f30*/  R2UR UR13, R15 ;  /* 0x000000000f0d72ca */ /* 0x000fe400000e0000 */
[----:B----4-:R-:W-:Y:S02]  /*10f40*/  R2UR UR20, R152 ;  /* 0x00000000981472ca */ /* 0x010fe400000e0000 */
[----:B------:R-:W-:Y:S02]  /*10f50*/  R2UR UR21, R153 ;  /* 0x00000000991572ca */ /* 0x000fe400000e0000 */
[----:B-----5:R-:W-:Y:S01]  /*10f60*/  R2UR UR8, R12 ;  /* 0x000000000c0872ca */ /* 0x020fe200000e0000 */
[----:B------:R-:W-:Y:S01]  /*10f70*/  WARPGROUP.ARRIVE ;  /* 0x00000000000079c5 */ /* 0x000fe20000000000 */
[----:B------:R-:W-:Y:S01]  /*10f80*/  R2UR UR9, R13 ;  /* 0x000000000d0972ca */ /* 0x000fe200000e0000 */
[----:B------:R-:W-:Y:S01]  /*10f90*/  UMOV UR10, UR6 ;  /* 0x00000006000a7c82 */ /* 0x000fe20008000000 */
[----:B------:R-:W-:Y:S01]  /*10fa0*/  IADD3 R4, R0, 0x6, RZ ;  /* 0x0000000600047810 */ /* 0x000fe20007ffe0ff */
[----:B------:R-:W-:Y:S01]  /*10fb0*/  UMOV UR19, 0x40000040 ;  /* 0x4000004000137882 */ /* 0x000fe20000000000 */
[----:B--2---:R-:W-:Y:S01]  /*10fc0*/  R2UR UR16, R10 ;  /* 0x000000000a1072ca */ /* 0x004fe200000e0000 */
[----:B------:R-:W-:Y:S01]  /*10fd0*/  HGMMA.64x128x16.F32.BF16 R152, gdesc[UR12], RZ, !UPT, gsb0 ;  /* 0x01e000000c9879f0 */ /* 0x000fe2000c0018ff */
[----:B------:R-:W-:Y:S01]  /*10fe0*/  R2UR UR17, R11 ;  /* 0x000000000b1172ca */ /* 0x000fe200000e0000 */
[----:B------:R-:W2:Y:S01]  /*10ff0*/  LDL.64 R14, [R1+0x270] ;  /* 0x00027000010e7983 */ /* 0x000ea20000100a00 */
[----:B------:R-:W-:-:S02]  /*11000*/  R2UR UR6, R4 ;  /* 0x00000000040672ca */ /* 0x000fc400000e0000 */
[----:B------:R-:W-:Y:S01]  /*11010*/  R2UR UR12, R222 ;  /* 0x00000000de0c72ca */ /* 0x000fe200000e0000 */
[----:B------:R-:W3:Y:S01]  /*11020*/  LDL.64 R12, [R1+0x268] ;  /* 0x00026800010c7983 */ /* 0x000ee20000100a00 */
[----:B------:R-:W-:Y:S01]  /*11030*/  R2UR UR13, R223 ;  /* 0x00000000df0d72ca */ /* 0x000fe200000e0000 */
[----:B------:R-:W-:Y:S02]  /*11040*/  WARPGROUP.DEPBAR.LE gsb0, 0x0 ;  /* 0x00008000000079c5 */ /* 0x000fe40000010000 */
[----:B------:R-:W-:-:S06]  /*11050*/  WARPGROUP.ARRIVE ;  /* 0x00000000000079c5 */ /* 0x000fcc0000000000 */
[----:B------:R-:W-:Y:S01]  /*11060*/  UMOV UR18, UR6 ;  /* 0x0000000600127c82 */ /* 0x000fe20008000000 */
[----:B------:R-:W-:Y:S01]  /*11070*/  VIADD R4, R0, 0x400 ;  /* 0x0000040000047836 */ /* 0x000fe20000000000 */
[----:B------:R-:W-:Y:S01]  /*11080*/  UMOV UR15, 0x40000040 ;  /* 0x40000040000f7882 */ /* 0x000fe20000000000 */
[----:B------:R-:W4:Y:S01]  /*11090*/  LDL.64 R10, [R1+0x260] ;  /* 0x00026000010a7983 */ /* 0x000f220000100a00 */
[----:B------:R-:W-:Y:S02]  /*110a0*/  HGMMA.64x128x16.F32.BF16 R152, gdesc[UR20], R152, gsb0 ;  /* 0x01e00000149879f0 */ /* 0x000fe40008001898 */
[----:B------:R-:W-:Y:S01]  /*110b0*/  R2UR UR6, R4 ;  /* 0x00000000040672ca */ /* 0x000fe200000e0000 */
[----:B------:R-:W5:Y:S01]  /*110c0*/  LDL.64 R222, [R1+0x240] ;  /* 0x0002400001de7983 */ /* 0x000f620000100a00 */
[----:B------:R-:W-:Y:S02]  /*110d0*/  R2UR UR20, R220 ;  /* 0x00000000dc1472ca */ /* 0x000fe400000e0000 */
[----:B------:R-:W-:Y:S01]  /*110e0*/  R2UR UR21, R221 ;  /* 0x00000000dd1572ca */ /* 0x000fe200000e0000 */
[----:B------:R-:W-:-:S02]  /*110f0*/  WARPGROUP.DEPBAR.LE gsb0, 0x0 ;  /* 0x00008000000079c5 */ /* 0x000fc40000010000 */
[----:B------:R-:W-:-:S06]  /*11100*/  WARPGROUP.ARRIVE ;  /* 0x00000000000079c5 */ /* 0x000fcc0000000000 */
[----:B------:R-:W-:Y:S01]  /*11110*/  UMOV UR14, UR6 ;  /* 0x00000006000e7c82 */ /* 0x000fe20008000000 */
[----:B------:R-:W-:Y:S01]  /*11120*/  IADD3 R4, R0, 0x402, RZ ;  /* 0x0000040200047810 */ /* 0x000fe20007ffe0ff */
[----:B------:R-:W-:Y:S01]  /*11130*/  UMOV UR23, 0x40000040 ;  /* 0x4000004000177882 */ /* 0x000fe20000000000 */
[----:B------:R-:W5:Y:S01]  /*11140*/  LDL.64 R220, [R1+0x258] ;  /* 0x0002580001dc7983 */ /* 0x000f620000100a00 */
[----:B------:R-:W-:Y:S01]  /*11150*/  HGMMA.64x128x16.F32.BF16 R152, gdesc[UR8], R152, gsb0 ;  /* 0x01e00000089879f0 */ /* 0x000fe20008001898 */
[----:B------:R-:W-:Y:S02]  /*11160*/  R2UR UR6, R4 ;  /* 0x00000000040672ca */ /* 0x000fe400000e0000 */
[----:B------:R-:W-:Y:S02]  /*11170*/  R2UR UR8, R216 ;  /* 0x00000000d80872ca */ /* 0x000fe400000e0000 */
[----:B------:R-:W-:Y:S01]  /*11180*/  R2UR UR9, R217 ;  /* 0x00000000d90972ca */ /* 0x000fe200000e0000 */
[----:B------:R-:W-:-:S02]  /*11190*/  WARPGROUP.DEPBAR.LE gsb0, 0x0 ;  /* 0x00008000000079c5 */ /* 0x000fc40000010000 */
[----:B------:R-:W-:-:S06]  /*111a0*/  WARPGROUP.ARRIVE ;  /* 0x00000000000079c5 */ /* 0x000fcc0000000000 */
[----:B------:R-:W-:Y:S01]  /*111b0*/  UMOV UR22, UR6 ;  /* 0x0000000600167c82 */ /* 0x000fe20008000000 */
[----:B------:R-:W-:Y:S01]  /*111c0*/  VIADD R4, R0, 0x404 ;  /* 0x0000040400047836 */ /* 0x000fe20000000000 */
[----:B------:R-:W-:Y:S01]  /*111d0*/  UMOV UR11, 0x40000040 ;  /* 0x40000040000b7882 */ /* 0x000fe20000000000 */
[----:B------:R-:W5:Y:S01]  /*111e0*/  LDL.64 R216, [R1+0x248] ;  /* 0x0002480001d87983 */ /* 0x000f620000100a00 */
[----:B------:R-:W-:Y:S03]  /*111f0*/  HGMMA.64x128x16.F32.BF16 R152, gdesc[UR16], R152, gsb0 ;  /* 0x01e00000109879f0 */ /* 0x000fe60008001898 */
[----:B------:R-:W-:Y:S02]  /*11200*/  WARPGROUP.DEPBAR.LE gsb0, 0x0 ;  /* 0x00008000000079c5 */ /* 0x000fe40000010000 */
[----:B------:R-:W-:-:S07]  /*11210*/  WARPGROUP.ARRIVE ;  /* 0x00000000000079c5 */ /* 0x000fce0000000000 */
[----:B------:R-:W-:Y:S01]  /*11220*/  HGMMA.64x128x16.F32.BF16 R152, gdesc[UR12], R152, gsb0 ;  /* 0x01e000000c9879f0 */ /* 0x000fe20008001898 */
[----:B------:R-:W-:-:S13]  /*11230*/  R2UR UR6, R4 ;  /* 0x00000000040672ca */ /* 0x000fda00000e0000 */
[----:B------:R-:W-:Y:S01]  /*11240*/  UMOV UR10, UR6 ;  /* 0x00000006000a7c82 */ /* 0x000fe20008000000 */
[----:B------:R-:W-:Y:S02]  /*11250*/  WARPGROUP.DEPBAR.LE gsb0, 0x0 ;  /* 0x00008000000079c5 */ /* 0x000fe40000010000 */
[----:B------:R-:W-:-:S06]  /*11260*/  WARPGROUP.ARRIVE ;  /* 0x00000000000079c5 */ /* 0x000fcc0000000000 */
[----:B------:R-:W-:Y:S01]  /*11270*/  HGMMA.64x128x16.F32.BF16 R152, gdesc[UR20], R152, gsb0 ;  /* 0x01e00000149879f0 */ /* 0x000fe20008001898 */
[----:B------:R-:W-:Y:S02]  /*11280*/  IADD3 R4, R0, 0x406, RZ ;  /* 0x0000040600047810 */ /* 0x000fe40007ffe0ff */
[----:B--2---:R-:W-:Y:S02]  /*11290*/  R2UR UR16, R14 ;  /* 0x000000000e1072ca */ /* 0x004fe400000e0000 */
[----:B------:R-:W-:Y:S02]  /*112a0*/  R2UR UR6, R4 ;  /* 0x00000000040672ca */ /* 0x000fe400000e0000 */
[----:B------:R-:W-:Y:S01]  /*112b0*/  R2UR UR17, R15 ;  /* 0x000000000f1172ca */ /* 0x000fe200000e0000 */
[----:B------:R-:W-:Y:S01]  /*112c0*/  UMOV UR19, 0x40000040 ;  /* 0x4000004000137882 */ /* 0x000fe20000000000 */
[----:B------:R-:W-:Y:S02]  /*112d0*/  WARPGROUP.DEPBAR.LE gsb0, 0x0 ;  /* 0x00008000000079c5 */ /* 0x000fe40000010000 */
[----:B------:R-:W-:-:S07]  /*112e0*/  WARPGROUP.ARRIVE ;  /* 0x00000000000079c5 */ /* 0x000fce0000000000 */
[----:B------:R-:W-:Y:S01]  /*112f0*/  UMOV UR18, UR6 ;  /* 0x0000000600127c82 */ /* 0x000fe20008000000 */
[----:B------:R-:W-:Y:S01]  /*11300*/  VIADD R4, R0, 0x800 ;  /* 0x0000080000047836 */ /* 0x000fe20000000000 */
[----:B---3--:R-:W-:Y:S02]  /*11310*/  R2UR UR12, R12 ;  /* 0x000000000c0c72ca */ /* 0x008fe400000e0000 */
[----:B------:R-:W-:Y:S01]  /*11320*/  R2UR UR13, R13 ;  /* 0x000000000d0d72ca */ /* 0x000fe200000e0000 */
[----:B------:R-:W-:Y:S01]  /*11330*/  HGMMA.64x128x16.F32.BF16 R152, gdesc[UR8], R152, gsb0 ;  /* 0x01e00000089879f0 */ /* 0x000fe20008001898 */
[----:B------:R-:W-:Y:S01]  /*11340*/  R2UR UR6, R4 ;  /* 0x00000000040672ca */ /* 0x000fe200000e0000 */
[----:B------:R-:W-:Y:S01]  /*11350*/  UMOV UR15, 0x40000040 ;  /* 0x40000040000f7882 */ /* 0x000fe20000000000 */
[----:B----4-:R-:W-:Y:S02]  /*11360*/  R2UR UR20, R10 ;  /* 0x000000000a1472ca */ /* 0x010fe400000e0000 */
[----:B------:R-:W-:Y:S01]  /*11370*/  R2UR UR21, R11 ;  /* 0x000000000b1572ca */ /* 0x000fe200000e0000 */
[----:B------:R-:W-:Y:S01]  /*11380*/  UMOV UR23, 0x40000040 ;  /* 0x4000004000177882 */ /* 0x000fe20000000000 */
[----:B------:R-:W2:Y:S04]  /*11390*/  LDL.64 R14, [R1+0x238] ;  /* 0x00023800010e7983 */ /* 0x000ea80000100a00 */
[----:B------:R-:W3:Y:S03]  /*113a0*/  LDL.64 R12, [R1+0x230] ;  /* 0x00023000010c7983 */ /* 0x000ee60000100a00 */
[----:B------:R-:W-:Y:S01]  /*113b0*/  UMOV UR14, UR6 ;  /* 0x00000006000e7c82 */ /* 0x000fe20008000000 */
[----:B------:R-:W-:-:S02]  /*113c0*/  WARPGROUP.DEPBAR.LE gsb0, 0x0 ;  /* 0x00008000000079c5 */ /* 0x000fc40000010000 */
[----:B------:R-:W-:Y:S01]  /*113d0*/  WARPGROUP.ARRIVE ;  /* 0x00000000000079c5 */ /* 0x000fe20000000000 */
[----:B------:R-:W-:Y:S02]  /*113e0*/  IADD3 R4, R0, 0x802, RZ ;  /* 0x0000080200047810 */ /* 0x000fe40007ffe0ff */
[----:B-----5:R-:W-:Y:S02]  /*113f0*/  R2UR UR8, R220 ;  /* 0x00000000dc0872ca */ /* 0x020fe400000e0000 */
[----:B------:R-:W-:Y:S01]  /*11400*/  R2UR UR9, R221 ;  /* 0x00000000dd0972ca */ /* 0x000fe200000e0000 */
[----:B------:R-:W-:Y:S01]  /*11410*/  HGMMA.64x128x16.F32.BF16 R152, gdesc[UR16], R152, gsb0 ;  /* 0x01e00000109879f0 */ /* 0x000fe20008001898 */
[----:B------:R-:W-:Y:S01]  /*11420*/  R2UR UR6, R4 ;  /* 0x00000000040672ca */ /* 0x000fe200000e0000 */
[----:B------:R-:W-:Y:S01]  /*11430*/  UMOV UR11, 0x40000040 ;  /* 0x40000040000b7882 */ /* 0x000fe20000000000 */
[----:B------:R-:W-:Y:S01]  /*11440*/  R2UR UR24, R222 ;  /* 0x00000000de1872ca */ /* 0x000fe200000e0000 */
[----:B------:R-:W-:Y:S01]  /*11450*/  UMOV UR27, 0x40000040 ;  /* 0x40000040001b7882 */ /* 0x000fe20000000000 */
[----:B------:R-:W-:Y:S01]  /*11460*/  R2UR UR25, R223 ;  /* 0x00000000df1972ca */ /* 0x000fe200000e0000 */
[----:B------:R-:W4:Y:S04]  /*11470*/  LDL.64 R10, [R1+0x228] ;  /* 0x00022800010a7983 */ /* 0x000f280000100a00 */
[----:B------:R-:W5:Y:S04]  /*11480*/  LDL.64 R220, [R1+0x220] ;  /* 0x0002200001dc7983 */ /* 0x000f680000100a00 */
[----:B------:R-:W-:Y:S01]  /*11490*/  UMOV UR22, UR6 ;  /* 0x0000000600167c82 */ /* 0x000fe20008000000 */
[----:B------:R-:W-:-:S02]  /*114a0*/  WARPGROUP.DEPBAR.LE gsb0, 0x0 ;  /* 0x00008000000079c5 */ /* 0x000fc40000010000 */
[----:B------:R-:W-:-:S06]  /*114b0*/  WARPGROUP.ARRIVE ;  /* 0x00000000000079c5 */ /* 0x000fcc0000000000 */
[----:B------:R-:W-:Y:S01]  /*114c0*/  HGMMA.64x128x16.F32.BF16 R152, gdesc[UR12], R152, gsb0 ;  /* 0x01e000000c9879f0 */ /* 0x000fe20008001898 */
[----:B------:R-:W-:-:S05]  /*114d0*/  VIADD R4, R0, 0x804 ;  /* 0x0000080400047836 */ /* 0x000fca0000000000 */
[----:B------:R-:W-:Y:S01]  /*114e0*/  R2UR UR6, R4 ;  /* 0x00000000040672ca */ /* 0x000fe200000e0000 */
[----:B------:R-:W-:Y:S02]  /*114f0*/  WARPGROUP.DEPBAR.LE gsb0, 0x0 ;  /* 0x00008000000079c5 */ /* 0x000fe40000010000 */
[----:B------:R-:W-:-:S06]  /*11500*/  WARPGROUP.ARRIVE ;  /* 0x00000000000079c5 */ /* 0x000fcc0000000000 */
[----:B------:R-:W-:Y:S04]  /*11510*/  HGMMA.64x128x16.F32.BF16 R152, gdesc[UR20], R152, gsb0 ;  /* 0x01e00000149879f0 */ /* 0x000fe80008001898 */
[----:B------:R-:W-:Y:S01]  /*11520*/  UMOV UR10, UR6 ;  /* 0x00000006000a7c82 */ /* 0x000fe20008000000 */
[----:B------:R-:W-:Y:S02]  /*11530*/  IADD3 R4, R0, 0x806, RZ ;  /* 0x0000080600047810 */ /* 0x000fe40007ffe0ff */
[----:B------:R-:W-:Y:S02]  /*11540*/  R2UR UR16, R224 ;  /* 0x00000000e01072ca */ /* 0x000fe400000e0000 */
[----:B------:R-:W-:Y:S02]  /*11550*/  R2UR UR6, R4 ;  /* 0x00000000040672ca */ /* 0x000fe400000e0000 */
[----:B------:R-:W-:Y:S01]  /*11560*/  R2UR UR17, R225 ;  /* 0x00000000e11172ca */ /* 0x000fe200000e0000 */
[----:B------:R-:W-:Y:S01]  /*11570*/  UMOV UR19, 0x40000040 ;  /* 0x4000004000137882 */ /* 0x000fe20000000000 */
[----:B------:R-:W-:-:S02]  /*11580*/  WARPGROUP.DEPBAR.LE gsb0, 0x0 ;  /* 0x00008000000079c5 */ /* 0x000fc40000010000 */
[----:B------:R-:W-:-:S06]  /*11590*/  WARPGROUP.ARRIVE ;  /* 0x00000000000079c5 */ /* 0x000fcc0000000000 */
[----:B------:R-:W-:Y:S01]  /*115a0*/  HGMMA.64x128x16.F32.BF16 R152, gdesc[UR8], R152, gsb0 ;  /* 0x01e00000089879f0 */ /* 0x000fe20008001898 */
[----:B------:R-:W-:Y:S01]  /*115b0*/  UMOV UR18, UR6 ;  /* 0x0000000600127c82 */ /* 0x000fe20008000000 */
[----:B------:R-:W-:Y:S01]  /*115c0*/  VIADD R4, R0, 0xc00 ;  /* 0x00000c0000047836 */ /* 0x000fe20000000000 */
[----:B------:R-:W-:Y:S02]  /*115d0*/  R2UR UR12, R216 ;  /* 0x00000000d80c72ca */ /* 0x000fe400000e0000 */
[----:B------:R-:W-:Y:S02]  /*115e0*/  R2UR UR13, R217 ;  /* 0x00000000d90d72ca */ /* 0x000fe400000e0000 */
[----:B------:R-:W-:Y:S01]  /*115f0*/  R2UR UR6, R4 ;  /* 0x00000000040672ca */ /* 0x000fe200000e0000 */
[----:B------:R-:W-:Y:S01]  /*11600*/  UMOV UR15, 0x40000040 ;  /* 0x40000040000f7882 */ /* 0x000fe20000000000 */
[----:B--2---:R-:W-:Y:S02]  /*11610*/  R2UR UR8, R14 ;  /* 0x000000000e0872ca */ /* 0x004fe400000e0000 */
[----:B------:R-:W-:Y:S01]  /*11620*/  R2UR UR9, R15 ;  /* 0x000000000f0972ca */ /* 0x000fe200000e0000 */
[----:B------:R-:W-:Y:S01]  /*11630*/  UMOV UR11, 0x40000040 ;  /* 0x40000040000b7882 */ /* 0x000fe20000000000 */
[----:B------:R-:W-:-:S02]  /*11640*/  WARPGROUP.DEPBAR.LE gsb0, 0x0 ;  /* 0x00008000000079c5 */ /* 0x000fc40000010000 */
[----:B------:R-:W-:-:S05]  /*11650*/  WARPGROUP.ARRIVE ;  /* 0x00000000000079c5 */ /* 0x000fca0000000000 */
[----:B------:R-:W-:Y:S01]  /*11660*/  UMOV UR14, UR6 ;  /* 0x00000006000e7c82 */ /* 0x000fe20008000000 */
[----:B------:R-:W-:Y:S02]  /*11670*/  IADD3 R4, R0, 0xc02, RZ ;  /* 0x00000c0200047810 */ /* 0x000fe40007ffe0ff */
[----:B---3--:R-:W-:Y:S02]  /*11680*/  R2UR UR20, R12 ;  /* 0x000000000c1472ca */ /* 0x008fe400000e0000 */
[----:B------:R-:W-:Y:S01]  /*11690*/  R2UR UR21, R13 ;  /* 0x000000000d1572ca */ /* 0x000fe200000e0000 */
[----:B------:R-:W-:Y:S01]  /*116a0*/  HGMMA.64x128x16.F32.BF16 R152, gdesc[UR16], R152, gsb0 ;  /* 0x01e00000109879f0 */ /* 0x000fe20008001898 */
[----:B------:R-:W-:Y:S01]  /*116b0*/  R2UR UR6, R4 ;  /* 0x00000000040672ca */ /* 0x000fe200000e0000 */
[----:B------:R-:W-:Y:S01]  /*116c0*/  UMOV UR23, 0x40000040 ;  /* 0x4000004000177882 */ /* 0x000fe20000000000 */
[----:B------:R-:W2:Y:S04]  /*116d0*/  LDL.64 R216, [R1+0x218] ;  /* 0x0002180001d87983 */ /* 0x000ea80000100a00 */
[----:B------:R-:W3:Y:S01]  /*116e0*/  LDL.64 R14, [R1+0x210] ;  /* 0x00021000010e7983 */ /* 0x000ee20000100a00 */
[----:B------:R-:W-:-:S02]  /*116f0*/  R2UR UR32, R246 ;  /* 0x00000000f62072ca */ /* 0x000fc400000e0000 */
[----:B------:R-:W-:Y:S01]  /*11700*/  R2UR UR33, R247 ;  /* 0x00000000f72172ca */ /* 0x000fe200000e0000 */
[----:B------:R-:W-:Y:S01]  /*11710*/  UMOV UR35, 0x40000040 ;  /* 0x4000004000237882 */ /* 0x000fe20000000000 */
[----:B------:R-:W3:Y:S02]  /*11720*/  LDL.64 R12, [R1+0x208] ;  /* 0x00020800010c7983 */ /* 0x000ee40000100a00 */
[----:B------:R-:W-:Y:S01]  /*11730*/  UMOV UR26, UR6 ;  /* 0x00000006001a7c82 */ /* 0x000fe20008000000 */
[----:B------:R-:W-:Y:S02]  /*11740*/  WARPGROUP.DEPBAR.LE gsb0, 0x0 ;  /* 0x00008000000079c5 */ /* 0x000fe40000010000 */
        /* <DEDUP_REMOVED lines=8> */
[----:B------:R-:W-:-:S04]  /*117d0*/  IADD3 R4, R0, 0xc06, RZ ;  /* 0x00000c0600047810 */ /* 0x000fc80007ffe0ff */
[----:B------:R-:W-:Y:S01]  /*117e0*/  R2UR UR6, R4 ;  /* 0x00000000040672ca */ /* 0x000fe200000e0000 */
[----:B------:R-:W-:Y:S02]  /*117f0*/  WARPGROUP.DEPBAR.LE gsb0, 0x0 ;  /* 0x00008000000079c5 */ /* 0x000fe40000010000 */
[----:B------:R-:W-:-:S06]  /*11800*/  WARPGROUP.ARRIVE ;  /* 0x00000000000079c5 */ /* 0x000fcc0000000000 */
[----:B------:R-:W-:Y:S04]  /*11810*/  HGMMA.64x128x16.F32.BF16 R152, gdesc[UR8], R152, gsb0 ;  /* 0x01e00000089879f0 */ /* 0x000fe80008001898 */
[----:B------:R-:W-:Y:S01]  /*11820*/  UMOV UR22, UR6 ;  /* 0x0000000600167c82 */ /* 0x000fe20008000000 */
[----:B------:R-:W-:Y:S01]  /*11830*/  VIADD R4, R0, 0x1000 ;  /* 0x0000100000047836 */ /* 0x000fe20000000000 */
[----:B----4-:R-:W-:Y:S02]  /*11840*/  R2UR UR16, R10 ;  /* 0x000000000a1072ca */ /* 0x010fe400000e0000 */
[----:B------:R-:W-:Y:S02]  /*11850*/  R2UR UR17, R11 ;  /* 0x000000000b1172ca */ /* 0x000fe400000e0000 */
[----:B------:R-:W-:Y:S01]  /*11860*/  R2UR UR6, R4 ;  /* 0x00000000040672ca */ /* 0x000fe200000e0000 */
[----:B------:R-:W-:Y:S01]  /*11870*/  UMOV UR19, 0x40000040 ;  /* 0x4000004000137882 */ /* 0x000fe20000000000 */
[----:B-----5:R-:W-:-:S02]  /*11880*/  R2UR UR12, R220 ;  /* 0x00000000dc0c72ca */ /* 0x020fc400000e0000 */
[----:B------:R-:W-:Y:S01]  /*11890*/  R2UR UR13, R221 ;  /* 0x00000000dd0d72ca */ /* 0x000fe200000e0000 */
[----:B------:R-:W-:Y:S01]  /*118a0*/  UMOV UR15, 0x40000040 ;  /* 0x40000040000f7882 */ /* 0x000fe20000000000 */
[----:B--2---:R-:W-:Y:S02]  /*118b0*/  R2UR UR8, R216 ;  /* 0x00000000d80872ca */ /* 0x004fe400000e0000 */
[----:B------:R-:W-:Y:S01]  /*118c0*/  R2UR UR9, R217 ;  /* 0x00000000d90972ca */ /* 0x000fe200000e0000 */
[----:B------:R-:W-:Y:S01]  /*118d0*/  UMOV UR11, 0x40000040 ;  /* 0x40000040000b7882 */ /* 0x000fe20000000000 */
[----:B------:R-:W-:Y:S02]  /*118e0*/  R2UR UR28, R244 ;  /* 0x00000000f41c72ca */ /* 0x000fe400000e0000 */
[----:B------:R-:W-:Y:S01]  /*118f0*/  R2UR UR29, R245 ;  /* 0x00000000f51d72ca */ /* 0x000fe200000e0000 */
[----:B------:R-:W-:Y:S02]  /*11900*/  WARPGROUP.DEPBAR.LE gsb0, 0x0 ;  /* 0x00008000000079c5 */ /* 0x000fe40000010000 */
[----:B------:R-:W-:Y:S01]  /*11910*/  WARPGROUP.ARRIVE ;  /* 0x00000000000079c5 */ /* 0x000fe20000000000 */
[----:B------:R-:W-:Y:S01]  /*11920*/  UMOV UR31, 0x40000040 ;  /* 0x40000040001f7882 */ /* 0x000fe20000000000 */
[----:B------:R-:W2:Y:S04]  /*11930*/  LDL.64 R10, [R1+0x200] ;  /* 0x00020000010a7983 */ /* 0x000ea80000100a00 */
[----:B------:R-:W-:Y:S01]  /*11940*/  HGMMA.64x128x16.F32.BF16 R152, gdesc[UR20], R152, gsb0 ;  /* 0x01e00000149879f0 */ /* 0x000fe20008001898 */
[----:B------:R-:W-:Y:S01]  /*11950*/  UMOV UR18, UR6 ;  /* 0x0000000600127c82 */ /* 0x000fe20008000000 */
[----:B------:R-:W-:-:S04]  /*11960*/  IADD3 R4, R0, 0x1002, RZ ;  /* 0x0000100200047810 */ /* 0x000fc80007ffe0ff */
[----:B------:R-:W-:Y:S01]  /*11970*/  R2UR UR6, R4 ;  /* 0x00000000040672ca */ /* 0x000fe200000e0000 */
[----:B------:R-:W-:Y:S02]  /*11980*/  WARPGROUP.DEPBAR.LE gsb0, 0x0 ;  /* 0x00008000000079c5 */ /* 0x000fe40000010000 */
[----:B------:R-:W-:-:S06]  /*11990*/  WARPGROUP.ARRIVE ;  /* 0x00000000000079c5 */ /* 0x000fcc0000000000 */
[----:B------:R-:W-:Y:S04]  /*119a0*/  HGMMA.64x128x16.F32.BF16 R152, gdesc[UR16], R152, gsb0 ;  /* 0x01e00000109879f0 */ /* 0x000fe80008001898 */
[----:B------:R-:W-:Y:S01]  /*119b0*/  UMOV UR14, UR6 ;  /* 0x00000006000e7c82 */ /* 0x000fe20008000000 */
        /* <DEDUP_REMOVED lines=18> */
[----:B------:R-:W-:Y:S02]  /*11ae0*/  IADD3 R4, R0, 0x1402, RZ ;  /* 0x0000140200047810 */ /* 0x000fe40007ffe0ff */
[----:B---3--:R-:W-:Y:S02]  /*11af0*/  R2UR UR24, R14 ;  /* 0x000000000e1872ca */ /* 0x008fe400000e0000 */
        /* <DEDUP_REMOVED lines=12> */
[----:B------:R-:W-:Y:S02]  /*11bc0*/  WARPGROUP.DEPBAR.LE gsb0, 0x0 ;  /* 0x00008000000079c5 */ /* 0x000fe40000010000 */
[----:B------:R-:W-:-:S06]  /*11bd0*/  WARPGROUP.ARRIVE ;  /* 0x00000000000079c5 */ /* 0x000fcc0000000000 */
[----:B------:R-:W-:Y:S03]  /*11be0*/  HGMMA.64x128x16.F32.BF16 R152, gdesc[UR24], R152, gsb0 ;  /* 0x01e00000189879f0 */ /* 0x000fe60008001898 */
[----:B------:R-:W-:Y:S01]  /*11bf0*/  UMOV UR22, UR6 ;  /* 0x0000000600167c82 */ /* 0x000fe20008000000 */
[----:B------:R-:W-:Y:S02]  /*11c00*/  IADD3 R4, R0, 0x1406, RZ ;  /* 0x0000140600047810 */ /* 0x000fe40007ffe0ff */
[----:B--2---:R-:W-:Y:S02]  /*11c10*/  R2UR UR16, R10 ;  /* 0x000000000a1072ca */ /* 0x004fe400000e0000 */
        /* <DEDUP_REMOVED lines=25> */
[----:B------:R-:W-:-:S05]  /*11db0*/  VIADD R4, R0, 0x1804 ;  /* 0x0000180400047836 */ /* 0x000fca0000000000 */
[----:B------:R-:W-:Y:S01]  /*11dc0*/  R2UR UR6, R4 ;  /* 0x00000000040672ca */ /* 0x000fe200000e0000 */
[----:B------:R-:W-:Y:S01]  /*11dd0*/  UMOV UR59, 0x40000040 ;  /* 0x40000040003b7882 */ /* 0x000fe20000000000 */
[----:B------:R-:W-:Y:S02]  /*11de0*/  WARPGROUP.DEPBAR.LE gsb0, 0x0 ;  /* 0x00008000000079c5 */ /* 0x000fe40000010000 */
[----:B------:R-:W-:-:S06]  /*11df0*/  WARPGROUP.ARRIVE ;  /* 0x00000000000079c5 */ /* 0x000fcc0000000000 */
[----:B------:R-:W-:Y:S03]  /*11e00*/  HGMMA.64x128x16.F32.BF16 R152, gdesc[UR8], R152, gsb0 ;  /* 0x01e00000089879f0 */ /* 0x000fe60008001898 */
[----:B------:R-:W-:Y:S01]  /*11e10*/  UMOV UR58, UR6 ;  /* 0x00000006003a7c82 */ /* 0x000fe20008000000 */
[----:B------:R-:W-:-:S04]  /*11e20*/  IADD3 R4, R0, 0x1806, RZ ;  /* 0x0000180600047810 */ /* 0x000fc80007ffe0ff */
[----:B------:R-:W-:Y:S01]  /*11e30*/  R2UR UR6, R4 ;  /* 0x00000000040672ca */ /* 0x000fe200000e0000 */
[----:B------:R-:W-:Y:S01]  /*11e40*/  UMOV UR55, 0x40000040 ;  /* 0x4000004000377882 */ /* 0x000fe20000000000 */
[----:B------:R-:W-:Y:S02]  /*11e50*/  WARPGROUP.DEPBAR.LE gsb0, 0x0 ;  /* 0x00008000000079c5 */ /* 0x000fe40000010000 */
[----:B------:R-:W-:-:S06]  /*11e60*/  WARPGROUP.ARRIVE ;  /* 0x00000000000079c5 */ /* 0x000fcc0000000000 */
[----:B------:R-:W-:Y:S03]  /*11e70*/  HGMMA.64x128x16.F32.BF16 R152, gdesc[UR56], R152, gsb0 ;  /* 0x01e00000389879f0 */ /* 0x000fe60008001898 */
        /* <DEDUP_REMOVED lines=27> */
[----:B------:R-:W-:Y:S01]  /*12030*/  HGMMA.64x128x16.F32.BF16 R152, gdesc[UR40], R152, gsb0 ;  /* 0x01e00000289879f0 */ /* 0x000fe20008001898 */
[----:B------:R-:W-:Y:S02]  /*12040*/  ISETP.NE.AND P1, PT, R252, RZ, PT ;  /* 0x000000fffc00720c */ /* 0x000fe40003f25270 */
[----:B------:R-:W-:Y:S02]  /*12050*/  WARPGROUP.DEPBAR.LE gsb0, 0x0 ;  /* 0x00008000000079c5 */ /* 0x000fe40000010000 */
[----:B------:R-:W-:-:S07]  /*12060*/  WARPGROUP.ARRIVE ;  /* 0x00000000000079c5 */ /* 0x000fce0000000000 */
[----:B------:R-:W-:Y:S03]  /*12070*/  HGMMA.64x128x16.F32.BF16 R152, gdesc[UR4], R152, gsb0 ;  /* 0x01e00000049879f0 */ /* 0x000fe60008001898 */
[----:B------:R-:W-:Y:S02]  /*12080*/  WARPGROUP.DEPBAR.LE gsb0, 0x0 ;  /* 0x00008000000079c5 */ /* 0x000fe40000010000 */
[----:B------:R-:W-:Y:S05]  /*12090*/  @P1 BRA `(.L_x_26) ;  /* 0x00000004002c1947 */ /* 0x000fea0003800000 */
[----:B------:R-:W-:-:S13]  /*120a0*/  ISETP.LT.OR P3, PT, R17, 0x1, !P0 ;  /* 0x000000011100780c */ /* 0x000fda0004761670 */
[----:B------:R-:W-:Y:S05]  /*120b0*/  @P3 BRA `(.L_x_27) ;  /* 0x0000000400203947 */ /* 0x000fea0003800000 */
[----:B------:R-:W1:Y:S01]  /*120c0*/  S2R R10, SR_CgaCtaId ;  /* 0x00000000000a7919 */ /* 0x000e620000008800 */
[----:B------:R-:W-:Y:S02]  /*120d0*/  MOV R5, 0x400 ;  /* 0x0000040000057802 */ /* 0x000fe40000000f00 */
[----:B------:R-:W-:Y:S02]  /*120e0*/  SHF.L.U32 R4, R18, 0x1f, RZ ;  /* 0x0000001f12047819 */ /* 0x000fe400000006ff */
[----:B------:R-:W-:Y:S02]  /*120f0*/  ISETP.NE.AND P4, PT, R238, RZ, PT ;  /* 0x000000ffee00720c */ /* 0x000fe40003f85270 */
[----:B-1----:R-:W-:-:S05]  /*12100*/  LEA R5, R10, R5, 0x18 ;  /* 0x000000050a057211 */ /* 0x002fca00078ec0ff */
[----:B------:R-:W-:-:S04]  /*12110*/  IMAD R0, R8, 0x8, R5 ;  /* 0x0000000808007824 */ /* 0x000fc800078e0205 */
[----:B------:R-:W1:Y:S02]  /*12120*/  SYNCS.PHASECHK.TRANS64.TRYWAIT P3, [R0+URZ+0x90020], R4 ;  /* 0x09002004000075a7 */ /* 0x000e64000806017f */
[----:B-1----:R-:W-:Y:S05]  /*12130*/  @!P3 BRA `(.L_x_28) ;  /* 0x000002600090b947 */ /* 0x002fea0003800000 */
.L_x_109:
[----:B------:R-:W-:Y:S05]  /*12140*/  @P4 BRA `(.L_x_29) ;  /* 0x0000000000184947 */ /* 0x000fea0003800000 */
[----:B------:R-:W2:Y:S01]  /*12150*/  S2R R5, SR_TID.X ;  /* 0x0000000000057919 */ /* 0x000ea20000002100 */
[----:B-1----:R-:W-:-:S04]  /*12160*/  MOV R4, 0x20000 ;  /* 0x0002000000047802 */ /* 0x002fc80000000f00 */
[----:B------:R3:W-:Y:S01]  /*12170*/  SYNCS.ARRIVE.TRANS64 RZ, [R0+URZ+0x90000], R4 ;  /* 0x0900000400ff79a7 */ /* 0x0007e2000800003f */
[----:B--2---:R-:W-:-:S13]  /*12180*/  LOP3.LUT P3, RZ, R5, 0x1f, RZ, 0xc0, !PT ;  /* 0x0000001f05ff7812 */ /* 0x004fda000786c0ff */
[----:B---3--:R-:W-:Y:S05]  /*12190*/  @!P3 BRA `(.L_x_29) ;  /* 0x000000000004b947 */ /* 0x008fea0003800000 */
[----:B------:R-:W-:Y:S01]  /*121a0*/  BPT.TRAP 0x1 ;  /* 0x000000040000795c */ /* 0x000fe20000300000 */
.L_x_29:
[----:B------:R-:W2:Y:S01]  /*121b0*/  S2R R5, SR_CgaCtaId ;  /* 0x0000000000057919 */ /* 0x000ea20000008800 */
[----:B-1----:R-:W-:Y:S01]  /*121c0*/  MOV R4, 0x400 ;  /* 0x0000040000047802 */ /* 0x002fe20000000f00 */
[----:B------:R-:W-:Y:S01]  /*121d0*/  UMOV UR34, URZ ;  /* 0x0000003f00227c82 */ /* 0x000fe20008000000 */
[----:B------:R-:W-:Y:S01]  /*121e0*/  R2UR UR6, R218 ;  /* 0x00000000da0672ca */ /* 0x000fe200000e0000 */
[----:B------:R-:W-:Y:S01]  /*121f0*/  UMOV UR22, 0x0 ;  /* 0x0000000000167882 */ /* 0x000fe20000000000 */
[----:B------:R-:W-:Y:S01]  /*12200*/  R2UR UR7, R0 ;  /* 0x00000000000772ca */ /* 0x000fe200000e0000 */
[----:B------:R-:W-:Y:S01]  /*12210*/  UMOV UR23, 0x10000000 ;  /* 0x1000000000177882 */ /* 0x000fe20000000000 */
[----:B------:R-:W-:Y:S01]  /*12220*/  UMOV UR10, 0x40 ;  /* 0x00000040000a7882 */ /* 0x000fe20000000000 */
[----:B------:R-:W-:Y:S01]  /*12230*/  UMOV UR12, UR36 ;  /* 0x00000024000c7c82 */ /* 0x000fe20008000000 */
[----:B------:R-:W-:Y:S01]  /*12240*/  UMOV UR13, UR37 ;  /* 0x00000025000d7c82 */ /* 0x000fe20008000000 */
[----:B------:R-:W-:Y:S01]  /*12250*/  UMOV UR26, 0x80 ;  /* 0x00000080001a7882 */ /* 0x000fe20000000000 */
[----:B------:R-:W-:Y:S01]  /*12260*/  UMOV UR28, UR36 ;  /* 0x00000024001c7c82 */ /* 0x000fe20008000000 */
[----:B------:R-:W-:Y:S01]  /*12270*/  UMOV UR29, UR37 ;  /* 0x00000025001d7c82 */ /* 0x000fe20008000000 */
[----:B------:R-:W-:Y:S01]  /*12280*/  UMOV UR18, 0xc0 ;  /* 0x000000c000127882 */ /* 0x000fe20000000000 */
[----:B------:R-:W-:Y:S01]  /*12290*/  UMOV UR20, UR36 ;  /* 0x0000002400147c82 */ /* 0x000fe20008000000 */
[----:B------:R-:W-:Y:S01]  /*122a0*/  UMOV UR21, UR37 ;  /* 0x0000002500157c82 */ /* 0x000fe20008000000 */
[----:B------:R-:W-:-:S02]  /*122b0*/  USHF.L.U32 UR35, UR6, 0x7, URZ ;  /* 0x0000000706237899 */ /* 0x000fc4000800063f */
[----:B------:R-:W-:-:S05]  /*122c0*/  UIADD3 UR33, UR7, 0x90000, URZ ;  /* 0x0009000007217890 */ /* 0x000fca000fffe03f */
[----:B------:R-:W-:Y:S01]  /*122d0*/  UMOV UR11, UR35 ;  /* 0x00000023000b7c82 */ /* 0x000fe20008000000 */
[----:B------:R-:W-:Y:S01]  /*122e0*/  UMOV UR27, UR35 ;  /* 0x00000023001b7c82 */ /* 0x000fe20008000000 */
[----:B------:R-:W-:Y:S01]  /*122f0*/  UMOV UR9, UR33 ;  /* 0x0000002100097c82 */ /* 0x000fe20008000000 */
[----:B------:R-:W-:Y:S01]  /*12300*/  UMOV UR25, UR33 ;  /* 0x0000002100197c82 */ /* 0x000fe20008000000 */
[----:B------:R-:W-:Y:S01]  /*12310*/  UMOV UR17, UR33 ;  /* 0x0000002100117c82 */ /* 0x000fe20008000000 */
[----:B------:R-:W-:Y:S01]  /*12320*/  UMOV UR19, UR35 ;  /* 0x0000002300137c82 */ /* 0x000fe20008000000 */
[----:B--2---:R-:W-:-:S05]  /*12330*/  LEA R4, R5, R4, 0x18 ;  /* 0x0000000405047211 */ /* 0x004fca00078ec0ff */
[C---:B------:R-:W-:Y:S02]  /*12340*/  IMAD R0, R8.reuse, 0x20000, R4 ;  /* 0x0002000008007824 */ /* 0x040fe400078e0204 */
[----:B------:R-:W-:-:S03]  /*12350*/  VIADD R8, R8, 0x1 ;  /* 0x0000000108087836 */ /* 0x000fc60000000000 */
[----:B------:R-:W-:Y:S02]  /*12360*/  R2UR UR14, R0 ;  /* 0x00000000000e72ca */ /* 0x000fe400000e0000 */
[----:B------:R-:W-:-:S04]  /*12370*/  IADD3 R0, P3, R22, 0x1f0, RZ ;  /* 0x000001f016007810 */ /* 0x000fc80007f7e0ff */
[----:B------:R-:W-:Y:S02]  /*12380*/  R2UR UR6, R0 ;  /* 0x00000000000672ca */ /* 0x000fe400000e0000 */
[----:B------:R-:W-:Y:S02]  /*12390*/  IADD3.X R0, RZ, R23, RZ, P3, !PT ;  /* 0x00000017ff007210 */ /* 0x000fe40001ffe4ff */
[----:B------:R-:W-:Y:S02]  /*123a0*/  ISETP.NE.AND P3, PT, R8, 0x4, PT ;  /* 0x000000040800780c */ /* 0x000fe40003f65270 */
[----:B------:R-:W-:Y:S01]  /*123b0*/  R2UR UR7, R0 ;  /* 0x00000000000772ca */ /* 0x000fe200000e0000 */
[----:B------:R-:W-:Y:S01]  /*123c0*/  UIADD3 UR32, UR14, 0x10000, URZ ;  /* 0x000100000e207890 */ /* 0x000fe2000fffe03f */
[----:B------:R-:W-:Y:S01]  /*123d0*/  SEL R0, RZ, 0x1, P3 ;  /* 0x00000001ff007807 */ /* 0x000fe20001800000 */
[----:B------:R-:W-:Y:S01]  /*123e0*/  UIADD3 UR8, UR14, 0x14000, URZ ;  /* 0x000140000e087890 */ /* 0x000fe2000fffe03f */
[----:B------:R-:W-:Y:S01]  /*123f0*/  SEL R8, R8, RZ, P3 ;  /* 0x000000ff08087207 */ /* 0x000fe20001800000 */
[----:B------:R-:W-:Y:S01]  /*12400*/  UIADD3 UR24, UR14, 0x18000, URZ ;  /* 0x000180000e187890 */ /* 0x000fe2000fffe03f */
[----:B------:R-:W-:Y:S01]  /*12410*/  LOP3.LUT R18, R18, R0, RZ, 0x3c, !PT ;  /* 0x0000000012127212 */ /* 0x000fe200078e3cff */
[----:B------:R-:W-:-:S06]  /*12420*/  UIADD3 UR16, UR14, 0x1c000, URZ ;  /* 0x0001c0000e107890 */ /* 0x000fcc000fffe03f */
[----:B------:R-:W-:Y:S01]  /*12430*/  UTMALDG.4D [UR32], [UR6], desc[UR22] ;  /* 0x00001620060075b4 */ /* 0x000fe20008019000 */
[----:B------:R1:W-:Y:S01]  /*12440*/  UTMALDG.4D [UR8], [UR6], desc[UR22] ;  /* 0x00001608060075b4 */ /* 0x0003e20008019000 */
[----:B------:R2:W-:Y:S01]  /*12450*/  UTMALDG.4D [UR24], [UR6], desc[UR22] ;  /* 0x00001618060075b4 */ /* 0x0005e20008019000 */
[----:B------:R3:W-:Y:S01]  /*12460*/  UTMALDG.4D [UR16], [UR6], desc[UR22] ;  /* 0x00001610060075b4 */ /* 0x0007e20008019000 */
[----:B-1----:R-:W-:Y:S01]  /*12470*/  UIADD3 UR8, UR14, 0x20000, URZ ;  /* 0x000200000e087890 */ /* 0x002fe2000fffe03f */
[----:B------:R-:W-:Y:S01]  /*12480*/  UMOV UR10, 0x100 ;  /* 0x00000100000a7882 */ /* 0x000fe20000000000 */
[----:B--2---:R-:W-:-:S07]  /*12490*/  UIADD3 UR24, UR14, 0x24000, URZ ;  /* 0x000240000e187890 */ /* 0x004fce000fffe03f */
[----:B------:R1:W-:Y:S01]  /*124a0*/  UTMALDG.4D [UR8], [UR6], desc[UR22] ;  /* 0x00001608060075b4 */ /* 0x0003e20008019000 */
[----:B------:R-:W-:Y:S01]  /*124b0*/  UMOV UR26, 0x140 ;  /* 0x00000140001a7882 */ /* 0x000fe20000000000 */
[----:B---3--:R-:W-:Y:S01]  /*124c0*/  UIADD3 UR16, UR14, 0x28000, URZ ;  /* 0x000280000e107890 */ /* 0x008fe2000fffe03f */
[----:B------:R2:W-:Y:S01]  /*124d0*/  UTMALDG.4D [UR24], [UR6], desc[UR22] ;  /* 0x00001618060075b4 */ /* 0x0005e20008019000 */
[----:B------:R-:W-:-:S07]  /*124e0*/  UMOV UR18, 0x180 ;  /* 0x0000018000127882 */ /* 0x000fce0000000000 */
[----:B------:R2:W-:Y:S01]  /*124f0*/  UTMALDG.4D [UR16], [UR6], desc[UR22] ;  /* 0x00001610060075b4 */ /* 0x0005e20008019000 */
[----:B-1----:R-:W-:Y:S01]  /*12500*/  UIADD3 UR8, UR14, 0x2c000, URZ ;  /* 0x0002c0000e087890 */ /* 0x002fe2000fffe03f */
[----:B------:R-:W-:-:S08]  /*12510*/  UMOV UR10, 0x1c0 ;  /* 0x000001c0000a7882 */ /* 0x000fd00000000000 */
[----:B------:R2:W-:Y:S02]  /*12520*/  UTMALDG.4D [UR8], [UR6], desc[UR22] ;  /* 0x00001608060075b4 */ /* 0x0005e40008019000 */
[----:B--2---:R-:W-:Y:S01]  /*12530*/  NOP ;  /* 0x0000000000007918 */ /* 0x004fe20000000000 */
.L_x_27:
[----:B------:R-:W-:-:S07]  /*12540*/  IADD3 R17, R17, -0x1, RZ ;  /* 0xffffffff11117810 */ /* 0x000fce0007ffe0ff */
.L_x_26:
[----:B------:R-:W-:Y:S01]  /*12550*/  VIADD R6, R6, 0x1 ;  /* 0x0000000106067836 */ /* 0x000fe20000000000 */
[----:B------:R-:W-:Y:S05]  /*12560*/  WARPSYNC.ALL ;  /* 0x0000000000007948 */ /* 0x000fea0003800000 */
[----:B------:R-:W-:-:S04]  /*12570*/  ISETP.NE.AND P3, PT, R6, 0x4, PT ;  /* 0x000000040600780c */ /* 0x000fc80003f65270 */
[----:B------:R-:W-:Y:S02]  /*12580*/  SEL R0, RZ, 0x1, P3 ;  /* 0x00000001ff007807 */ /* 0x000fe40001800000 */
[----:B------:R-:W-:Y:S02]  /*12590*/  SEL R15, R6, RZ, P3 ;  /* 0x000000ff060f7207 */ /* 0x000fe40001800000 */
[----:B------:R-:W-:Y:S02]  /*125a0*/  LOP3.LUT R19, R9, R0, RZ, 0x3c, !PT ;  /* 0x0000000009137212 */ /* 0x000fe400078e3cff */
[----:B------:R-:W-:Y:S01]  /*125b0*/  FMNMX R4, R152, R3, !PT ;  /* 0x0000000398047209 */ /* 0x000fe20007800000 */
[----:B------:R-:W1:Y:S01]  /*125c0*/  S2R R11, SR_CgaCtaId ;  /* 0x00000000000b7919 */ /* 0x000e620000008800 */
[----:B------:R-:W-:Y:S01]  /*125d0*/  FMNMX R0, R154, R2, !PT ;  /* 0x000000029a007209 */ /* 0x000fe20007800000 */
[----:B------:R-:W2:Y:S01]  /*125e0*/  LDC R16, c[0x0][0x604] ;  /* 0x00018100ff107b82 */ /* 0x000ea20000000800 */
[----:B------:R-:W-:-:S02]  /*125f0*/  FMNMX R4, R153, R4, !PT ;  /* 0x0000000499047209 */ /* 0x000fc40007800000 */
[----:B------:R-:W-:Y:S02]  /*12600*/  FMNMX R0, R155, R0, !PT ;  /* 0x000000009b007209 */ /* 0x000fe40007800000 */
[----:B------:R-:W-:Y:S02]  /*12610*/  FMNMX R216, R156, R4, !PT ;  /* 0x000000049cd87209 */ /* 0x000fe40007800000 */
[----:B------:R-:W-:Y:S02]  /*12620*/  FMNMX R0, R158, R0, !PT ;  /* 0x000000009e007209 */ /* 0x000fe40007800000 */
        /* <DEDUP_REMOVED lines=58> */
[----:B------:R-:W-:Y:S01]  /*129d0*/  MOV R10, 0x400 ;  /* 0x00000400000a7802 */ /* 0x000fe20000000f00 */
[----:B------:R-:W3:Y:S01]  /*129e0*/  SHFL.BFLY PT, R0, R216, 0x1, 0x1f ;  /* 0x0c201f00d8007f89 */ /* 0x000ee200000e0000 */
[----:B------:R-:W-:Y:S02]  /*129f0*/  SHF.L.U32 R9, R19, 0x1f, RZ ;  /* 0x0000001f13097819 */ /* 0x000fe400000006ff */
[----:B-1----:R-:W-:Y:S01]  /*12a00*/  LEA R10, R11, R10, 0x18 ;  /* 0x0000000a0b0a7211 */ /* 0x002fe200078ec0ff */
[----:B------:R-:W1:Y:S03]  /*12a10*/  SHFL.BFLY PT, R4, R217, 0x1, 0x1f ;  /* 0x0c201f00d9047f89 */ /* 0x000e6600000e0000 */
[----:B------:R-:W-:-:S02]  /*12a20*/  IADD3 R10, R10, 0x90020, RZ ;  /* 0x000900200a0a7810 */ /* 0x000fc40007ffe0ff */
[----:B---3--:R-:W-:-:S03]  /*12a30*/  FMNMX R216, R216, R0, !PT ;  /* 0x00000000d8d87209 */ /* 0x008fc60007800000 */
[----:B------:R-:W-:Y:S01]  /*12a40*/  IMAD R0, R236, 0x8, R10 ;  /* 0x00000008ec007824 */ /* 0x000fe200078e020a */
[----:B------:R-:W-:Y:S02]  /*12a50*/  MOV R10, 0x400 ;  /* 0x00000400000a7802 */ /* 0x000fe40000000f00 */
[----:B-1----:R-:W-:Y:S02]  /*12a60*/  FMNMX R217, R217, R4, !PT ;  /* 0x00000004d9d97209 */ /* 0x002fe40007800000 */
[----:B------:R-:W-:Y:S01]  /*12a70*/  LEA R10, R11, R10, 0x18 ;  /* 0x0000000a0b0a7211 */ /* 0x000fe200078ec0ff */
[----:B------:R-:W1:Y:S01]  /*12a80*/  SHFL.BFLY PT, R4, R216, 0x2, 0x1f ;  /* 0x0c401f00d8047f89 */ /* 0x000e6200000e0000 */
[----:B------:R-:W-:Y:S02]  /*12a90*/  PRMT R0, RZ, 0x654, R0 ;  /* 0x00000654ff007816 */ /* 0x000fe40000000000 */
[----:B------:R-:W-:Y:S01]  /*12aa0*/  LEA R6, R15, R10, 0x3 ;  /* 0x0000000a0f067211 */ /* 0x000fe200078e18ff */
[----:B------:R-:W3:Y:S01]  /*12ab0*/  SHFL.BFLY PT, R5, R217, 0x2, 0x1f ;  /* 0x0c401f00d9057f89 */ /* 0x000ee200000e0000 */
[----:B------:R4:W-:Y:S02]  /*12ac0*/  SYNCS.ARRIVE.TRANS64.RED.A1T0 RZ, [R0+URZ], RZ ;  /* 0x000000ff00ff79a7 */ /* 0x0009e4000810043f */
[----:B------:R-:W5:Y:S01]  /*12ad0*/  SYNCS.PHASECHK.TRANS64.TRYWAIT P3, [R6+URZ+0x90000], R9 ;  /* 0x09000009060075a7 */ /* 0x000f62000806017f */
[----:B-1----:R-:W-:-:S02]  /*12ae0*/  FMNMX R216, R216, R4, !PT ;  /* 0x00000004d8d87209 */ /* 0x002fc40007800000 */
[----:B---3--:R-:W-:Y:S02]  /*12af0*/  FMNMX R217, R217, R5, !PT ;  /* 0x00000005d9d97209 */ /* 0x008fe40007800000 */
[C---:B------:R-:W-:Y:S02]  /*12b00*/  FSETP.NEU.AND P4, PT, R216.reuse, -INF , PT ;  /* 0xff800000d800780b */ /* 0x040fe40003f8d000 */
[C---:B------:R-:W-:Y:S02]  /*12b10*/  FSETP.NEU.AND P5, PT, R217.reuse, -INF , PT ;  /* 0xff800000d900780b */ /* 0x040fe40003fad000 */
[----:B------:R-:W-:Y:S02]  /*12b20*/  FSEL R4, R216, RZ, P4 ;  /* 0x000000ffd8047208 */ /* 0x000fe40002000000 */
[----:B------:R-:W-:-:S03]  /*12b30*/  FSEL R5, R217, RZ, P5 ;  /* 0x000000ffd9057208 */ /* 0x000fc60002800000 */
[----:B------:R-:W-:Y:S02]  /*12b40*/  FADD R3, -R4, R3 ;  /* 0x0000000304037221 */ /* 0x000fe40000000100 */
[----:B----4-:R-:W-:Y:S02]  /*12b50*/  FADD R0, -R5, R2 ;  /* 0x0000000205007221 */ /* 0x010fe40000000100 */
[-C--:B--2---:R-:W-:Y:S02]  /*12b60*/  FMUL R2, R3, R16.reuse ;  /* 0x0000001003027220 */ /* 0x084fe40000400000 */
[----:B------:R-:W-:-:S03]  /*12b70*/  FMUL R0, R0, R16 ;  /* 0x0000001000007220 */ /* 0x000fc60000400000 */
[----:B------:R-:W-:Y:S02]  /*12b80*/  FSETP.GEU.AND P5, PT, R2, -126, PT ;  /* 0xc2fc00000200780b */ /* 0x000fe40003fae000 */
[----:B------:R-:W-:Y:S01]  /*12b90*/  FSETP.GEU.AND P6, PT, R0, -126, PT ;  /* 0xc2fc00000000780b */ /* 0x000fe20003fce000 */
[----:B-----5:R-:W-:-:S12]  /*12ba0*/  @!P3 BRA `(.L_x_30) ;  /* 0x000002580008b947 */ /* 0x020fd80003800000 */
.L_x_110:
[----:B------:R-:W2:Y:S04]  /*12bb0*/  LDL R3, [R1+0x2b0] ;  /* 0x0002b00001037983 */ /* 0x000ea80000100800 */
        /* <DEDUP_REMOVED lines=64> */
[----:B---3--:R-:W3:Y:S04]  /*12fc0*/  LDL.LU.64 R24, [R1] ;  /* 0x0000000001187983 */ /* 0x008ee80000300a00 */
        /* <DEDUP_REMOVED lines=63> */
[----:B------:R-:W-:Y:S01]  /*133c0*/  @!P5 FMUL R2, R2, 0.5 ;  /* 0x3f0000000202d820 */ /* 0x000fe20000400000 */
[----:B------:R-:W-:Y:S01]  /*133d0*/  @!P6 FMUL R0, R0, 0.5 ;  /* 0x3f0000000000e820 */ /* 0x000fe20000400000 */
[-C--:B------:R-:W-:Y:S01]  /*133e0*/  FMUL R5, R5, R16.reuse ;  /* 0x0000001005057220 */ /* 0x080fe20000400000 */
[-C--:B------:R-:W-:Y:S01]  /*133f0*/  FMUL R4, R4, R16.reuse ;  /* 0x0000001004047220 */ /* 0x080fe20000400000 */
[----:B--2---:R-:W-:Y:S01]  /*13400*/  IMAD R3, R15, 0x2000, R3 ;  /* 0x000020000f037824 */ /* 0x004fe200078e0203 */
[----:B------:R-:W-:Y:S01]  /*13410*/  UMOV UR7, 0x40000040 ;  /* 0x4000004000077882 */ /* 0x000fe20000000000 */
[----:B------:R-:W2:Y:S01]  /*13420*/  MUFU.EX2 R2, R2 ;  /* 0x0000000200027308 */ /* 0x000ea20000000800 */
[-CC-:B------:R-:W-:Y:S01]  /*13430*/  FFMA R158, R158, R16.reuse, -R5.reuse ;  /* 0x000000109e9e7223 */ /* 0x180fe20000000805 */
[-CC-:B------:R-:W-:Y:S01]  /*13440*/  FFMA R159, R159, R16.reuse, -R5.reuse ;  /* 0x000000109f9f7223 */ /* 0x180fe20000000805 */
[-CC-:B------:R-:W-:Y:S01]  /*13450*/  FFMA R154, R154, R16.reuse, -R5.reuse ;  /* 0x000000109a9a7223 */ /* 0x180fe20000000805 */
[-C--:B------:R-:W-:Y:S01]  /*13460*/  FFMA R155, R155, R16.reuse, -R5 ;  /* 0x000000109b9b7223 */ /* 0x080fe20000000805 */
[-CC-:B------:R-:W-:Y:S01]  /*13470*/  FFMA R156, R156, R16.reuse, -R4.reuse ;  /* 0x000000109c9c7223 */ /* 0x180fe20000000804 */
[-CC-:B------:R-:W-:Y:S01]  /*13480*/  FFMA R157, R157, R16.reuse, -R4.reuse ;  /* 0x000000109d9d7223 */ /* 0x180fe20000000804 */
[-CC-:B------:R-:W-:Y:S01]  /*13490*/  FFMA R152, R152, R16.reuse, -R4.reuse ;  /* 0x0000001098987223 */ /* 0x180fe20000000804 */
[----:B------:R-:W1:Y:S01]  /*134a0*/  MUFU.EX2 R0, R0 ;  /* 0x0000000000007308 */ /* 0x000e620000000800 */
[----:B------:R-:W-:Y:S01]  /*134b0*/  FSETP.GEU.AND P3, PT, R154, -126, PT ;  /* 0xc2fc00009a00780b */ /* 0x000fe20003f6e000 */
[----:B------:R-:W-:Y:S01]  /*134c0*/  FFMA R153, R153, R16, -R4 ;  /* 0x0000001099997223 */ /* 0x000fe20000000804 */
[----:B------:R-:W-:Y:S01]  /*134d0*/  FSETP.GEU.AND P4, PT, R155, -126, PT ;  /* 0xc2fc00009b00780b */ /* 0x000fe20003f8e000 */
[----:B------:R-:W-:Y:S01]  /*134e0*/  STL [R1+0x12c4], R162 ;  /* 0x0012c4a201007387 */ /* 0x000fe20000100800 */
[----:B------:R-:W-:-:S03]  /*134f0*/  R2UR UR6, R3 ;  /* 0x00000000030672ca */ /* 0x000fc600000e0000 */
[----:B------:R-:W-:Y:S01]  /*13500*/  STL [R1+0x12c0], R163 ;  /* 0x0012c0a301007387 */ /* 0x000fe20000100800 */
[----:B--2---:R-:W-:Y:S01]  /*13510*/  @!P5 FMUL R2, R2, R2 ;  /* 0x000000020202d220 */ /* 0x004fe20000400000 */
[----:B------:R-:W-:Y:S02]  /*13520*/  FSETP.GEU.AND P5, PT, R158, -126, PT ;  /* 0xc2fc00009e00780b */ /* 0x000fe40003fae000 */
[----:B------:R-:W-:Y:S02]  /*13530*/  STL [R1+0x12bc], R166 ;  /* 0x0012bca601007387 */ /* 0x000fe40000100800 */
[----:B------:R-:W-:Y:S02]  /*13540*/  @!P3 FMUL R154, R154, 0.5 ;  /* 0x3f0000009a9ab820 */ /* 0x000fe40000400000 */
[----:B------:R-:W-:Y:S01]  /*13550*/  @!P4 FMUL R155, R155, 0.5 ;  /* 0x3f0000009b9bc820 */ /* 0x000fe20000400000 */
[----:B-1----:R-:W-:Y:S01]  /*13560*/  @!P6 FMUL R0, R0, R0 ;  /* 0x000000000000e220 */ /* 0x002fe20000400000 */
[C---:B------:R-:W-:Y:S01]  /*13570*/  FSETP.GEU.AND P6, PT, R159.reuse, -126, PT ;  /* 0xc2fc00009f00780b */ /* 0x040fe20003fce000 */
[----:B------:R-:W1:Y:S01]  /*13580*/  MUFU.EX2 R14, R154 ;  /* 0x0000009a000e7308 */ /* 0x000e620000000800 */
[----:B------:R-:W-:Y:S03]  /*13590*/  STL [R1+0x12b8], R167 ;  /* 0x0012b8a701007387 */ /* 0x000fe60000100800 */
[----:B------:R-:W-:Y:S01]  /*135a0*/  @!P5 FMUL R158, R158, 0.5 ;  /* 0x3f0000009e9ed820 */ /* 0x000fe20000400000 */
[----:B------:R-:W-:Y:S03]  /*135b0*/  STL [R1+0x12b4], R160 ;  /* 0x0012b4a001007387 */ /* 0x000fe60000100800 */
[----:B------:R-:W2:Y:S01]  /*135c0*/  MUFU.EX2 R13, R155 ;  /* 0x0000009b000d7308 */ /* 0x000ea20000000800 */
[----:B------:R-:W-:Y:S03]  /*135d0*/  STL [R1+0x12b0], R161 ;  /* 0x0012b0a101007387 */ /* 0x000fe60000100800 */
[----:B------:R-:W-:Y:S01]  /*135e0*/  @!P6 FMUL R159, R159, 0.5 ;  /* 0x3f0000009f9fe820 */ /* 0x000fe20000400000 */
[----:B------:R-:W-:Y:S01]  /*135f0*/  STL [R1+0x12ac], R164 ;  /* 0x0012aca401007387 */ /* 0x000fe20000100800 */
[-C--:B---3--:R-:W-:Y:S01]  /*13600*/  FMUL R24, R24, R2.reuse ;  /* 0x0000000218187220 */ /* 0x088fe20000400000 */
[----:B------:R-:W-:Y:S01]  /*13610*/  FMUL R25, R25, R2 ;  /* 0x0000000219197220 */ /* 0x000fe20000400000 */
[----:B------:R-:W3:Y:S01]  /*13620*/  MUFU.EX2 R158, R158 ;  /* 0x0000009e009e7308 */ /* 0x000ee20000000800 */
[----:B-1----:R-:W-:Y:S01]  /*13630*/  @!P3 FMUL R14, R14, R14 ;  /* 0x0000000e0e0eb220 */ /* 0x002fe20000400000 */
[----:B------:R-:W-:Y:S01]  /*13640*/  FSETP.GEU.AND P3, PT, R152, -126, PT ;  /* 0xc2fc00009800780b */ /* 0x000fe20003f6e000 */
[-C--:B----4-:R-:W-:Y:S01]  /*13650*/  FMUL R26, R26, R0.reuse ;  /* 0x000000001a1a7220 */ /* 0x090fe20000400000 */
[----:B------:R-:W-:Y:S01]  /*13660*/  FMUL R27, R27, R0 ;  /* 0x000000001b1b7220 */ /* 0x000fe20000400000 */
[----:B------:R-:W-:Y:S01]  /*13670*/  STL [R1+0x12a8], R165 ;  /* 0x0012a8a501007387 */ /* 0x000fe20000100800 */
[-C--:B------:R-:W-:Y:S01]  /*13680*/  FMUL R28, R28, R2.reuse ;  /* 0x000000021c1c7220 */ /* 0x080fe20000400000 */
[----:B------:R-:W-:Y:S01]  /*13690*/  FMUL R29, R29, R2 ;  /* 0x000000021d1d7220 */ /* 0x000fe20000400000 */
[----:B------:R-:W1:Y:S01]  /*136a0*/  MUFU.EX2 R159, R159 ;  /* 0x0000009f009f7308 */ /* 0x000e620000000800 */
[----:B--2---:R-:W-:Y:S01]  /*136b0*/  @!P4 FMUL R13, R13, R13 ;  /* 0x0000000d0d0dc220 */ /* 0x004fe20000400000 */
[----:B------:R-:W-:Y:S01]  /*136c0*/  FSETP.GEU.AND P4, PT, R153, -126, PT ;  /* 0xc2fc00009900780b */ /* 0x000fe20003f8e000 */
[-C--:B------:R-:W-:Y:S01]  /*136d0*/  FMUL R30, R30, R0.reuse ;  /* 0x000000001e1e7220 */ /* 0x080fe20000400000 */
[----:B------:R-:W-:Y:S01]  /*136e0*/  FMUL R31, R31, R0 ;  /* 0x000000001f1f7220 */ /* 0x000fe20000400000 */
[----:B------:R-:W-:Y:S01]  /*136f0*/  STL [R1+0x12a4], R170 ;  /* 0x0012a4aa01007387 */ /* 0x000fe20000100800 */
[-C--:B------:R-:W-:Y:S01]  /*13700*/  FMUL R32, R32, R2.reuse ;  /* 0x0000000220207220 */ /* 0x080fe20000400000 */
[----:B------:R-:W-:Y:S01]  /*13710*/  @!P3 FMUL R152, R152, 0.5 ;  /* 0x3f0000009898b820 */ /* 0x000fe20000400000 */
[----:B------:R-:W-:Y:S01]  /*13720*/  FMUL R33, R33, R2 ;  /* 0x0000000221217220 */ /* 0x000fe20000400000 */
[----:B---3--:R-:W-:Y:S01]  /*13730*/  @!P5 FMUL R158, R158, R158 ;  /* 0x0000009e9e9ed220 */ /* 0x008fe20000400000 */
[----:B------:R-:W-:Y:S01]  /*13740*/  FSETP.GEU.AND P5, PT, R156, -126, PT ;  /* 0xc2fc00009c00780b */ /* 0x000fe20003fae000 */
[----:B------:R-:W2:Y:S01]  /*13750*/  MUFU.EX2 R12, R152 ;  /* 0x00000098000c7308 */ /* 0x000ea20000000800 */
[-C--:B------:R-:W-:Y:S01]  /*13760*/  FMUL R34, R34, R0.reuse ;  /* 0x0000000022227220 */ /* 0x080fe20000400000 */
[----:B------:R-:W-:Y:S01]  /*13770*/  FMUL R35, R35, R0 ;  /* 0x0000000023237220 */ /* 0x000fe20000400000 */
[-C--:B------:R-:W-:Y:S01]  /*13780*/  FMUL R36, R36, R2.reuse ;  /* 0x0000000224247220 */ /* 0x080fe20000400000 */
[----:B------:R-:W-:Y:S01]  /*13790*/  @!P4 FMUL R153, R153, 0.5 ;  /* 0x3f0000009999c820 */ /* 0x000fe20000400000 */
[----:B------:R-:W-:Y:S01]  /*137a0*/  FMUL R37, R37, R2 ;  /* 0x0000000225257220 */ /* 0x000fe20000400000 */
[----:B-1----:R-:W-:Y:S01]  /*137b0*/  @!P6 FMUL R159, R159, R159 ;  /* 0x0000009f9f9fe220 */ /* 0x002fe20000400000 */
[----:B------:R-:W-:Y:S01]  /*137c0*/  FSETP.GEU.AND P6, PT, R157, -126, PT ;  /* 0xc2fc00009d00780b */ /* 0x000fe20003fce000 */
[----:B------:R1:W3:Y:S01]  /*137d0*/  MUFU.EX2 R11, R153 ;  /* 0x00000099000b7308 */ /* 0x0002e20000000800 */
[-C--:B------:R-:W-:Y:S01]  /*137e0*/  FMUL R38, R38, R0.reuse ;  /* 0x0000000026267220 */ /* 0x080fe20000400000 */
[----:B------:R-:W-:Y:S01]  /*137f0*/  FMUL R39, R39, R0 ;  /* 0x0000000027277220 */ /* 0x000fe20000400000 */
[-C--:B------:R-:W-:Y:S01]  /*13800*/  FMUL R40, R40, R2.reuse ;  /* 0x0000000228287220 */ /* 0x080fe20000400000 */
[----:B------:R-:W-:Y:S01]  /*13810*/  @!P5 FMUL R156, R156, 0.5 ;  /* 0x3f0000009c9cd820 */ /* 0x000fe20000400000 */
[----:B------:R-:W-:Y:S01]  /*13820*/  FMUL R41, R41, R2 ;  /* 0x0000000229297220 */ /* 0x000fe20000400000 */
[----:B------:R-:W-:Y:S01]  /*13830*/  F2FP.BF16.F32.PACK_AB R155, R159, R158 ;  /* 0x0000009e9f9b723e */ /* 0x000fe200000010ff */
[-C--:B------:R-:W-:Y:S01]  /*13840*/  FMUL R42, R42, R0.reuse ;  /* 0x000000002a2a7220 */ /* 0x080fe20000400000 */
[----:B------:R-:W-:Y:S01]  /*13850*/  FMUL R43, R43, R0 ;  /* 0x000000002b2b7220 */ /* 0x000fe20000400000 */
[----:B--2---:R-:W-:Y:S01]  /*13860*/  @!P3 FMUL R12, R12, R12 ;  /* 0x0000000c0c0cb220 */ /* 0x004fe20000400000 */
[----:B------:R-:W2:Y:S01]  /*13870*/  MUFU.EX2 R156, R156 ;  /* 0x0000009c009c7308 */ /* 0x000ea20000000800 */
[-C--:B------:R-:W-:Y:S01]  /*13880*/  FMUL R44, R44, R2.reuse ;  /* 0x000000022c2c7220 */ /* 0x080fe20000400000 */
[----:B------:R-:W-:Y:S01]  /*13890*/  @!P6 FMUL R157, R157, 0.5 ;  /* 0x3f0000009d9de820 */ /* 0x000fe20000400000 */
[----:B------:R-:W-:Y:S01]  /*138a0*/  FMUL R45, R45, R2 ;  /* 0x000000022d2d7220 */ /* 0x000fe20000400000 */
[----:B-1----:R-:W-:Y:S01]  /*138b0*/  F2FP.BF16.F32.PACK_AB R153, R13, R14 ;  /* 0x0000000e0d99723e */ /* 0x002fe200000010ff */
[-C--:B------:R-:W-:Y:S01]  /*138c0*/  FMUL R46, R46, R0.reuse ;  /* 0x000000002e2e7220 */ /* 0x080fe20000400000 */
[----:B------:R-:W-:Y:S01]  /*138d0*/  FMUL R47, R47, R0 ;  /* 0x000000002f2f7220 */ /* 0x000fe20000400000 */
[----:B---3--:R-:W-:Y:S01]  /*138e0*/  @!P4 FMUL R11, R11, R11 ;  /* 0x0000000b0b0bc220 */ /* 0x008fe20000400000 */
[----:B------:R-:W1:Y:S01]  /*138f0*/  MUFU.EX2 R157, R157 ;  /* 0x0000009d009d7308 */ /* 0x000e620000000800 */
[-C--:B------:R-:W-:Y:S01]  /*13900*/  FMUL R48, R48, R2.reuse ;  /* 0x0000000230307220 */ /* 0x080fe20000400000 */
[----:B------:R-:W-:Y:S01]  /*13910*/  FMUL R49, R49, R2 ;  /* 0x0000000231317220 */ /* 0x000fe20000400000 */
[----:B------:R-:W-:Y:S01]  /*13920*/  STL [R1+0x12a0], R171 ;  /* 0x0012a0ab01007387 */ /* 0x000fe20000100800 */
[----:B------:R-:W-:Y:S01]  /*13930*/  F2FP.BF16.F32.PACK_AB R152, R11, R12 ;  /* 0x0000000c0b98723e */ /* 0x000fe200000010ff */
[-C--:B------:R-:W-:Y:S01]  /*13940*/  FMUL R50, R50, R0.reuse ;  /* 0x0000000032327220 */ /* 0x080fe20000400000 */
[----:B------:R-:W-:Y:S01]  /*13950*/  FMUL R51, R51, R0 ;  /* 0x0000000033337220 */ /* 0x000fe20000400000 */
[----:B------:R-:W-:Y:S01]  /*13960*/  STL [R1+0x129c], R174 ;  /* 0x00129cae01007387 */ /* 0x000fe20000100800 */
[----:B--2---:R-:W-:Y:S01]  /*13970*/  @!P5 FMUL R156, R156, R156 ;  /* 0x0000009c9c9cd220 */ /* 0x004fe20000400000 */
[-C--:B------:R-:W-:Y:S01]  /*13980*/  FMUL R52, R52, R2.reuse ;  /* 0x0000000234347220 */ /* 0x080fe20000400000 */
[----:B------:R-:W-:Y:S01]  /*13990*/  FMUL R53, R53, R2 ;  /* 0x0000000235357220 */ /* 0x000fe20000400000 */
[----:B------:R-:W-:Y:S01]  /*139a0*/  STL [R1+0x1298], R175 ;  /* 0x001298af01007387 */ /* 0x000fe20000100800 */
[-C--:B------:R-:W-:Y:S01]  /*139b0*/  FMUL R54, R54, R0.reuse ;  /* 0x0000000036367220 */ /* 0x080fe20000400000 */
[----:B------:R-:W-:-:S02]  /*139c0*/  FMUL R55, R55, R0 ;  /* 0x0000000037377220 */ /* 0x000fc40000400000 */
[----:B------:R-:W-:Y:S01]  /*139d0*/  STL [R1+0x1294], R168 ;  /* 0x001294a801007387 */ /* 0x000fe20000100800 */
[----:B-1----:R-:W-:Y:S01]  /*139e0*/  @!P6 FMUL R157, R157, R157 ;  /* 0x0000009d9d9de220 */ /* 0x002fe20000400000 */
[-C--:B------:R-:W-:Y:S01]  /*139f0*/  FMUL R56, R56, R2.reuse ;  /* 0x0000000238387220 */ /* 0x080fe20000400000 */
[----:B------:R-:W-:Y:S01]  /*13a00*/  FMUL R57, R57, R2 ;  /* 0x0000000239397220 */ /* 0x000fe20000400000 */
[----:B------:R-:W-:Y:S01]  /*13a10*/  STL [R1+0x1290], R169 ;  /* 0x001290a901007387 */ /* 0x000fe20000100800 */
[-C--:B------:R-:W-:Y:S01]  /*13a20*/  FMUL R58, R58, R0.reuse ;  /* 0x000000003a3a7220 */ /* 0x080fe20000400000 */
[----:B------:R-:W-:Y:S01]  /*13a30*/  FMUL R59, R59, R0 ;  /* 0x000000003b3b7220 */ /* 0x000fe20000400000 */
[----:B------:R-:W-:Y:S01]  /*13a40*/  F2FP.BF16.F32.PACK_AB R154, R157, R156 ;  /* 0x0000009c9d9a723e */ /* 0x000fe200000010ff */
[----:B------:R-:W-:Y:S01]  /*13a50*/  STL [R1+0x128c], R172 ;  /* 0x00128cac01007387 */ /* 0x000fe20000100800 */
[-C--:B------:R-:W-:Y:S01]  /*13a60*/  FMUL R60, R60, R2.reuse ;  /* 0x000000023c3c7220 */ /* 0x080fe20000400000 */
[----:B------:R-:W-:-:S02]  /*13a70*/  FMUL R61, R61, R2 ;  /* 0x000000023d3d7220 */ /* 0x000fc40000400000 */
[----:B------:R-:W-:Y:S01]  /*13a80*/  STL [R1+0x1288], R173 ;  /* 0x001288ad01007387 */ /* 0x000fe20000100800 */
[-C--:B------:R-:W-:Y:S01]  /*13a90*/  FMUL R62, R62, R0.reuse ;  /* 0x000000003e3e7220 */ /* 0x080fe20000400000 */
[----:B------:R-:W-:Y:S02]  /*13aa0*/  FMUL R63, R63, R0 ;  /* 0x000000003f3f7220 */ /* 0x000fe40000400000 */
[----:B------:R-:W-:Y:S01]  /*13ab0*/  STL [R1+0xe84], R178 ;  /* 0x000e84b201007387 */ /* 0x000fe20000100800 */
[-C--:B------:R-:W-:Y:S01]  /*13ac0*/  FMUL R64, R64, R2.reuse ;  /* 0x0000000240407220 */ /* 0x080fe20000400000 */
[----:B------:R-:W-:Y:S02]  /*13ad0*/  FMUL R65, R65, R2 ;  /* 0x0000000241417220 */ /* 0x000fe40000400000 */
        /* <DEDUP_REMOVED lines=129> */
[----:B------:R-:W-:Y:S04]  /*142f0*/  STL [R1+0x508], R252 ;  /* 0x000508fc01007387 */ /* 0x000fe80000100800 */
[----:B------:R-:W-:Y:S01]  /*14300*/  WARPGROUP.ARRIVE ;  /* 0x00000000000079c5 */ /* 0x000fe20000000000 */
[----:B------:R-:W-:Y:S04]  /*14310*/  STL [R1+0x504], R251 ;  /* 0x000504fb01007387 */ /* 0x000fe80000100800 */
[----:B------:R-:W-:Y:S01]  /*14320*/  STL [R1+0x500], R250 ;  /* 0x000500fa01007387 */ /* 0x000fe20000100800 */
[----:B------:R-:W-:Y:S03]  /*14330*/  HGMMA.64x256x16.F32.BF16 R24, R152, gdesc[UR4].tnspB, R24, gsb0 ;  /* 0x43e0000498187df0 */ /* 0x000fe60008001818 */
        /* <DEDUP_REMOVED lines=16> */
[----:B------:R1:W-:Y:S04]  /*14440*/  STL [R1+0x4bc], R8 ;  /* 0x0004bc0801007387 */ /* 0x0003e80000100800 */
[----:B------:R2:W-:Y:S04]  /*14450*/  STL [R1+0x4b8], R7 ;  /* 0x0004b80701007387 */ /* 0x0005e80000100800 */
        /* <DEDUP_REMOVED lines=10> */
[----:B------:R4:W-:Y:S01]  /*14500*/  STL [R1+0x55c], R15 ;  /* 0x00055c0f01007387 */ /* 0x0009e20000100800 */
[----:B------:R-:W-:-:S03]  /*14510*/  WARPGROUP.DEPBAR.LE gsb0, 0x0 ;  /* 0x00008000000079c5 */ /* 0x000fc60000010000 */
[----:B------:R-:W-:Y:S01]  /*14520*/  STL.64 [R1], R24 ;  /* 0x0000001801007387 */ /* 0x000fe20000100a00 */
[----:B-1----:R-:W-:Y:S01]  /*14530*/  MOV R8, R150 ;  /* 0x0000009600087202 */ /* 0x002fe20000000f00 */
[----:B--2---:R-:W-:Y:S01]  /*14540*/  IMAD.MOV.U32 R7, RZ, RZ, R151 ;  /* 0x000000ffff077224 */ /* 0x004fe200078e0097 */
[----:B------:R-:W-:Y:S01]  /*14550*/  MOV R10, R148 ;  /* 0x00000094000a7202 */ /* 0x000fe20000000f00 */
[----:B------:R-:W-:Y:S01]  /*14560*/  STL.64 [R1+0x8], R26 ;  /* 0x0000081a01007387 */ /* 0x000fe20000100a00 */
[----:B------:R-:W-:Y:S01]  /*14570*/  IMAD.MOV.U32 R9, RZ, RZ, R149 ;  /* 0x000000ffff097224 */ /* 0x000fe200078e0095 */
[----:B---3--:R-:W-:Y:S01]  /*14580*/  MOV R12, R146 ;  /* 0x00000092000c7202 */ /* 0x008fe20000000f00 */
[----:B----4-:R-:W-:Y:S01]  /*14590*/  IMAD.MOV.U32 R11, RZ, RZ, R147 ;  /* 0x000000ffff0b7224 */ /* 0x010fe200078e0093 */
        /* <DEDUP_REMOVED lines=12> */
[----:B------:R1:W-:Y:S01]  /*14660*/  STL.64 [R1+0x28], R34 ;  /* 0x0000282201007387 */ /* 0x0003e20000100a00 */
[----:B------:R-:W-:Y:S01]  /*14670*/  IMAD.MOV.U32 R22, RZ, RZ, R137 ;  /* 0x000000ffff167224 */ /* 0x000fe200078e0089 */
[----:B------:R-:W-:Y:S01]  /*14680*/  MOV R157, R134 ;  /* 0x00000086009d7202 */ /* 0x000fe20000000f00 */
[----:B------:R-:W-:Y:S01]  /*14690*/  IMAD.MOV.U32 R156, RZ, RZ, R135 ;  /* 0x000000ffff9c7224 */ /* 0x000fe200078e0087 */
[----:B------:R-:W2:Y:S01]  /*146a0*/  LDL.LU.64 R150, [R1+0x14c8] ;  /* 0x0014c80001967983 */ /* 0x000ea20000300a00 */
[----:B------:R-:W-:Y:S01]  /*146b0*/  MOV R159, R132 ;  /* 0x00000084009f7202 */ /* 0x000fe20000000f00 */
[----:B------:R-:W-:Y:S01]  /*146c0*/  IMAD.MOV.U32 R158, RZ, RZ, R133 ;  /* 0x000000ffff9e7224 */ /* 0x000fe200078e0085 */
[----:B------:R-:W-:Y:S01]  /*146d0*/  MOV R177, R130 ;  /* 0x0000008200b17202 */ /* 0x000fe20000000f00 */
[----:B------:R-:W3:Y:S01]  /*146e0*/  LDL.LU.64 R148, [R1+0x14c0] ;  /* 0x0014c00001947983 */ /* 0x000ee20000300a00 */
[----:B------:R-:W-:Y:S01]  /*146f0*/  IMAD.MOV.U32 R176, RZ, RZ, R131 ;  /* 0x000000ffffb07224 */ /* 0x000fe200078e0083 */
[----:B------:R-:W-:Y:S01]  /*14700*/  MOV R179, R128 ;  /* 0x0000008000b37202 */ /* 0x000fe20000000f00 */
[----:B------:R-:W-:Y:S01]  /*14710*/  IMAD.MOV.U32 R178, RZ, RZ, R129 ;  /* 0x000000ffffb27224 */ /* 0x000fe200078e0081 */
[----:B------:R-:W4:Y:S01]  /*14720*/  LDL.LU.64 R146, [R1+0x14b8] ;  /* 0x0014b80001927983 */ /* 0x000f220000300a00 */
[----:B------:R-:W-:Y:S01]  /*14730*/  MOV R181, R126 ;  /* 0x0000007e00b57202 */ /* 0x000fe20000000f00 */
[----:B------:R-:W-:Y:S01]  /*14740*/  IMAD.MOV.U32 R180, RZ, RZ, R127 ;  /* 0x000000ffffb47224 */ /* 0x000fe200078e007f */
[----:B------:R-:W-:Y:S01]  /*14750*/  MOV R183, R124 ;  /* 0x0000007c00b77202 */ /* 0x000fe20000000f00 */
[----:B------:R-:W4:Y:S01]  /*14760*/  LDL.LU.64 R144, [R1+0x14b0] ;  /* 0x0014b00001907983 */ /* 0x000f220000300a00 */
        /* <DEDUP_REMOVED lines=117> */
[----:B------:R-:W-:-:S02]  /*14ec0*/  IMAD.MOV.U32 R5, RZ, RZ, R37 ;  /* 0x000000ffff057224 */ /* 0x000fc400078e0025 */
        /* <DEDUP_REMOVED lines=25> */
[----:B-1----:R-:W4:Y:S04]  /*15060*/  LDL.LU.64 R34, [R1+0x12f8] ;  /* 0x0012f80001227983 */ /* 0x002f280000300a00 */
[----:B------:R-:W4:Y:S04]  /*15070*/  LDL.LU.64 R32, [R1+0x12f0] ;  /* 0x0012f00001207983 */ /* 0x000f280000300a00 */
[----:B------:R-:W4:Y:S04]  /*15080*/  LDL.LU.64 R30, [R1+0x12e8] ;  /* 0x0012e800011e7983 */ /* 0x000f280000300a00 */
[----:B------:R-:W4:Y:S04]  /*15090*/  LDL.LU.64 R28, [R1+0x12e0] ;  /* 0x0012e000011c7983 */ /* 0x000f280000300a00 */
[----:B------:R-:W4:Y:S04]  /*150a0*/  LDL.LU.64 R26, [R1+0x12d8] ;  /* 0x0012d800011a7983 */ /* 0x000f280000300a00 */
[----:B------:R-:W4:Y:S01]  /*150b0*/  LDL.LU.64 R24, [R1+0x12d0] ;  /* 0x0012d00001187983 */ /* 0x000f220000300a00 */
[----:B------:R-:W-:-:S04]  /*150c0*/  IADD3 R6, R3, 0x1000, RZ ;  /* 0x0000100003067810 */ /* 0x000fc80007ffe0ff */
[----:B------:R-:W-:Y:S01]  /*150d0*/  R2UR UR6, R6 ;  /* 0x00000000060672ca */ /* 0x000fe200000e0000 */
[----:B------:R-:W-:Y:S01]  /*150e0*/  UMOV UR7, 0x40000040 ;  /* 0x4000004000077882 */ /* 0x000fe20000000000 */
[-C--:B--2---:R-:W-:Y:S01]  /*150f0*/  FMUL R150, R150, R0.reuse ;  /* 0x0000000096967220 */ /* 0x084fe20000400000 */
[----:B------:R-:W-:Y:S01]  /*15100*/  FMUL R151, R151, R0 ;  /* 0x0000000097977220 */ /* 0x000fe20000400000 */
[-C--:B---3--:R-:W-:Y:S01]  /*15110*/  FMUL R148, R148, R2.reuse ;  /* 0x0000000294947220 */ /* 0x088fe20000400000 */
[----:B------:R-:W-:Y:S01]  /*15120*/  FMUL R149, R149, R2 ;  /* 0x0000000295957220 */ /* 0x000fe20000400000 */
[-C--:B----4-:R-:W-:Y:S01]  /*15130*/  FMUL R146, R146, R0.reuse ;  /* 0x0000000092927220 */ /* 0x090fe20000400000 */
[----:B------:R-:W-:Y:S01]  /*15140*/  FMUL R147, R147, R0 ;  /* 0x0000000093937220 */ /* 0x000fe20000400000 */
[-C--:B------:R-:W-:Y:S01]  /*15150*/  FMUL R144, R144, R2.reuse ;  /* 0x0000000290907220 */ /* 0x080fe20000400000 */
        /* <DEDUP_REMOVED lines=120> */
[----:B------:R-:W-:-:S06]  /*158e0*/  FMUL R25, R25, R2 ;  /* 0x0000000219197220 */ /* 0x000fcc0000400000 */
[----:B------:R-:W-:-:S06]  /*158f0*/  WARPGROUP.ARRIVE ;  /* 0x00000000000079c5 */ /* 0x000fcc0000000000 */
[----:B------:R-:W-:Y:S01]  /*15900*/  HGMMA.64x256x16.F32.BF16 R24, R152, gdesc[UR4].tnspB, R24, gsb0 ;  /* 0x43e0000498187df0 */ /* 0x000fe20008001818 */
[----:B------:R-:W-:Y:S04]  /*15910*/  STL [R1+0x560], R2 ;  /* 0x0005600201007387 */ /* 0x000fe80000100800 */
[----:B------:R-:W-:Y:S01]  /*15920*/  STL [R1+0x564], R0 ;  /* 0x0005640001007387 */ /* 0x000fe20000100800 */
        /* <DEDUP_REMOVED lines=63> */
[----:B------:R-:W-:Y:S04]  /*15d20*/  STL.64 [R1+0x1090], R26 ;  /* 0x0010901a01007387 */ /* 0x000fe80000100a00 */
[----:B------:R2:W-:Y:S01]  /*15d30*/  STL.64 [R1+0x1088], R24 ;  /* 0x0010881801007387 */ /* 0x0005e20000100a00 */
[----:B-1----:R-:W-:-:S03]  /*15d40*/  IMAD.MOV.U32 R36, RZ, RZ, R4 ;  /* 0x000000ffff247224 */ /* 0x002fc600078e0004 */
[----:B--2---:R-:W2:Y:S04]  /*15d50*/  LDL.LU R24, [R1] ;  /* 0x0000000001187983 */ /* 0x004ea80000300800 */
        /* <DEDUP_REMOVED lines=15> */
[----:B------:R-:W3:Y:S01]  /*15e50*/  LDL.LU R4, [R1+0x12cc] ;  /* 0x0012cc0001047983 */ /* 0x000ee20000300800 */
[----:B------:R-:W-:-:S03]  /*15e60*/  MOV R41, R167 ;  /* 0x000000a700297202 */ /* 0x000fc60000000f00 */
[----:B------:R-:W4:Y:S04]  /*15e70*/  LDL.LU R5, [R1+0x12c8] ;  /* 0x0012c80001057983 */ /* 0x000f280000300800 */
[----:B------:R-:W4:Y:S04]  /*15e80*/  LDL.LU R162, [R1+0x12c4] ;  /* 0x0012c40001a27983 */ /* 0x000f280000300800 */
[----:B------:R-:W2:Y:S04]  /*15e90*/  LDL.LU R163, [R1+0x12c0] ;  /* 0x0012c00001a37983 */ /* 0x000ea80000300800 */
[----:B------:R-:W3:Y:S04]  /*15ea0*/  LDL.LU R166, [R1+0x12bc] ;  /* 0x0012bc0001a67983 */ /* 0x000ee80000300800 */
[----:B------:R-:W3:Y:S01]  /*15eb0*/  LDL.LU R167, [R1+0x12b8] ;  /* 0x0012b80001a77983 */ /* 0x000ee20000300800 */
[----:B------:R-:W-:Y:S01]  /*15ec0*/  IMAD.MOV.U32 R42, RZ, RZ, R160 ;  /* 0x000000ffff2a7224 */ /* 0x000fe200078e00a0 */
[----:B------:R-:W-:Y:S01]  /*15ed0*/  MOV R43, R161 ;  /* 0x000000a1002b7202 */ /* 0x000fe20000000f00 */
[----:B------:R-:W-:Y:S01]  /*15ee0*/  IMAD.MOV.U32 R44, RZ, RZ, R164 ;  /* 0x000000ffff2c7224 */ /* 0x000fe200078e00a4 */
[----:B------:R-:W3:Y:S01]  /*15ef0*/  LDL.LU R160, [R1+0x12b4] ;  /* 0x0012b40001a07983 */ /* 0x000ee20000300800 */
[----:B------:R-:W-:-:S03]  /*15f00*/  MOV R45, R165 ;  /* 0x000000a5002d7202 */ /* 0x000fc60000000f00 */
[----:B------:R-:W3:Y:S04]  /*15f10*/  LDL.LU R161, [R1+0x12b0] ;  /* 0x0012b00001a17983 */ /* 0x000ee80000300800 */
[----:B------:R-:W3:Y:S04]  /*15f20*/  LDL.LU R164, [R1+0x12ac] ;  /* 0x0012ac0001a47983 */ /* 0x000ee80000300800 */
[----:B------:R-:W3:Y:S01]  /*15f30*/  LDL.LU R165, [R1+0x12a8] ;  /* 0x0012a80001a57983 */ /* 0x000ee20000300800 */
[----:B------:R-:W-:Y:S02]  /*15f40*/  IMAD.MOV.U32 R54, RZ, RZ, R16 ;  /* 0x000000ffff367224 */ /* 0x000fe400078e0010 */
[----:B------:R-:W4:Y:S01]  /*15f50*/  LDC R16, c[0x0][0x604] ;  /* 0x00018100ff107b82 */ /* 0x000f220000000800 */
[----:B------:R-:W-:Y:S01]  /*15f60*/  VIADD R6, R3, 0x80 ;  /* 0x0000008003067836 */ /* 0x000fe20000000000 */
[----:B------:R-:W-:Y:S01]  /*15f70*/  MOV R47, R171 ;  /* 0x000000ab002f7202 */ /* 0x000fe20000000f00 */
[----:B------:R-:W-:Y:S01]  /*15f80*/  IMAD.MOV.U32 R46, RZ, RZ, R170 ;  /* 0x000000ffff2e7224 */ /* 0x000fe200078e00aa */
[----:B------:R-:W-:Y:S01]  /*15f90*/  MOV R49, R175 ;  /* 0x000000af00317202 */ /* 0x000fe20000000f00 */
[----:B------:R-:W-:Y:S01]  /*15fa0*/  IMAD.MOV.U32 R48, RZ, RZ, R174 ;  /* 0x000000ffff307224 */ /* 0x000fe200078e00ae */
[----:B------:R-:W-:Y:S01]  /*15fb0*/  R2UR UR6, R6 ;  /* 0x00000000060672ca */ /* 0x000fe200000e0000 */
        /* <DEDUP_REMOVED lines=100> */
[----:B------:R-:W-:Y:S01]  /*16600*/  UMOV UR7, 0x40000040 ;  /* 0x4000004000077882 */ /* 0x000fe20000000000 */
[----:B------:R-:W-:Y:S01]  /*16610*/  MOV R151, R7 ;  /* 0x0000000700977202 */ /* 0x000fe20000000f00 */
[----:B------:R-:W3:Y:S04]  /*16620*/  LDL.LU R170, [R1+0x12a4] ;  /* 0x0012a40001aa7983 */ /* 0x000ee80000300800 */
[----:B------:R-:W3:Y:S04]  /*16630*/  LDL.LU R171, [R1+0x12a0] ;  /* 0x0012a00001ab7983 */ /* 0x000ee80000300800 */
[----:B------:R-:W3:Y:S04]  /*16640*/  LDL.LU R174, [R1+0x129c] ;  /* 0x00129c0001ae7983 */ /* 0x000ee80000300800 */
[----:B------:R-:W3:Y:S04]  /*16650*/  LDL.LU R175, [R1+0x1298] ;  /* 0x0012980001af7983 */ /* 0x000ee80000300800 */
[----:B------:R-:W3:Y:S04]  /*16660*/  LDL.LU R168, [R1+0x1294] ;  /* 0x0012940001a87983 */ /* 0x000ee80000300800 */
[----:B------:R-:W3:Y:S04]  /*16670*/  LDL.LU R169, [R1+0x1290] ;  /* 0x0012900001a97983 */ /* 0x000ee80000300800 */
[----:B------:R-:W3:Y:S04]  /*16680*/  LDL.LU R172, [R1+0x128c] ;  /* 0x00128c0001ac7983 */ /* 0x000ee80000300800 */
[----:B------:R-:W3:Y:S01]  /*16690*/  LDL.LU R173, [R1+0x1288] ;  /* 0x0012880001ad7983 */ /* 0x000ee20000300800 */
[-CC-:B----4-:R-:W-:Y:S01]  /*166a0*/  FFMA R162, R162, R16.reuse, -R5.reuse ;  /* 0x00000010a2a27223 */ /* 0x190fe20000000805 */
[-CC-:B--2---:R-:W-:Y:S01]  /*166b0*/  FFMA R163, R163, R16.reuse, -R5.reuse ;  /* 0x00000010a3a37223 */ /* 0x184fe20000000805 */
[-CC-:B---3--:R-:W-:Y:S01]  /*166c0*/  FFMA R166, R166, R16.reuse, -R5.reuse ;  /* 0x00000010a6a67223 */ /* 0x188fe20000000805 */
[----:B------:R-:W-:-:S02]  /*166d0*/  FFMA R167, R167, R16, -R5 ;  /* 0x00000010a7a77223 */ /* 0x000fc40000000805 */
[----:B------:R-:W-:Y:S02]  /*166e0*/  FSETP.GEU.AND P3, PT, R162, -126, PT ;  /* 0xc2fc0000a200780b */ /* 0x000fe40003f6e000 */
[----:B------:R-:W-:Y:S02]  /*166f0*/  FSETP.GEU.AND P4, PT, R163, -126, PT ;  /* 0xc2fc0000a300780b */ /* 0x000fe40003f8e000 */
[----:B------:R-:W-:Y:S02]  /*16700*/  FSETP.GEU.AND P6, PT, R166, -126, PT ;  /* 0xc2fc0000a600780b */ /* 0x000fe40003fce000 */
[----:B------:R-:W-:-:S07]  /*16710*/  FSETP.GEU.AND P5, PT, R167, -126, PT ;  /* 0xc2fc0000a700780b */ /* 0x000fce0003fae000 */
[----:B------:R-:W-:Y:S02]  /*16720*/  @!P3 FMUL R162, R162, 0.5 ;  /* 0x3f000000a2a2b820 */ /* 0x000fe40000400000 */
[----:B------:R-:W-:Y:S02]  /*16730*/  @!P4 FMUL R163, R163, 0.5 ;  /* 0x3f000000a3a3c820 */ /* 0x000fe40000400000 */
[----:B------:R-:W-:Y:S02]  /*16740*/  @!P6 FMUL R166, R166, 0.5 ;  /* 0x3f000000a6a6e820 */ /* 0x000fe40000400000 */
[----:B------:R-:W-:Y:S01]  /*16750*/  @!P5 FMUL R167, R167, 0.5 ;  /* 0x3f000000a7a7d820 */ /* 0x000fe20000400000 */
[----:B------:R-:W1:Y:S08]  /*16760*/  MUFU.EX2 R162, R162 ;  /* 0x000000a200a27308 */ /* 0x000e700000000800 */
[----:B------:R-:W2:Y:S08]  /*16770*/  MUFU.EX2 R163, R163 ;  /* 0x000000a300a37308 */ /* 0x000eb00000000800 */
[----:B------:R-:W3:Y:S08]  /*16780*/  MUFU.EX2 R166, R166 ;  /* 0x000000a600a67308 */ /* 0x000ef00000000800 */
[----:B------:R-:W4:Y:S01]  /*16790*/  MUFU.EX2 R167, R167 ;  /* 0x000000a700a77308 */ /* 0x000f220000000800 */
[-CC-:B------:R-:W-:Y:S01]  /*167a0*/  FFMA R160, R160, R16.reuse, -R4.reuse ;  /* 0x00000010a0a07223 */ /* 0x180fe20000000804 */
[-CC-:B------:R-:W-:Y:S01]  /*167b0*/  FFMA R161, R161, R16.reuse, -R4.reuse ;  /* 0x00000010a1a17223 */ /* 0x180fe20000000804 */
[-CC-:B------:R-:W-:Y:S01]  /*167c0*/  FFMA R164, R164, R16.reuse, -R4.reuse ;  /* 0x00000010a4a47223 */ /* 0x180fe20000000804 */
[----:B------:R-:W-:Y:S01]  /*167d0*/  FFMA R165, R165, R16, -R4 ;  /* 0x00000010a5a57223 */ /* 0x000fe20000000804 */
[----:B-1----:R-:W-:Y:S01]  /*167e0*/  @!P3 FMUL R162, R162, R162 ;  /* 0x000000a2a2a2b220 */ /* 0x002fe20000400000 */
[----:B--2---:R-:W-:Y:S01]  /*167f0*/  @!P4 FMUL R163, R163, R163 ;  /* 0x000000a3a3a3c220 */ /* 0x004fe20000400000 */
[----:B------:R-:W-:Y:S01]  /*16800*/  FSETP.GEU.AND P3, PT, R160, -126, PT ;  /* 0xc2fc0000a000780b */ /* 0x000fe20003f6e000 */
[----:B---3--:R-:W-:Y:S01]  /*16810*/  @!P6 FMUL R166, R166, R166 ;  /* 0x000000a6a6a6e220 */ /* 0x008fe20000400000 */
[----:B------:R-:W-:-:S02]  /*16820*/  FSETP.GEU.AND P4, PT, R161, -126, PT ;  /* 0xc2fc0000a100780b */ /* 0x000fc40003f8e000 */
[----:B------:R-:W-:Y:S01]  /*16830*/  FSETP.GEU.AND P6, PT, R164, -126, PT ;  /* 0xc2fc0000a400780b */ /* 0x000fe20003fce000 */
[----:B----4-:R-:W-:Y:S01]  /*16840*/  @!P5 FMUL R167, R167, R167 ;  /* 0x000000a7a7a7d220 */ /* 0x010fe20000400000 */
        /* <DEDUP_REMOVED lines=9> */
[----:B-1----:R-:W-:Y:S01]  /*168e0*/  @!P3 FMUL R160, R160, R160 ;  /* 0x000000a0a0a0b220 */ /* 0x002fe20000400000 */
[----:B--2---:R-:W-:Y:S01]  /*168f0*/  @!P4 FMUL R161, R161, R161 ;  /* 0x000000a1a1a1c220 */ /* 0x004fe20000400000 */
[----:B------:R-:W-:Y:S01]  /*16900*/  F2FP.BF16.F32.PACK_AB R153, R163, R162 ;  /* 0x000000a2a399723e */ /* 0x000fe200000010ff */
[----:B---3--:R-:W-:Y:S01]  /*16910*/  @!P6 FMUL R164, R164, R164 ;  /* 0x000000a4a4a4e220 */ /* 0x008fe20000400000 */
[----:B------:R-:W-:-:S02]  /*16920*/  F2FP.BF16.F32.PACK_AB R155, R167, R166 ;  /* 0x000000a6a79b723e */ /* 0x000fc400000010ff */
[----:B------:R-:W-:Y:S01]  /*16930*/  F2FP.BF16.F32.PACK_AB R152, R161, R160 ;  /* 0x000000a0a198723e */ /* 0x000fe200000010ff */
[----:B----4-:R-:W-:-:S05]  /*16940*/  @!P5 FMUL R165, R165, R165 ;  /* 0x000000a5a5a5d220 */ /* 0x010fca0000400000 */
[----:B------:R-:W-:-:S04]  /*16950*/  F2FP.BF16.F32.PACK_AB R154, R165, R164 ;  /* 0x000000a4a59a723e */ /* 0x000fc800000010ff */
[----:B------:R-:W-:-:S06]  /*16960*/  WARPGROUP.ARRIVE ;  /* 0x00000000000079c5 */ /* 0x000fcc0000000000 */
[----:B------:R-:W-:Y:S01]  /*16970*/  HGMMA.64x256x16.F32.BF16 R24, R152, gdesc[UR4].tnspB, R24, gsb0 ;  /* 0x43e0000498187df0 */ /* 0x000fe20008001818 */
[----:B------:R-:W-:Y:S04]  /*16980*/  STL [R1+0x56c], R162 ;  /* 0x00056ca201007387 */ /* 0x000fe80000100800 */
[----:B------:R-:W-:Y:S04]  /*16990*/  STL [R1+0x568], R163 ;  /* 0x000568a301007387 */ /* 0x000fe80000100800 */
[----:B------:R-:W-:Y:S04]  /*169a0*/  STL [R1+0x574], R166 ;  /* 0x000574a601007387 */ /* 0x000fe80000100800 */
[----:B------:R-:W-:Y:S04]  /*169b0*/  STL [R1+0x570], R167 ;  /* 0x000570a701007387 */ /* 0x000fe80000100800 */
[----:B------:R-:W-:Y:S04]  /*169c0*/  STL [R1+0x57c], R160 ;  /* 0x00057ca001007387 */ /* 0x000fe80000100800 */
        /* <DEDUP_REMOVED lines=132> */
[----:B------:R-:W-:-:S04]  /*17210*/  IADD3 R6, R3, 0x1080, RZ ;  /* 0x0000108003067810 */ /* 0x000fc80007ffe0ff */
[----:B------:R-:W-:Y:S01]  /*17220*/  R2UR UR6, R6 ;  /* 0x00000000060672ca */ /* 0x000fe200000e0000 */
[----:B------:R-:W-:Y:S01]  /*17230*/  UMOV UR7, 0x40000040 ;  /* 0x4000004000077882 */ /* 0x000fe20000000000 */
[----:B--2---:R-:W-:-:S11]  /*17240*/  WARPGROUP.ARRIVE ;  /* 0x00000000000079c5 */ /* 0x004fd60000000000 */
        /* <DEDUP_REMOVED lines=130> */
[-CC-:B------:R-:W-:Y:S01]  /*17a70*/  FFMA R170, R170, R16.reuse, -R5.reuse ;  /* 0x00000010aaaa7223 */ /* 0x180fe20000000805 */
[-CC-:B------:R-:W-:Y:S01]  /*17a80*/  FFMA R171, R171, R16.reuse, -R5.reuse ;  /* 0x00000010abab7223 */ /* 0x180fe20000000805 */
[-CC-:B------:R-:W-:Y:S01]  /*17a90*/  FFMA R174, R174, R16.reuse, -R5.reuse ;  /* 0x00000010aeae7223 */ /* 0x180fe20000000805 */
        /* <DEDUP_REMOVED lines=10> */
[----:B------:R-:W3:Y:S08]  /*17b40*/  MUFU.EX2 R171, R171 ;  /* 0x000000ab00ab7308 */ /* 0x000ef00000000800 */
[----:B------:R-:W4:Y:S08]  /*17b50*/  MUFU.EX2 R174, R174 ;  /* 0x000000ae00ae7308 */ /* 0x000f300000000800 */
[----:B------:R-:W4:Y:S01]  /*17b60*/  MUFU.EX2 R175, R175 ;  /* 0x000000af00af7308 */ /* 0x000f220000000800 */
[-CC-:B------:R-:W-:Y:S01]  /*17b70*/  FFMA R168, R168, R16.reuse, -R4.reuse ;  /* 0x00000010a8a87223 */ /* 0x180fe20000000804 */
[-CC-:B------:R-:W-:Y:S01]  /*17b80*/  FFMA R169, R169, R16.reuse, -R4.reuse ;  /* 0x00000010a9a97223 */ /* 0x180fe20000000804 */
[-CC-:B------:R-:W-:Y:S01]  /*17b90*/  FFMA R172, R172, R16.reuse, -R4.reuse ;  /* 0x00000010acac7223 */ /* 0x180fe20000000804 */
[----:B------:R-:W-:Y:S01]  /*17ba0*/  FFMA R173, R173, R16, -R4 ;  /* 0x00000010adad7223 */ /* 0x000fe20000000804 */
[----:B-1----:R-:W-:Y:S01]  /*17bb0*/  @!P3 FMUL R170, R170, R170 ;  /* 0x000000aaaaaab220 */ /* 0x002fe20000400000 */
[----:B---3--:R-:W-:Y:S01]  /*17bc0*/  @!P4 FMUL R171, R171, R171 ;  /* 0x000000abababc220 */ /* 0x008fe20000400000 */
[----:B------:R-:W-:Y:S01]  /*17bd0*/  FSETP.GEU.AND P3, PT, R168, -126, PT ;  /* 0xc2fc0000a800780b */ /* 0x000fe20003f6e000 */
[----:B----4-:R-:W-:Y:S01]  /*17be0*/  @!P6 FMUL R174, R174, R174 ;  /* 0x000000aeaeaee220 */ /* 0x010fe20000400000 */
[----:B------:R-:W-:-:S02]  /*17bf0*/  FSETP.GEU.AND P4, PT, R169, -126, PT ;  /* 0xc2fc0000a900780b */ /* 0x000fc40003f8e000 */
[----:B------:R-:W-:Y:S01]  /*17c00*/  FSETP.GEU.AND P6, PT, R172, -126, PT ;  /* 0xc2fc0000ac00780b */ /* 0x000fe20003fce000 */
[----:B------:R-:W-:Y:S01]  /*17c10*/  @!P5 FMUL R175, R175, R175 ;  /* 0x000000afafafd220 */ /* 0x000fe20000400000 */
        /* <DEDUP_REMOVED lines=9> */
[----:B------:R-:W-:-:S02]  /*17cb0*/  VIADD R6, R3, 0x100 ;  /* 0x0000010003067836 */ /* 0x000fc40000000000 */
[----:B-1----:R-:W-:Y:S01]  /*17cc0*/  @!P3 FMUL R168, R168, R168 ;  /* 0x000000a8a8a8b220 */ /* 0x002fe20000400000 */
[----:B---3--:R-:W-:Y:S02]  /*17cd0*/  @!P4 FMUL R169, R169, R169 ;  /* 0x000000a9a9a9c220 */ /* 0x008fe40000400000 */
[----:B------:R-:W-:Y:S01]  /*17ce0*/  R2UR UR6, R6 ;  /* 0x00000000060672ca */ /* 0x000fe200000e0000 */
[----:B----4-:R-:W-:Y:S01]  /*17cf0*/  @!P6 FMUL R172, R172, R172 ;  /* 0x000000acacace220 */ /* 0x010fe20000400000 */
[----:B------:R-:W-:Y:S02]  /*17d00*/  F2FP.BF16.F32.PACK_AB R153, R171, R170 ;  /* 0x000000aaab99723e */ /* 0x000fe400000010ff */
[----:B------:R-:W-:Y:S01]  /*17d10*/  F2FP.BF16.F32.PACK_AB R155, R175, R174 ;  /* 0x000000aeaf9b723e */ /* 0x000fe200000010ff */
[----:B------:R-:W-:Y:S01]  /*17d20*/  @!P5 FMUL R173, R173, R173 ;  /* 0x000000adadadd220 */ /* 0x000fe20000400000 */
[----:B------:R-:W-:-:S04]  /*17d30*/  F2FP.BF16.F32.PACK_AB R152, R169, R168 ;  /* 0x000000a8a998723e */ /* 0x000fc800000010ff */
[----:B------:R-:W-:Y:S01]  /*17d40*/  F2FP.BF16.F32.PACK_AB R154, R173, R172 ;  /* 0x000000acad9a723e */ /* 0x000fe200000010ff */
[----:B------:R-:W-:Y:S01]  /*17d50*/  UMOV UR7, 0x40000040 ;  /* 0x4000004000077882 */ /* 0x000fe20000000000 */
[----:B------:R-:W-:Y:S04]  /*17d60*/  STL [R1+0x58c], R170 ;  /* 0x00058caa01007387 */ /* 0x000fe80000100800 */
[----:B------:R-:W-:Y:S04]  /*17d70*/  STL [R1+0x588], R171 ;  /* 0x000588ab01007387 */ /* 0x000fe80000100800 */
[----:B------:R-:W-:Y:S01]  /*17d80*/  STL [R1+0x594], R174 ;  /* 0x000594ae01007387 */ /* 0x000fe20000100800 */
[----:B--2---:R-:W-:-:S06]  /*17d90*/  WARPGROUP.ARRIVE ;  /* 0x00000000000079c5 */ /* 0x004fcc0000000000 */
[----:B------:R-:W-:Y:S01]  /*17da0*/  HGMMA.64x256x16.F32.BF16 R24, R152, gdesc[UR4].tnspB, R24, gsb0 ;  /* 0x43e0000498187df0 */ /* 0x000fe20008001818 */
[----:B------:R-:W-:Y:S04]  /*17db0*/  STL [R1+0x590], R175 ;  /* 0x000590af01007387 */ /* 0x000fe80000100800 */
[----:B------:R-:W-:Y:S04]  /*17dc0*/  STL [R1+0x59c], R168 ;  /* 0x00059ca801007387 */ /* 0x000fe80000100800 */
[----:B------:R1:W-:Y:S04]  /*17dd0*/  STL [R1+0x598], R169 ;  /* 0x000598a901007387 */ /* 0x0003e80000100800 */
[----:B------:R-:W-:Y:S04]  /*17de0*/  STL [R1+0x5a4], R172 ;  /* 0x0005a4ac01007387 */ /* 0x000fe80000100800 */
[----:B------:R2:W-:Y:S01]  /*17df0*/  STL [R1+0x5a0], R173 ;  /* 0x0005a0ad01007387 */ /* 0x0005e20000100800 */
[----:B------:R-:W-:-:S03]  /*17e00*/  WARPGROUP.DEPBAR.LE gsb0, 0x0 ;  /* 0x00008000000079c5 */ /* 0x000fc60000010000 */
        /* <DEDUP_REMOVED lines=11> */
[----:B------:R3:W-:Y:S01]  /*17ec0*/  STL.64 [R1+0x28], R34 ;  /* 0x0000282201007387 */ /* 0x0007e20000100a00 */
[----:B------:R-:W-:Y:S01]  /*17ed0*/  MOV R12, R144 ;  /* 0x00000090000c7202 */ /* 0x000fe20000000f00 */
[----:B------:R-:W-:-:S02]  /*17ee0*/  IMAD.MOV.U32 R11, RZ, RZ, R145 ;  /* 0x000000ffff0b7224 */ /* 0x000fc400078e0091 */
[----:B------:R-:W4:Y:S01]  /*17ef0*/  LDL.LU.64 R150, [R1+0x1080] ;  /* 0x0010800001967983 */ /* 0x000f220000300a00 */
[----:B------:R-:W-:Y:S01]  /*17f00*/  MOV R14, R142 ;  /* 0x0000008e000e7202 */ /* 0x000fe20000000f00 */
[----:B------:R-:W-:Y:S02]  /*17f10*/  IMAD.MOV.U32 R13, RZ, RZ, R143 ;  /* 0x000000ffff0d7224 */ /* 0x000fe400078e008f */
[----:B------:R-:W4:Y:S01]  /*17f20*/  LDL.LU.64 R148, [R1+0x1078] ;  /* 0x0010780001947983 */ /* 0x000f220000300a00 */
[----:B------:R-:W-:Y:S01]  /*17f30*/  MOV R17, R140 ;  /* 0x0000008c00117202 */ /* 0x000fe20000000f00 */
[----:B------:R-:W-:Y:S02]  /*17f40*/  IMAD.MOV.U32 R15, RZ, RZ, R141 ;  /* 0x000000ffff0f7224 */ /* 0x000fe400078e008d */
[----:B------:R-:W4:Y:S01]  /*17f50*/  LDL.LU.64 R146, [R1+0x1070] ;  /* 0x0010700001927983 */ /* 0x000f220000300a00 */
        /* <DEDUP_REMOVED lines=27> */
[----:B-1----:R-:W-:Y:S01]  /*18110*/  MOV R169, R120 ;  /* 0x0000007800a97202 */ /* 0x002fe20000000f00 */
[----:B------:R-:W-:-:S02]  /*18120*/  IMAD.MOV.U32 R168, RZ, RZ, R121 ;  /* 0x000000ffffa87224 */ /* 0x000fc400078e0079 */
[----:B------:R-:W4:Y:S01]  /*18130*/  LDL.LU.64 R126, [R1+0x1020] ;  /* 0x00102000017e7983 */ /* 0x000f220000300a00 */
[----:B------:R-:W-:Y:S01]  /*18140*/  MOV R171, R118 ;  /* 0x0000007600ab7202 */ /* 0x000fe20000000f00 */
[----:B------:R-:W-:Y:S02]  /*18150*/  IMAD.MOV.U32 R170, RZ, RZ, R119 ;  /* 0x000000ffffaa7224 */ /* 0x000fe400078e0077 */
[----:B------:R-:W4:Y:S01]  /*18160*/  LDL.LU.64 R124, [R1+0x1018] ;  /* 0x00101800017c7983 */ /* 0x000f220000300a00 */
[----:B--2---:R-:W-:Y:S01]  /*18170*/  MOV R173, R116 ;  /* 0x0000007400ad7202 */ /* 0x004fe20000000f00 */
        /* <DEDUP_REMOVED lines=121> */
[----:B------:R-:W4:Y:S04]  /*18910*/  LDL.LU.64 R42, [R1+0xed0] ;  /* 0x000ed000012a7983 */ /* 0x000f280000300a00 */
[----:B------:R-:W4:Y:S04]  /*18920*/  LDL.LU.64 R40, [R1+0xec8] ;  /* 0x000ec80001287983 */ /* 0x000f280000300a00 */
[----:B------:R-:W4:Y:S04]  /*18930*/  LDL.LU.64 R38, [R1+0xec0] ;  /* 0x000ec00001267983 */ /* 0x000f280000300a00 */
[----:B------:R-:W4:Y:S04]  /*18940*/  LDL.LU.64 R36, [R1+0xeb8] ;  /* 0x000eb80001247983 */ /* 0x000f280000300a00 */
[----:B---3--:R-:W4:Y:S04]  /*18950*/  LDL.LU.64 R34, [R1+0xeb0] ;  /* 0x000eb00001227983 */ /* 0x008f280000300a00 */
        /* <DEDUP_REMOVED lines=8> */
[----:B----4-:R-:W-:-:S11]  /*189e0*/  WARPGROUP.ARRIVE ;  /* 0x00000000000079c5 */ /* 0x010fd60000000000 */
        /* <DEDUP_REMOVED lines=81> */
[----:B------:R-:W2:Y:S04]  /*18f00*/  LDL.LU R35, [R1+0x2c] ;  /* 0x00002c0001237983 */ /* 0x000ea80000300800 */
[----:B------:R-:W3:Y:S04]  /*18f10*/  LDL.LU R178, [R1+0xe84] ;  /* 0x000e840001b27983 */ /* 0x000ee80000300800 */
[----:B------:R-:W4:Y:S04]  /*18f20*/  LDL.LU R179, [R1+0xe80] ;  /* 0x000e800001b37983 */ /* 0x000f280000300800 */
[----:B------:R-:W2:Y:S04]  /*18f30*/  LDL.LU R182, [R1+0xe7c] ;  /* 0x000e7c0001b67983 */ /* 0x000ea80000300800 */
[----:B------:R-:W2:Y:S01]  /*18f40*/  LDL.LU R183, [R1+0xe78] ;  /* 0x000e780001b77983 */ /* 0x000ea20000300800 */
[----:B------:R-:W-:Y:S01]  /*18f50*/  IMAD.MOV.U32 R40, RZ, RZ, R176 ;  /* 0x000000ffff287224 */ /* 0x000fe200078e00b0 */
[----:B------:R-:W-:Y:S01]  /*18f60*/  MOV R41, R177 ;  /* 0x000000b100297202 */ /* 0x000fe20000000f00 */
[----:B------:R-:W-:Y:S01]  /*18f70*/  IMAD.MOV.U32 R42, RZ, RZ, R180 ;  /* 0x000000ffff2a7224 */ /* 0x000fe200078e00b4 */
[----:B------:R-:W2:Y:S01]  /*18f80*/  LDL.LU R176, [R1+0xe74] ;  /* 0x000e740001b07983 */ /* 0x000ea20000300800 */
[----:B------:R-:W-:-:S03]  /*18f90*/  MOV R43, R181 ;  /* 0x000000b5002b7202 */ /* 0x000fc60000000f00 */
[----:B------:R-:W2:Y:S04]  /*18fa0*/  LDL.LU R177, [R1+0xe70] ;  /* 0x000e700001b17983 */ /* 0x000ea80000300800 */
[----:B------:R-:W2:Y:S04]  /*18fb0*/  LDL.LU R180, [R1+0xe6c] ;  /* 0x000e6c0001b47983 */ /* 0x000ea80000300800 */
[----:B------:R-:W2:Y:S01]  /*18fc0*/  LDL.LU R181, [R1+0xe68] ;  /* 0x000e680001b57983 */ /* 0x000ea20000300800 */
[----:B------:R-:W-:Y:S02]  /*18fd0*/  IMAD.MOV.U32 R52, RZ, RZ, R16 ;  /* 0x000000ffff347224 */ /* 0x000fe400078e0010 */
[----:B------:R-:W3:Y:S01]  /*18fe0*/  LDC R16, c[0x0][0x604] ;  /* 0x00018100ff107b82 */ /* 0x000ee20000000800 */
        /* <DEDUP_REMOVED lines=118> */
[-CC-:B---3--:R-:W-:Y:S01]  /*19750*/  FFMA R178, R178, R16.reuse, -R5.reuse ;  /* 0x00000010b2b27223 */ /* 0x188fe20000000805 */
[-CC-:B----4-:R-:W-:Y:S01]  /*19760*/  FFMA R179, R179, R16.reuse, -R5.reuse ;  /* 0x00000010b3b37223 */ /* 0x190fe20000000805 */
[-CC-:B--2---:R-:W-:Y:S01]  /*19770*/  FFMA R182, R182, R16.reuse, -R5.reuse ;  /* 0x00000010b6b67223 */ /* 0x184fe20000000805 */
        /* <DEDUP_REMOVED lines=444> */
[----:B-1----:R-:W-:Y:S01]  /*1b340*/  MOV R185, R104 ;  /* 0x0000006800b97202 */ /* 0x002fe20000000f00 */
[----:B------:R-:W-:Y:S02]  /*1b350*/  IMAD.MOV.U32 R184, RZ, RZ, R105 ;  /* 0x000000ffffb87224 */ /* 0x000fe400078e0069 */
[----:B------:R-:W4:Y:S01]  /*1b360*/  LDL.LU.64 R110, [R1+0xba0] ;  /* 0x000ba000016e7983 */ /* 0x000f220000300a00 */
[----:B------:R-:W-:Y:S01]  /*1b370*/  MOV R187, R102 ;  /* 0x0000006600bb7202 */ /* 0x000fe20000000f00 */
[----:B------:R-:W-:-:S02]  /*1b380*/  IMAD.MOV.U32 R186, RZ, RZ, R103 ;  /* 0x000000ffffba7224 */ /* 0x000fc400078e0067 */
[----:B------:R-:W4:Y:S01]  /*1b390*/  LDL.LU.64 R108, [R1+0xb98] ;  /* 0x000b9800016c7983 */ /* 0x000f220000300a00 */
[----:B--2---:R-:W-:Y:S01]  /*1b3a0*/  MOV R189, R100 ;  /* 0x0000006400bd7202 */ /* 0x004fe20000000f00 */
        /* <DEDUP_REMOVED lines=688> */
[----:B------:R-:W-:-:S03]  /*1deb0*/  UMOV UR7, 0x40000040 ;  /* 0x4000004000077882 */ /* 0x000fc60000000000 */
        /* <DEDUP_REMOVED lines=366> */
[----:B------:R-:W3:Y:S01]  /*1f5a0*/  LDL.LU R156, [R1+0x558] ;  /* 0x00055800019c7983 */ /* 0x000ee20000300800 */
        /* <DEDUP_REMOVED lines=11> */
[----:B------:R-:W3:Y:S01]  /*1f660*/  LDL.LU R14, [R1+0x540] ;  /* 0x00054000010e7983 */ /* 0x000ee20000300800 */
[----:B------:R-:W-:-:S03]  /*1f670*/  IMAD.MOV.U32 R98, RZ, RZ, R213 ;  /* 0x000000ffff627224 */ /* 0x000fc600078e00d5 */
[----:B------:R-:W3:Y:S01]  /*1f680*/  LDL.LU R13, [R1+0x53c] ;  /* 0x00053c00010d7983 */ /* 0x000ee20000300800 */
[----:B------:R-:W-:-:S03]  /*1f690*/  MOV R99, R210 ;  /* 0x000000d200637202 */ /* 0x000fc60000000f00 */
[----:B------:R-:W2:Y:S01]  /*1f6a0*/  LDL.LU R208, [R1+0x538] ;  /* 0x0005380001d07983 */ /* 0x000ea20000300800 */
[----:B------:R-:W-:-:S03]  /*1f6b0*/  IMAD.MOV.U32 R100, RZ, RZ, R211 ;  /* 0x000000ffff647224 */ /* 0x000fc600078e00d3 */
[----:B------:R-:W4:Y:S01]  /*1f6c0*/  LDL.LU R209, [R1+0x534] ;  /* 0x0005340001d17983 */ /* 0x000f220000300800 */
[----:B------:R-:W-:-:S03]  /*1f6d0*/  MOV R101, R214 ;  /* 0x000000d600657202 */ /* 0x000fc60000000f00 */
[----:B------:R-:W3:Y:S01]  /*1f6e0*/  LDL.LU R212, [R1+0x530] ;  /* 0x0005300001d47983 */ /* 0x000ee20000300800 */
[----:B------:R-:W-:-:S03]  /*1f6f0*/  IMAD.MOV.U32 R102, RZ, RZ, R215 ;  /* 0x000000ffff667224 */ /* 0x000fc600078e00d7 */
[----:B------:R-:W3:Y:S04]  /*1f700*/  LDL.LU R213, [R1+0x52c] ;  /* 0x00052c0001d57983 */ /* 0x000ee80000300800 */
[----:B------:R-:W2:Y:S04]  /*1f710*/  LDL.LU R210, [R1+0x528] ;  /* 0x0005280001d27983 */ /* 0x000ea80000300800 */
[----:B------:R-:W4:Y:S04]  /*1f720*/  LDL.LU R211, [R1+0x524] ;  /* 0x0005240001d37983 */ /* 0x000f280000300800 */
[----:B------:R-:W3:Y:S04]  /*1f730*/  LDL.LU R214, [R1+0x520] ;  /* 0x0005200001d67983 */ /* 0x000ee80000300800 */
[----:B------:R-:W3:Y:S01]  /*1f740*/  LDL.LU R215, [R1+0x51c] ;  /* 0x00051c0001d77983 */ /* 0x000ee20000300800 */
[----:B------:R-:W-:-:S02]  /*1f750*/  IMAD.MOV.U32 R128, RZ, RZ, R16 ;  /* 0x000000ffff807224 */ /* 0x000fc400078e0010 */
[----:B------:R-:W2:Y:S01]  /*1f760*/  LDC R16, c[0x0][0x604] ;  /* 0x00018100ff107b82 */ /* 0x000ea20000000800 */
        /* <DEDUP_REMOVED lines=48> */
[----:B------:R-:W3:Y:S01]  /*1fa70*/  LDL.LU R242, [R1+0x518] ;  /* 0x0005180001f27983 */ /* 0x000ee20000300800 */
[----:B------:R-:W-:-:S03]  /*1fa80*/  MOV R149, R21 ;  /* 0x0000001500957202 */ /* 0x000fc60000000f00 */
[----:B------:R-:W3:Y:S04]  /*1fa90*/  LDL.LU R241, [R1+0x514] ;  /* 0x0005140001f17983 */ /* 0x000ee80000300800 */
[----:B------:R-:W3:Y:S04]  /*1faa0*/  LDL.LU R236, [R1+0x510] ;  /* 0x0005100001ec7983 */ /* 0x000ee80000300800 */
[----:B------:R-:W3:Y:S04]  /*1fab0*/  LDL.LU R19, [R1+0x50c] ;  /* 0x00050c0001137983 */ /* 0x000ee80000300800 */
        /* <DEDUP_REMOVED lines=21> */
[-CC-:B--2---:R-:W-:Y:S01]  /*1fc10*/  FFMA R210, R210, R16.reuse, -R5.reuse ;  /* 0x00000010d2d27223 */ /* 0x184fe20000000805 */
[-CC-:B----4-:R-:W-:Y:S01]  /*1fc20*/  FFMA R211, R211, R16.reuse, -R5.reuse ;  /* 0x00000010d3d37223 */ /* 0x190fe20000000805 */
        /* <DEDUP_REMOVED lines=10> */
[----:B------:R-:W2:Y:S08]  /*1fcd0*/  MUFU.EX2 R210, R210 ;  /* 0x000000d200d27308 */ /* 0x000eb00000000800 */
[----:B------:R-:W3:Y:S08]  /*1fce0*/  MUFU.EX2 R211, R211 ;  /* 0x000000d300d37308 */ /* 0x000ef00000000800 */
[----:B------:R-:W4:Y:S08]  /*1fcf0*/  MUFU.EX2 R214, R214 ;  /* 0x000000d600d67308 */ /* 0x000f300000000800 */
[----:B------:R-:W1:Y:S01]  /*1fd00*/  MUFU.EX2 R5, R5 ;  /* 0x0000000500057308 */ /* 0x000e620000000800 */
[-CC-:B------:R-:W-:Y:S01]  /*1fd10*/  FFMA R10, R208, R16.reuse, -R4.reuse ;  /* 0x00000010d00a7223 */ /* 0x180fe20000000804 */
[-CC-:B------:R-:W-:Y:S01]  /*1fd20*/  FFMA R9, R209, R16.reuse, -R4.reuse ;  /* 0x00000010d1097223 */ /* 0x180fe20000000804 */
[-CC-:B------:R-:W-:Y:S01]  /*1fd30*/  FFMA R6, R212, R16.reuse, -R4.reuse ;  /* 0x00000010d4067223 */ /* 0x180fe20000000804 */
[----:B------:R-:W-:Y:S01]  /*1fd40*/  FFMA R4, R213, R16, -R4 ;  /* 0x00000010d5047223 */ /* 0x000fe20000000804 */
[----:B--2---:R-:W-:Y:S01]  /*1fd50*/  @!P3 FMUL R210, R210, R210 ;  /* 0x000000d2d2d2b220 */ /* 0x004fe20000400000 */
[----:B---3--:R-:W-:Y:S01]  /*1fd60*/  @!P4 FMUL R211, R211, R211 ;  /* 0x000000d3d3d3c220 */ /* 0x008fe20000400000 */
[----:B------:R-:W-:Y:S01]  /*1fd70*/  FSETP.GEU.AND P3, PT, R10, -126, PT ;  /* 0xc2fc00000a00780b */ /* 0x000fe20003f6e000 */
[----:B----4-:R-:W-:Y:S01]  /*1fd80*/  @!P6 FMUL R214, R214, R214 ;  /* 0x000000d6d6d6e220 */ /* 0x010fe20000400000 */
[----:B------:R-:W-:-:S02]  /*1fd90*/  FSETP.GEU.AND P4, PT, R9, -126, PT ;  /* 0xc2fc00000900780b */ /* 0x000fc40003f8e000 */
[----:B------:R-:W-:Y:S01]  /*1fda0*/  FSETP.GEU.AND P6, PT, R4, -126, PT ;  /* 0xc2fc00000400780b */ /* 0x000fe20003fce000 */
[----:B-1----:R-:W-:Y:S01]  /*1fdb0*/  @!P5 FMUL R5, R5, R5 ;  /* 0x000000050505d220 */ /* 0x002fe20000400000 */
        /* <DEDUP_REMOVED lines=9> */
[----:B------:R-:W-:-:S02]  /*1fe50*/  VIADD R16, R3, 0x380 ;  /* 0x0000038003107836 */ /* 0x000fc40000000000 */
[----:B-1----:R-:W-:Y:S01]  /*1fe60*/  @!P3 FMUL R10, R10, R10 ;  /* 0x0000000a0a0ab220 */ /* 0x002fe20000400000 */
[----:B--2---:R-:W-:Y:S02]  /*1fe70*/  @!P4 FMUL R9, R9, R9 ;  /* 0x000000090909c220 */ /* 0x004fe40000400000 */
[----:B------:R-:W-:Y:S01]  /*1fe80*/  R2UR UR6, R16 ;  /* 0x00000000100672ca */ /* 0x000fe200000e0000 */
[----:B---3--:R-:W-:Y:S01]  /*1fe90*/  @!P6 FMUL R4, R4, R4 ;  /* 0x000000040404e220 */ /* 0x008fe20000400000 */
[----:B------:R-:W-:Y:S02]  /*1fea0*/  F2FP.BF16.F32.PACK_AB R153, R211, R210 ;  /* 0x000000d2d399723e */ /* 0x000fe400000010ff */
[----:B------:R-:W-:Y:S01]  /*1feb0*/  F2FP.BF16.F32.PACK_AB R155, R5, R214 ;  /* 0x000000d6059b723e */ /* 0x000fe200000010ff */
[----:B----4-:R-:W-:Y:S01]  /*1fec0*/  @!P5 FMUL R6, R6, R6 ;  /* 0x000000060606d220 */ /* 0x010fe20000400000 */
[----:B------:R-:W-:-:S04]  /*1fed0*/  F2FP.BF16.F32.PACK_AB R152, R9, R10 ;  /* 0x0000000a0998723e */ /* 0x000fc800000010ff */
[----:B------:R-:W-:-:S04]  /*1fee0*/  F2FP.BF16.F32.PACK_AB R154, R4, R6 ;  /* 0x00000006049a723e */ /* 0x000fc800000010ff */
[----:B------:R-:W-:Y:S01]  /*1fef0*/  WARPGROUP.ARRIVE ;  /* 0x00000000000079c5 */ /* 0x000fe20000000000 */
[----:B------:R-:W-:-:S05]  /*1ff00*/  UMOV UR10, UR6 ;  /* 0x00000006000a7c82 */ /* 0x000fca0008000000 */
        /* <DEDUP_REMOVED lines=131> */
[----:B------:R-:W-:-:S13]  /*20740*/  R2UR UR7, R3 ;  /* 0x00000000030772ca */ /* 0x000fda00000e0000 */
[----:B------:R-:W-:Y:S01]  /*20750*/  UMOV UR6, UR7 ;  /* 0x0000000700067c82 */ /* 0x000fe20008000000 */
[----:B------:R-:W-:Y:S01]  /*20760*/  UMOV UR7, 0x40000040 ;  /* 0x4000004000077882 */ /* 0x000fe20000000000 */
[----:B------:R-:W-:Y:S01]  /*20770*/  FFMA R2, R2, R241, R12 ;  /* 0x000000f102027223 */ /* 0x000fe2000000000c */
[----:B------:R-:W-:-:S03]  /*20780*/  FFMA R0, R0, R242, R14 ;  /* 0x000000f200007223 */ /* 0x000fc6000000000e */
[----:B------:R-:W-:Y:S01]  /*20790*/  FADD R11, R2, R11 ;  /* 0x0000000b020b7221 */ /* 0x000fe20000000000 */
[----:B------:R-:W-:-:S03]  /*207a0*/  FADD R0, R0, R13 ;  /* 0x0000000d00007221 */ /* 0x000fc60000000000 */
        /* <DEDUP_REMOVED lines=25> */
[----:B------:R-:W-:Y:S01]  /*20940*/  FADD R182, R179, R182 ;  /* 0x000000b6b3b67221 */ /* 0x000fe20000000000 */
[----:B------:R-:W1:Y:S02]  /*20950*/  S2R R16, SR_CgaCtaId ;  /* 0x0000000000107919 */ /* 0x000e640000008800 */
        /* <DEDUP_REMOVED lines=14> */
[----:B------:R-:W-:Y:S02]  /*20a40*/  VIADD R0, R236, 0x1 ;  /* 0x00000001ec007836 */ /* 0x000fe40000000000 */
[----:B------:R-:W-:Y:S01]  /*20a50*/  FADD R196, R193, R196 ;  /* 0x000000c4c1c47221 */ /* 0x000fe20000000000 */
[----:B------:R-:W-:Y:S01]  /*20a60*/  FADD R198, R195, R198 ;  /* 0x000000c6c3c67221 */ /* 0x000fe20000000000 */
[----:B------:R-:W-:Y:S02]  /*20a70*/  MOV R3, 0x400 ;  /* 0x0000040000037802 */ /* 0x000fe40000000f00 */
[----:B------:R-:W-:Y:S01]  /*20a80*/  FADD R197, R196, R197 ;  /* 0x000000c5c4c57221 */ /* 0x000fe20000000000 */
[----:B------:R-:W-:Y:S01]  /*20a90*/  FADD R199, R198, R199 ;  /* 0x000000c7c6c77221 */ /* 0x000fe20000000000 */
[----:B------:R-:W-:-:S02]  /*20aa0*/  ISETP.NE.AND P3, PT, R0, 0x4, PT ;  /* 0x000000040000780c */ /* 0x000fc40003f65270 */
[----:B-1----:R-:W-:Y:S01]  /*20ab0*/  LEA R3, R16, R3, 0x18 ;  /* 0x0000000310037211 */ /* 0x002fe200078ec0ff */
[----:B------:R-:W-:Y:S01]  /*20ac0*/  FADD R200, R197, R200 ;  /* 0x000000c8c5c87221 */ /* 0x000fe20000000000 */
[----:B------:R-:W-:Y:S01]  /*20ad0*/  FADD R202, R199, R202 ;  /* 0x000000cac7ca7221 */ /* 0x000fe20000000000 */
[----:B------:R-:W-:Y:S02]  /*20ae0*/  SEL R0, R0, RZ, P3 ;  /* 0x000000ff00007207 */ /* 0x000fe40001800000 */
[----:B------:R-:W-:Y:S01]  /*20af0*/  IADD3 R3, R3, 0x90020, RZ ;  /* 0x0009002003037810 */ /* 0x000fe20007ffe0ff */
[----:B------:R-:W-:Y:S01]  /*20b00*/  FADD R201, R200, R201 ;  /* 0x000000c9c8c97221 */ /* 0x000fe20000000000 */
[----:B------:R-:W-:-:S03]  /*20b10*/  FADD R203, R202, R203 ;  /* 0x000000cbcacb7221 */ /* 0x000fc60000000000 */
[----:B------:R-:W-:Y:S02]  /*20b20*/  IMAD R2, R0, 0x8, R3 ;  /* 0x0000000800027824 */ /* 0x000fe400078e0203 */
[----:B------:R-:W-:Y:S01]  /*20b30*/  FADD R204, R201, R204 ;  /* 0x000000ccc9cc7221 */ /* 0x000fe20000000000 */
[----:B------:R-:W-:Y:S02]  /*20b40*/  FADD R206, R203, R206 ;  /* 0x000000cecbce7221 */ /* 0x000fe40000000000 */
[----:B------:R-:W-:Y:S01]  /*20b50*/  PRMT R2, RZ, 0x654, R2 ;  /* 0x00000654ff027816 */ /* 0x000fe20000000002 */
[----:B------:R-:W-:Y:S01]  /*20b60*/  FADD R205, R204, R205 ;  /* 0x000000cdcccd7221 */ /* 0x000fe20000000000 */
[----:B------:R-:W-:Y:S01]  /*20b70*/  FADD R207, R206, R207 ;  /* 0x000000cfcecf7221 */ /* 0x000fe20000000000 */
[----:B--2---:R-:W-:-:S06]  /*20b80*/  WARPGROUP.ARRIVE ;  /* 0x00000000000079c5 */ /* 0x004fcc0000000000 */
[----:B------:R-:W-:Y:S01]  /*20b90*/  HGMMA.64x256x16.F32.BF16 R24, R152, gdesc[UR4].tnspB, R24, gsb0 ;  /* 0x43e0000498187df0 */ /* 0x000fe20008001818 */
[----:B------:R-:W-:Y:S01]  /*20ba0*/  FADD R10, R205, R10 ;  /* 0x0000000acd0a7221 */ /* 0x000fe20000000000 */
[----:B------:R-:W-:Y:S01]  /*20bb0*/  FADD R210, R207, R210 ;  /* 0x000000d2cfd27221 */ /* 0x000fe20000000000 */
[----:B------:R-:W-:Y:S02]  /*20bc0*/  VIADD R0, R0, 0x1 ;  /* 0x0000000100007836 */ /* 0x000fe40000000000 */
[----:B------:R-:W-:Y:S01]  /*20bd0*/  FADD R10, R10, R9 ;  /* 0x000000090a0a7221 */ /* 0x000fe20000000000 */
[----:B------:R-:W-:Y:S02]  /*20be0*/  FADD R211, R210, R211 ;  /* 0x000000d3d2d37221 */ /* 0x000fe40000000000 */
[----:B------:R-:W-:Y:S01]  /*20bf0*/  ISETP.NE.AND P3, PT, R0, 0x4, PT ;  /* 0x000000040000780c */ /* 0x000fe20003f65270 */
[----:B------:R-:W-:Y:S01]  /*20c00*/  FADD R6, R10, R6 ;  /* 0x000000060a067221 */ /* 0x000fe20000000000 */
[----:B------:R-:W-:-:S02]  /*20c10*/  FADD R214, R211, R214 ;  /* 0x000000d6d3d67221 */ /* 0x000fc40000000000 */
[----:B------:R-:W-:Y:S01]  /*20c20*/  SEL R236, R0, RZ, P3 ;  /* 0x000000ff00ec7207 */ /* 0x000fe20001800000 */
[----:B------:R-:W-:Y:S01]  /*20c30*/  FADD R241, R6, R4 ;  /* 0x0000000406f17221 */ /* 0x000fe20000000000 */
[----:B------:R-:W-:Y:S01]  /*20c40*/  FADD R242, R214, R5 ;  /* 0x00000005d6f27221 */ /* 0x000fe20000000000 */
[----:B------:R-:W-:Y:S02]  /*20c50*/  WARPGROUP.DEPBAR.LE gsb0, 0x0 ;  /* 0x00008000000079c5 */ /* 0x000fe40000010000 */
[----:B------:R1:W-:Y:S02]  /*20c60*/  SYNCS.ARRIVE.TRANS64.RED.A1T0 RZ, [R2+URZ], RZ ;  /* 0x000000ff02ff79a7 */ /* 0x0003e4000810043f */
[----:B-1----:R-:W-:-:S04]  /*20c70*/  IADD3 R2, R15, 0x1, RZ ;  /* 0x000000010f027810 */ /* 0x002fc80007ffe0ff */
[----:B------:R-:W-:-:S04]  /*20c80*/  ISETP.NE.AND P4, PT, R2, 0x4, PT ;  /* 0x000000040200780c */ /* 0x000fc80003f85270 */
[----:B------:R-:W-:Y:S02]  /*20c90*/  SEL R9, RZ, 0x1, P4 ;  /* 0x00000001ff097807 */ /* 0x000fe40002000000 */
[----:B------:R-:W-:Y:S02]  /*20ca0*/  SEL R6, R2, RZ, P4 ;  /* 0x000000ff02067207 */ /* 0x000fe40002000000 */
[----:B------:R-:W-:Y:S01]  /*20cb0*/  LOP3.LUT R9, R19, R9, RZ, 0x3c, !PT ;  /* 0x0000000913097212 */ /* 0x000fe200078e3cff */
[----:B------:R-:W-:Y:S06]  /*20cc0*/  @P1 BRA `(.L_x_31) ;  /* 0x0000000400301947 */ /* 0x000fec0003800000 */
[----:B-----5:R-:W-:Y:S01]  /*20cd0*/  ISETP.LT.OR P1, PT, R17, 0x1, !P0 ;  /* 0x000000011100780c */ /* 0x020fe20004721670 */
[----:B------:R-:W-:-:S12]  /*20ce0*/  BSSY B0, `(.L_x_32) ;  /* 0x0000049000007945 */ /* 0x000fd80003800000 */
[----:B------:R-:W-:Y:S05]  /*20cf0*/  @P1 BRA `(.L_x_33) ;  /* 0x00000004001c1947 */ /* 0x000fea0003800000 */
[----:B------:R-:W1:Y:S01]  /*20d00*/  S2R R16, SR_CgaCtaId ;  /* 0x0000000000107919 */ /* 0x000e620000008800 */
[----:B------:R-:W-:Y:S02]  /*20d10*/  MOV R3, 0x400 ;  /* 0x0000040000037802 */ /* 0x000fe40000000f00 */
[----:B------:R-:W-:Y:S02]  /*20d20*/  SHF.L.U32 R2, R18, 0x1f, RZ ;  /* 0x0000001f12027819 */ /* 0x000fe400000006ff */
[----:B------:R-:W-:Y:S02]  /*20d30*/  ISETP.NE.AND P3, PT, R238, RZ, PT ;  /* 0x000000ffee00720c */ /* 0x000fe40003f65270 */
[----:B-1----:R-:W-:-:S04]  /*20d40*/  LEA R3, R16, R3, 0x18 ;  /* 0x0000000310037211 */ /* 0x002fc800078ec0ff */
[----:B------:R-:W-:-:S04]  /*20d50*/  LEA R0, R8, R3, 0x3 ;  /* 0x0000000308007211 */ /* 0x000fc800078e18ff */
[----:B------:R-:W1:Y:S02]  /*20d60*/  SYNCS.PHASECHK.TRANS64.TRYWAIT P1, [R0+URZ+0x90020], R2 ;  /* 0x09002002000075a7 */ /* 0x000e64000802017f */
[----:B-1----:R-:W-:Y:S05]  /*20d70*/  @!P1 BRA `(.L_x_34) ;  /* 0x0000017400a89947 */ /* 0x002fea0003800000 */
.L_x_111:
[----:B------:R-:W-:Y:S05]  /*20d80*/  @P3 BRA `(.L_x_35) ;  /* 0x0000000000183947 */ /* 0x000fea0003800000 */
[----:B------:R-:W2:Y:S01]  /*20d90*/  S2R R3, SR_TID.X ;  /* 0x0000000000037919 */ /* 0x000ea20000002100 */
[----:B-1----:R-:W-:-:S04]  /*20da0*/  IMAD.MOV.U32 R2, RZ, RZ, 0x20000 ;  /* 0x00020000ff027424 */ /* 0x002fc800078e00ff */
[----:B------:R3:W-:Y:S01]  /*20db0*/  SYNCS.ARRIVE.TRANS64 RZ, [R0+URZ+0x90000], R2 ;  /* 0x0900000200ff79a7 */ /* 0x0007e2000800003f */
[----:B--2---:R-:W-:-:S13]  /*20dc0*/  LOP3.LUT P1, RZ, R3, 0x1f, RZ, 0xc0, !PT ;  /* 0x0000001f03ff7812 */ /* 0x004fda000782c0ff */
[----:B---3--:R-:W-:Y:S05]  /*20dd0*/  @!P1 BRA `(.L_x_35) ;  /* 0x0000000000049947 */ /* 0x008fea0003800000 */
[----:B------:R-:W-:Y:S01]  /*20de0*/  BPT.TRAP 0x1 ;  /* 0x000000040000795c */ /* 0x000fe20000300000 */
.L_x_35:
[----:B------:R-:W2:Y:S01]  /*20df0*/  S2R R3, SR_CgaCtaId ;  /* 0x0000000000037919 */ /* 0x000ea20000008800 */
[----:B-1----:R-:W-:Y:S01]  /*20e00*/  MOV R2, 0x400 ;  /* 0x0000040000027802 */ /* 0x002fe20000000f00 */
[----:B------:R-:W-:Y:S01]  /*20e10*/  UMOV UR18, URZ ;  /* 0x0000003f00127c82 */ /* 0x000fe20008000000 */
[----:B------:R-:W-:Y:S01]  /*20e20*/  R2UR UR6, R218 ;  /* 0x00000000da0672ca */ /* 0x000fe200000e0000 */
[----:B------:R-:W-:Y:S01]  /*20e30*/  UMOV UR20, UR36 ;  /* 0x0000002400147c82 */ /* 0x000fe20008000000 */
[----:B------:R-:W-:Y:S01]  /*20e40*/  R2UR UR7, R0 ;  /* 0x00000000000772ca */ /* 0x000fe200000e0000 */
[----:B------:R-:W-:Y:S01]  /*20e50*/  UMOV UR21, UR37 ;  /* 0x0000002500157c82 */ /* 0x000fe20008000000 */
[----:B------:R-:W-:Y:S01]  /*20e60*/  UMOV UR22, 0x0 ;  /* 0x0000000000167882 */ /* 0x000fe20000000000 */
[----:B------:R-:W-:Y:S01]  /*20e70*/  UMOV UR23, 0x10000000 ;  /* 0x1000000000177882 */ /* 0x000fe20000000000 */
[----:B------:R-:W-:Y:S01]  /*20e80*/  UMOV UR10, 0x40 ;  /* 0x00000040000a7882 */ /* 0x000fe20000000000 */
[----:B------:R-:W-:Y:S01]  /*20e90*/  UMOV UR12, UR36 ;  /* 0x00000024000c7c82 */ /* 0x000fe20008000000 */
[----:B------:R-:W-:Y:S01]  /*20ea0*/  UMOV UR13, UR37 ;  /* 0x00000025000d7c82 */ /* 0x000fe20008000000 */
[----:B------:R-:W-:Y:S01]  /*20eb0*/  UMOV UR26, 0x80 ;  /* 0x00000080001a7882 */ /* 0x000fe20000000000 */
[----:B------:R-:W-:Y:S01]  /*20ec0*/  UMOV UR28, UR36 ;  /* 0x00000024001c7c82 */ /* 0x000fe20008000000 */
[----:B------:R-:W-:Y:S01]  /*20ed0*/  UMOV UR29, UR37 ;  /* 0x00000025001d7c82 */ /* 0x000fe20008000000 */
[----:B------:R-:W-:Y:S01]  /*20ee0*/  VIADD R218, R218, 0x1 ;  /* 0x00000001dada7836 */ /* 0x000fe20000000000 */
[----:B------:R-:W-:-:S02]  /*20ef0*/  USHF.L.U32 UR19, UR6, 0x7, URZ ;  /* 0x0000000706137899 */ /* 0x000fc4000800063f */
[----:B------:R-:W-:-:S05]  /*20f00*/  UIADD3 UR17, UR7, 0x90000, URZ ;  /* 0x0009000007117890 */ /* 0x000fca000fffe03f */
[----:B------:R-:W-:Y:S01]  /*20f10*/  UMOV UR11, UR19 ;  /* 0x00000013000b7c82 */ /* 0x000fe20008000000 */
[----:B------:R-:W-:Y:S01]  /*20f20*/  UMOV UR27, UR19 ;  /* 0x00000013001b7c82 */ /* 0x000fe20008000000 */
[----:B------:R-:W-:Y:S01]  /*20f30*/  UMOV UR9, UR17 ;  /* 0x0000001100097c82 */ /* 0x000fe20008000000 */
[----:B------:R-:W-:Y:S01]  /*20f40*/  UMOV UR25, UR17 ;  /* 0x0000001100197c82 */ /* 0x000fe20008000000 */
[----:B--2---:R-:W-:-:S04]  /*20f50*/  LEA R2, R3, R2, 0x18 ;  /* 0x0000000203027211 */ /* 0x004fc800078ec0ff */
[C---:B------:R-:W-:Y:S02]  /*20f60*/  LEA R0, R8.reuse, R2, 0x11 ;  /* 0x0000000208007211 */ /* 0x040fe400078e88ff */
[----:B------:R-:W-:Y:S02]  /*20f70*/  IADD3 R8, R8, 0x1, RZ ;  /* 0x0000000108087810 */ /* 0x000fe40007ffe0ff */
[----:B------:R-:W-:Y:S02]  /*20f80*/  R2UR UR14, R0 ;  /* 0x00000000000e72ca */ /* 0x000fe400000e0000 */
[----:B------:R-:W-:-:S04]  /*20f90*/  IADD3 R0, P1, R22, 0x2f0, RZ ;  /* 0x000002f016007810 */ /* 0x000fc80007f3e0ff */
[----:B------:R-:W-:Y:S01]  /*20fa0*/  R2UR UR6, R0 ;  /* 0x00000000000672ca */ /* 0x000fe200000e0000 */
[----:B------:R-:W-:Y:S01]  /*20fb0*/  IMAD.X R0, RZ, RZ, R23, P1 ;  /* 0x000000ffff007224 */ /* 0x000fe200008e0617 */
[----:B------:R-:W-:-:S04]  /*20fc0*/  ISETP.NE.AND P1, PT, R8, 0x4, PT ;  /* 0x000000040800780c */ /* 0x000fc80003f25270 */
[----:B------:R-:W-:Y:S01]  /*20fd0*/  R2UR UR7, R0 ;  /* 0x00000000000772ca */ /* 0x000fe200000e0000 */
[----:B------:R-:W-:Y:S01]  /*20fe0*/  UIADD3 UR16, UR14, 0x10000, URZ ;  /* 0x000100000e107890 */ /* 0x000fe2000fffe03f */
[----:B------:R-:W-:Y:S01]  /*20ff0*/  SEL R0, RZ, 0x1, P1 ;  /* 0x00000001ff007807 */ /* 0x000fe20000800000 */
[----:B------:R-:W-:Y:S01]  /*21000*/  UIADD3 UR8, UR14, 0x14000, URZ ;  /* 0x000140000e087890 */ /* 0x000fe2000fffe03f */
[----:B------:R-:W-:Y:S01]  /*21010*/  SEL R8, R8, RZ, P1 ;  /* 0x000000ff08087207 */ /* 0x000fe20000800000 */
[----:B------:R-:W-:Y:S01]  /*21020*/  UIADD3 UR24, UR14, 0x18000, URZ ;  /* 0x000180000e187890 */ /* 0x000fe2000fffe03f */
[----:B------:R-:W-:-:S07]  /*21030*/  LOP3.LUT R18, R18, R0, RZ, 0x3c, !PT ;  /* 0x0000000012127212 */ /* 0x000fce00078e3cff */
        /* <DEDUP_REMOVED lines=13> */
[----:B------:R-:W-:Y:S01]  /*21110*/  UMOV UR18, 0x180 ;  /* 0x0000018000127882 */ /* 0x000fe20000000000 */
[----:B--2---:R-:W-:-:S07]  /*21120*/  UIADD3 UR8, UR14, 0x2c000, URZ ;  /* 0x0002c0000e087890 */ /* 0x004fce000fffe03f */
[----:B------:R3:W-:Y:S01]  /*21130*/  UTMALDG.4D [UR16], [UR6], desc[UR22] ;  /* 0x00001610060075b4 */ /* 0x0007e20008019000 */
[----:B------:R-:W-:Y:S02]  /*21140*/  UMOV UR10, 0x1c0 ;  /* 0x000001c0000a7882 */ /* 0x000fe40000000000 */
[----:B------:R3:W-:Y:S02]  /*21150*/  UTMALDG.4D [UR8], [UR6], desc[UR22] ;  /* 0x00001608060075b4 */ /* 0x0007e40008019000 */
[----:B---3--:R-:W-:Y:S01]  /*21160*/  NOP ;  /* 0x0000000000007918 */ /* 0x008fe20000000000 */
.L_x_33:
[----:B------:R-:W-:Y:S05]  /*21170*/  BSYNC B0 ;  /* 0x0000000000007941 */ /* 0x000fea0003800000 */
.L_x_32:
[----:B------:R-:W-:-:S07]  /*21180*/  IADD3 R17, R17, -0x1, RZ ;  /* 0xffffffff11117810 */ /* 0x000fce0007ffe0ff */
.L_x_31:
[----:B-----5:R-:W-:Y:S01]  /*21190*/  VIADD R7, R7, 0x80 ;  /* 0x0000008007077836 */ /* 0x020fe20000000000 */
[----:B------:R-:W-:Y:S01]  /*211a0*/  MOV R3, R216 ;  /* 0x000000d800037202 */ /* 0x000fe20000000f00 */
[----:B------:R-:W-:Y:S01]  /*211b0*/  IMAD.MOV.U32 R2, RZ, RZ, R217 ;  /* 0x000000ffff027224 */ /* 0x000fe200078e00d9 */
[----:B------:R-:W-:Y:S06]  /*211c0*/  @P2 BRA `(.L_x_36) ;  /* 0xfffffef800d82947 */ /* 0x000fec000383ffff */
[----:B------:R-:W-:-:S07]  /*211d0*/  MOV R240, R20 ;  /* 0x0000001400f07202 */ /* 0x000fce0000000f00 */
.L_x_24:
[----:B------:R-:W-:-:S13]  /*211e0*/  ISETP.GE.AND P1, PT, R240, 0x1, PT ;  /* 0x00000001f000780c */ /* 0x000fda0003f26270 */
[----:B------:R-:W-:Y:S05]  /*211f0*/  @!P1 BRA `(.L_x_37) ;  /* 0x0000010c00909947 */ /* 0x000fea0003800000 */
[----:B-----5:R-:W-:Y:S01]  /*21200*/  IMAD.MOV.U32 R11, RZ, RZ, R216 ;  /* 0x000000ffff0b7224 */ /* 0x020fe200078e00d8 */
[----:B------:R-:W-:-:S07]  /*21210*/  MOV R220, R217 ;  /* 0x000000d900dc7202 */ /* 0x000fce0000000f00 */
.L_x_50:
[----:B-1----:R-:W1:Y:S01]  /*21220*/  S2R R2, SR_CgaCtaId ;  /* 0x0000000000027919 */ /* 0x002e620000008800 */
[----:B------:R-:W-:Y:S01]  /*21230*/  MOV R0, 0x400 ;  /* 0x0000040000007802 */ /* 0x000fe20000000f00 */
[----:B------:R-:W-:Y:S05]  /*21240*/  YIELD ;  /* 0x0000000000007946 */ /* 0x000fea0003800000 */
[----:B-1----:R-:W-:Y:S02]  /*21250*/  LEA R0, R2, R0, 0x18 ;  /* 0x0000000002007211 */ /* 0x002fe400078ec0ff */
[----:B------:R-:W-:-:S03]  /*21260*/  SHF.L.U32 R2, R9, 0x1f, RZ ;  /* 0x0000001f09027819 */ /* 0x000fc600000006ff */
[----:B------:R-:W-:-:S04]  /*21270*/  IMAD R0, R6, 0x8, R0 ;  /* 0x0000000806007824 */ /* 0x000fc800078e0200 */
[----:B------:R-:W1:Y:S02]  /*21280*/  SYNCS.PHASECHK.TRANS64.TRYWAIT P1, [R0+URZ+0x90000], R2 ;  /* 0x09000002000075a7 */ /* 0x000e64000802017f */
[----:B-1----:R-:W-:Y:S05]  /*21290*/  @!P1 BRA `(.L_x_38) ;  /* 0x0000017000749947 */ /* 0x002fea0003800000 */
.L_x_112:
[----:B------:R-:W-:Y:S05]  /*212a0*/  WARPSYNC.ALL ;  /* 0x0000000000007948 */ /* 0x000fea0003800000 */
[----:B------:R-:W2:Y:S04]  /*212b0*/  LDL.64 R20, [R1+0x2a8] ;  /* 0x0002a80001147983 */ /* 0x000ea80000100a00 */
[----:B------:R-:W3:Y:S04]  /*212c0*/  LDL.64 R14, [R1+0x2a0] ;  /* 0x0002a000010e7983 */ /* 0x000ee80000100a00 */
[----:B------:R-:W4:Y:S01]  /*212d0*/  LDL.64 R12, [R1+0x298] ;  /* 0x00029800010c7983 */ /* 0x000f220000100a00 */
[----:B-1----:R-:W-:-:S02]  /*212e0*/  LEA R2, R6, R243, 0xd ;  /* 0x000000f306027211 */ /* 0x002fc400078e68ff */
[----:B------:R-:W-:Y:S01]  /*212f0*/  MOV R3, 0x40000040 ;  /* 0x4000004000037802 */ /* 0x000fe20000000f00 */
[----:B------:R-:W5:Y:S01]  /*21300*/  LDL.64 R22, [R1+0x290] ;  /* 0x0002900001167983 */ /* 0x000f620000100a00 */
[C---:B------:R-:W-:Y:S02]  /*21310*/  R2UR UR10, R2.reuse ;  /* 0x00000000020a72ca */ /* 0x040fe400000e0000 */
[----:B------:R-:W-:Y:S01]  /*21320*/  R2UR UR11, R3 ;  /* 0x00000000030b72ca */ /* 0x000fe200000e0000 */
[----:B------:R-:W-:Y:S01]  /*21330*/  WARPGROUP.ARRIVE ;  /* 0x00000000000079c5 */ /* 0x000fe20000000000 */
[----:B------:R-:W-:Y:S01]  /*21340*/  VIADD R4, R2, 0x2 ;  /* 0x0000000202047836 */ /* 0x000fe20000000000 */
[----:B------:R-:W5:Y:S01]  /*21350*/  LDL.64 R216, [R1+0x288] ;  /* 0x0002880001d87983 */ /* 0x000f620000100a00 */
[----:B------:R-:W-:-:S03]  /*21360*/  IMAD.MOV.U32 R5, RZ, RZ, 0x40000040 ;  /* 0x40000040ff057424 */ /* 0x000fc600078e00ff */
[----:B------:R-:W-:Y:S02]  /*21370*/  R2UR UR14, R4 ;  /* 0x00000000040e72ca */ /* 0x000fe400000e0000 */
[----:B------:R-:W-:Y:S01]  /*21380*/  R2UR UR15, R5 ;  /* 0x00000000050f72ca */ /* 0x000fe200000e0000 */
[----:B------:R-:W-:Y:S01]  /*21390*/  IMAD.MOV.U32 R5, RZ, RZ, 0x40000040 ;  /* 0x40000040ff057424 */ /* 0x000fe200078e00ff */
[----:B------:R-:W-:Y:S02]  /*213a0*/  IADD3 R4, R2, 0x4, RZ ;  /* 0x0000000402047810 */ /* 0x000fe40007ffe0ff */
[----:B--2---:R-:W-:Y:S02]  /*213b0*/  R2UR UR8, R20 ;  /* 0x00000000140872ca */ /* 0x004fe400000e0000 */
[----:B------:R-:W-:Y:S02]  /*213c0*/  R2UR UR9, R21 ;  /* 0x00000000150972ca */ /* 0x000fe400000e0000 */
[----:B---3--:R-:W-:Y:S01]  /*213d0*/  R2UR UR12, R14 ;  /* 0x000000000e0c72ca */ /* 0x008fe200000e0000 */
[----:B------:R-:W2:Y:S01]  /*213e0*/  LDL.64 R20, [R1+0x280] ;  /* 0x0002800001147983 */ /* 0x000ea20000100a00 */
[----:B------:R-:W-:-:S03]  /*213f0*/  R2UR UR13, R15 ;  /* 0x000000000f0d72ca */ /* 0x000fc600000e0000 */
[----:B------:R-:W3:Y:S06]  /*21400*/  LDL.64 R14, [R1+0x278] ;  /* 0x00027800010e7983 */ /* 0x000eec0000100a00 */
[----:B------:R-:W-:Y:S01]  /*21410*/  HGMMA.64x128x16.F32.BF16 R152, gdesc[UR8], RZ, !UPT, gsb0 ;  /* 0x01e00000089879f0 */ /* 0x000fe2000c0018ff */
[----:B------:R-:W-:Y:S02]  /*21420*/  R2UR UR10, R4 ;  /* 0x00000000040a72ca */ /* 0x000fe400000e0000 */
[----:B------:R-:W-:Y:S02]  /*21430*/  R2UR UR11, R5 ;  /* 0x00000000050b72ca */ /* 0x000fe400000e0000 */
[----:B----4-:R-:W-:-:S02]  /*21440*/  R2UR UR8, R12 ;  /* 0x000000000c0872ca */ /* 0x010fc400000e0000 */
[----:B------:R-:W-:Y:S01]  /*21450*/  R2UR UR9, R13 ;  /* 0x000000000d0972ca */ /* 0x000fe200000e0000 */
[----:B------:R-:W-:Y:S02]  /*21460*/  WARPGROUP.DEPBAR.LE gsb0, 0x0 ;  /* 0x00008000000079c5 */ /* 0x000fe40000010000 */
[----:B------:R-:W-:Y:S01]  /*21470*/  WARPGROUP.ARRIVE ;  /* 0x00000000000079c5 */ /* 0x000fe20000000000 */
[----:B------:R-:W-:Y:S01]  /*21480*/  IMAD.MOV.U32 R5, RZ, RZ, 0x40000040 ;  /* 0x40000040ff057424 */ /* 0x000fe200078e00ff */
[----:B------:R-:W-:Y:S01]  /*21490*/  IADD3 R4, R2, 0x6, RZ ;  /* 0x0000000602047810 */ /* 0x000fe20007ffe0ff */
[----:B------:R-:W4:Y:S03]  /*214a0*/  LDL.64 R12, [R1+0x270] ;  /* 0x00027000010c7983 */ /* 0x000f260000100a00 */
[----:B------:R-:W-:Y:S03]  /*214b0*/  HGMMA.64x128x16.F32.BF16 R152, gdesc[UR12], R152, gsb0 ;  /* 0x01e000000c9879f0 */ /* 0x000fe60008001898 */
[----:B------:R-:W-:-:S02]  /*214c0*/  WARPGROUP.DEPBAR.LE gsb0, 0x0 ;  /* 0x00008000000079c5 */ /* 0x000fc40000010000 */
[----:B------:R-:W-:-:S07]  /*214d0*/  WARPGROUP.ARRIVE ;  /* 0x00000000000079c5 */ /* 0x000fce0000000000 */
[----:B------:R-:W-:Y:S01]  /*214e0*/  HGMMA.64x128x16.F32.BF16 R152, gdesc[UR8], R152, gsb0 ;  /* 0x01e00000089879f0 */ /* 0x000fe20008001898 */
[----:B------:R-:W-:Y:S02]  /*214f0*/  R2UR UR10, R4 ;  /* 0x00000000040a72ca */ /* 0x000fe400000e0000 */
[----:B------:R-:W-:Y:S02]  /*21500*/  R2UR UR11, R5 ;  /* 0x00000000050b72ca */ /* 0x000fe400000e0000 */
[----:B-----5:R-:W-:Y:S02]  /*21510*/  R2UR UR8, R22 ;  /* 0x00000000160872ca */ /* 0x020fe400000e0000 */
[----:B------:R-:W-:Y:S01]  /*21520*/  R2UR UR9, R23 ;  /* 0x00000000170972ca */ /* 0x000fe200000e0000 */
[----:B------:R-:W-:Y:S01]  /*21530*/  IMAD.MOV.U32 R5, RZ, RZ, 0x40000040 ;  /* 0x40000040ff057424 */ /* 0x000fe200078e00ff */
[----:B------:R-:W-:Y:S01]  /*21540*/  IADD3 R4, R2, 0x400, RZ ;  /* 0x0000040002047810 */ /* 0x000fe20007ffe0ff */
[----:B------:R-:W5:Y:S01]  /*21550*/  LDL.64 R22, [R1+0x268] ;  /* 0x0002680001167983 */ /* 0x000f620000100a00 */
[----:B------:R-:W-:-:S02]  /*21560*/  WARPGROUP.DEPBAR.LE gsb0, 0x0 ;  /* 0x00008000000079c5 */ /* 0x000fc40000010000 */
[----:B------:R-:W-:-:S07]  /*21570*/  WARPGROUP.ARRIVE ;  /* 0x00000000000079c5 */ /* 0x000fce0000000000 */
[----:B------:R-:W-:Y:S01]  /*21580*/  HGMMA.64x128x16.F32.BF16 R152, gdesc[UR8], R152, gsb0 ;  /* 0x01e00000089879f0 */ /* 0x000fe20008001898 */
[----:B------:R-:W-:Y:S02]  /*21590*/  R2UR UR10, R4 ;  /* 0x00000000040a72ca */ /* 0x000fe400000e0000 */
[----:B------:R-:W-:Y:S02]  /*215a0*/  R2UR UR11, R5 ;  /* 0x00000000050b72ca */ /* 0x000fe400000e0000 */
[----:B------:R-:W-:Y:S02]  /*215b0*/  R2UR UR8, R216 ;  /* 0x00000000d80872ca */ /* 0x000fe400000e0000 */
        /* <DEDUP_REMOVED lines=9> */
[----:B--2---:R-:W-:Y:S02]  /*21650*/  R2UR UR8, R20 ;  /* 0x00000000140872ca */ /* 0x004fe400000e0000 */
[----:B------:R-:W-:Y:S01]  /*21660*/  R2UR UR9, R21 ;  /* 0x00000000150972ca */ /* 0x000fe200000e0000 */
[----:B------:R-:W-:Y:S01]  /*21670*/  IMAD.MOV.U32 R5, RZ, RZ, 0x40000040 ;  /* 0x40000040ff057424 */ /* 0x000fe200078e00ff */
[----:B------:R-:W-:Y:S01]  /*21680*/  IADD3 R4, R2, 0x404, RZ ;  /* 0x0000040402047810 */ /* 0x000fe20007ffe0ff */
[----:B------:R-:W2:Y:S01]  /*21690*/  LDL.64 R20, [R1+0x258] ;  /* 0x0002580001147983 */ /* 0x000ea20000100a00 */
[----:B------:R-:W-:-:S02]  /*216a0*/  WARPGROUP.DEPBAR.LE gsb0, 0x0 ;  /* 0x00008000000079c5 */ /* 0x000fc40000010000 */
[----:B------:R-:W-:-:S07]  /*216b0*/  WARPGROUP.ARRIVE ;  /* 0x00000000000079c5 */ /* 0x000fce0000000000 */
[----:B------:R-:W-:Y:S01]  /*216c0*/  HGMMA.64x128x16.F32.BF16 R152, gdesc[UR8], R152, gsb0 ;  /* 0x01e00000089879f0 */ /* 0x000fe20008001898 */
[----:B------:R-:W-:Y:S02]  /*216d0*/  R2UR UR10, R4 ;  /* 0x00000000040a72ca */ /* 0x000fe400000e0000 */
[----:B------:R-:W-:Y:S02]  /*216e0*/  R2UR UR11, R5 ;  /* 0x00000000050b72ca */ /* 0x000fe400000e0000 */
[----:B---3--:R-:W-:Y:S02]  /*216f0*/  R2UR UR8, R14 ;  /* 0x000000000e0872ca */ /* 0x008fe400000e0000 */
[----:B------:R-:W-:Y:S01]  /*21700*/  R2UR UR9, R15 ;  /* 0x000000000f0972ca */ /* 0x000fe200000e0000 */
[----:B------:R-:W-:Y:S01]  /*21710*/  IMAD.MOV.U32 R5, RZ, RZ, 0x40000040 ;  /* 0x40000040ff057424 */ /* 0x000fe200078e00ff */
[----:B------:R-:W-:Y:S01]  /*21720*/  IADD3 R4, R2, 0x406, RZ ;  /* 0x0000040602047810 */ /* 0x000fe20007ffe0ff */
[----:B------:R-:W3:Y:S01]  /*21730*/  LDL.64 R14, [R1+0x250] ;  /* 0x00025000010e7983 */ /* 0x000ee20000100a00 */
[----:B------:R-:W-:-:S02]  /*21740*/  WARPGROUP.DEPBAR.LE gsb0, 0x0 ;  /* 0x00008000000079c5 */ /* 0x000fc40000010000 */
[----:B------:R-:W-:-:S07]  /*21750*/  WARPGROUP.ARRIVE ;  /* 0x00000000000079c5 */ /* 0x000fce0000000000 */
[----:B------:R-:W-:Y:S01]  /*21760*/  HGMMA.64x128x16.F32.BF16 R152, gdesc[UR8], R152, gsb0 ;  /* 0x01e00000089879f0 */ /* 0x000fe20008001898 */
[----:B------:R-:W-:Y:S02]  /*21770*/  R2UR UR10, R4 ;  /* 0x00000000040a72ca */ /* 0x000fe400000e0000 */
[----:B------:R-:W-:Y:S02]  /*21780*/  R2UR UR11, R5 ;  /* 0x00000000050b72ca */ /* 0x000fe400000e0000 */
[----:B----4-:R-:W-:Y:S02]  /*21790*/  R2UR UR8, R12 ;  /* 0x000000000c0872ca */ /* 0x010fe400000e0000 */
[----:B------:R-:W-:Y:S01]  /*217a0*/  R2UR UR9, R13 ;  /* 0x000000000d0972ca */ /* 0x000fe200000e0000 */
[----:B------:R-:W-:Y:S01]  /*217b0*/  IMAD.MOV.U32 R5, RZ, RZ, 0x40000040 ;  /* 0x40000040ff057424 */ /* 0x000fe200078e00ff */
[----:B------:R-:W-:Y:S01]  /*217c0*/  IADD3 R4, R2, 0x800, RZ ;  /* 0x0000080002047810 */ /* 0x000fe20007ffe0ff */
[----:B------:R-:W4:Y:S01]  /*217d0*/  LDL.64 R12, [R1+0x248] ;  /* 0x00024800010c7983 */ /* 0x000f220000100a00 */
        /* <DEDUP_REMOVED lines=69> */
[----:B------:R-:W-:-:S02]  /*21c30*/  WARPGROUP.DEPBAR.LE gsb0, 0x0 ;  /* 0x00008000000079c5 */ /* 0x000fc40000010000 */
[----:B------:R-:W-:-:S08]  /*21c40*/  WARPGROUP.ARRIVE ;  /* 0x00000000000079c5 */ /* 0x000fd00000000000 */
        /* <DEDUP_REMOVED lines=69> */
[----:B---3--:R-:W-:Y:S02]  /*220a0*/  R2UR UR8, R14 ;  /* 0x000000000e0872ca */ /* 0x008fe400000e0000 */
        /* <DEDUP_REMOVED lines=8> */
[----:B----4-:R-:W-:Y:S02]  /*22130*/  R2UR UR8, R12 ;  /* 0x000000000c0872ca */ /* 0x010fe400000e0000 */
        /* <DEDUP_REMOVED lines=25> */
[----:B------:R-:W-:Y:S01]  /*222d0*/  R2UR UR11, R5 ;  /* 0x00000000050b72ca */ /* 0x000fe200000e0000 */
[----:B------:R-:W-:Y:S01]  /*222e0*/  UMOV UR8, UR56 ;  /* 0x0000003800087c82 */ /* 0x000fe20008000000 */
[----:B------:R-:W-:Y:S01]  /*222f0*/  UMOV UR9, UR57 ;  /* 0x0000003900097c82 */ /* 0x000fe20008000000 */
[----:B------:R-:W-:Y:S01]  /*22300*/  IMAD.MOV.U32 R5, RZ, RZ, 0x40000040 ;  /* 0x40000040ff057424 */ /* 0x000fe200078e00ff */
[----:B------:R-:W-:Y:S01]  /*22310*/  IADD3 R4, R2, 0x1806, RZ ;  /* 0x0000180602047810 */ /* 0x000fe20007ffe0ff */
[----:B------:R-:W-:Y:S02]  /*22320*/  WARPGROUP.DEPBAR.LE gsb0, 0x0 ;  /* 0x00008000000079c5 */ /* 0x000fe40000010000 */
[----:B------:R-:W-:-:S06]  /*22330*/  WARPGROUP.ARRIVE ;  /* 0x00000000000079c5 */ /* 0x000fcc0000000000 */
        /* <DEDUP_REMOVED lines=33> */
[----:B------:R-:W-:-:S04]  /*22550*/  IADD3 R2, R2, 0x1c06, RZ ;  /* 0x00001c0602027810 */ /* 0x000fc80007ffe0ff */
[----:B------:R-:W-:Y:S02]  /*22560*/  R2UR UR6, R2 ;  /* 0x00000000020672ca */ /* 0x000fe400000e0000 */
[----:B------:R-:W-:Y:S01]  /*22570*/  R2UR UR7, R3 ;  /* 0x00000000030772ca */ /* 0x000fe200000e0000 */
        /* <DEDUP_REMOVED lines=19> */
.L_x_113:
[----:B------:R-:W-:Y:S05]  /*226b0*/  @P3 BRA `(.L_x_42) ;  /* 0x00000000001c3947 */ /* 0x000fea0003800000 */
[----:B------:R-:W2:Y:S01]  /*226c0*/  S2R R3, SR_TID.X ;  /* 0x0000000000037919 */ /* 0x000ea20000002100 */
[----:B-1----:R-:W-:-:S04]  /*226d0*/  IMAD.MOV.U32 R2, RZ, RZ, 0x20000 ;  /* 0x00020000ff027424 */ /* 0x002fc800078e00ff */
[----:B------:R3:W-:Y:S01]  /*226e0*/  SYNCS.ARRIVE.TRANS64 RZ, [R0+URZ+0x90000], R2 ;  /* 0x0900000200ff79a7 */ /* 0x0007e2000800003f */
[----:B--2---:R-:W-:-:S04]  /*226f0*/  LOP3.LUT R3, R3, 0x1f, RZ, 0xc0, !PT ;  /* 0x0000001f03037812 */ /* 0x004fc800078ec0ff */
[----:B------:R-:W-:-:S13]  /*22700*/  ISETP.NE.AND P2, PT, R3, RZ, PT ;  /* 0x000000ff0300720c */ /* 0x000fda0003f45270 */
[----:B---3--:R-:W-:Y:S05]  /*22710*/  @!P2 BRA `(.L_x_42) ;  /* 0x000000000004a947 */ /* 0x008fea0003800000 */
[----:B------:R-:W-:Y:S01]  /*22720*/  BPT.TRAP 0x1 ;  /* 0x000000040000795c */ /* 0x000fe20000300000 */
.L_x_42:
[----:B------:R-:W2:Y:S01]  /*22730*/  S2R R5, SR_CgaCtaId ;  /* 0x0000000000057919 */ /* 0x000ea20000008800 */
[----:B-1----:R-:W1:Y:S01]  /*22740*/  LDC.64 R2, c[0x0][0x198] ;  /* 0x00006600ff027b82 */ /* 0x002e620000000a00 */
[----:B------:R-:W-:Y:S01]  /*22750*/  MOV R4, 0x400 ;  /* 0x0000040000047802 */ /* 0x000fe20000000f00 */
        /* <DEDUP_REMOVED lines=12> */
[----:B------:R-:W-:-:S02]  /*22820*/  UMOV UR29, UR37 ;  /* 0x00000025001d7c82 */ /* 0x000fc40008000000 */
[----:B------:R-:W-:Y:S02]  /*22830*/  USHF.L.U32 UR19, UR6, 0x7, URZ ;  /* 0x0000000706137899 */ /* 0x000fe4000800063f */
        /* <DEDUP_REMOVED lines=9> */
[----:B-1----:R-:W-:-:S04]  /*228d0*/  IADD3 R0, P2, R2, 0x1f0, RZ ;  /* 0x000001f002007810 */ /* 0x002fc80007f5e0ff */
        /* <DEDUP_REMOVED lines=29> */
.L_x_40:
[----:B------:R-:W-:-:S07]  /*22ab0*/  VIADD R17, R17, 0xffffffff ;  /* 0xffffffff11117836 */ /* 0x000fce0000000000 */
.L_x_39:
[----:B------:R-:W-:Y:S01]  /*22ac0*/  IADD3 R6, R6, 0x1, RZ ;  /* 0x0000000106067810 */ /* 0x000fe20007ffe0ff */
[----:B------:R-:W-:Y:S05]  /*22ad0*/  WARPSYNC.ALL ;  /* 0x0000000000007948 */ /* 0x000fea0003800000 */
[----:B------:R-:W-:-:S04]  /*22ae0*/  ISETP.NE.AND P2, PT, R6, 0x4, PT ;  /* 0x000000040600780c */ /* 0x000fc80003f45270 */
[----:B------:R-:W-:Y:S02]  /*22af0*/  SEL R0, RZ, 0x1, P2 ;  /* 0x00000001ff007807 */ /* 0x000fe40001000000 */
[----:B------:R-:W-:Y:S02]  /*22b00*/  SEL R235, R6, RZ, P2 ;  /* 0x000000ff06eb7207 */ /* 0x000fe40001000000 */
[----:B------:R-:W-:Y:S01]  /*22b10*/  LOP3.LUT R239, R9, R0, RZ, 0x3c, !PT ;  /* 0x0000000009ef7212 */ /* 0x000fe200078e3cff */
[----:B------:R-:W1:Y:S01]  /*22b20*/  S2R R3, SR_CgaCtaId ;  /* 0x0000000000037919 */ /* 0x000e620000008800 */
[----:B------:R-:W-:Y:S01]  /*22b30*/  MOV R2, 0x400 ;  /* 0x0000040000027802 */ /* 0x000fe20000000f00 */
[----:B------:R-:W-:Y:S01]  /*22b40*/  BSSY B0, `(.L_x_43) ;  /* 0x00000d7000007945 */ /* 0x000fe20003800000 */
[----:B------:R-:W-:Y:S01]  /*22b50*/  IADD3 R0, R7, 0x1, RZ ;  /* 0x0000000107007810 */ /* 0x000fe20007ffe0ff */
[----:B------:R-:W2:Y:S01]  /*22b60*/  S2R R217, SR_CgaCtaId ;  /* 0x0000000000d97919 */ /* 0x000ea20000008800 */
[----:B------:R-:W-:-:S02]  /*22b70*/  MOV R6, 0x400 ;  /* 0x0000040000067802 */ /* 0x000fc40000000f00 */
[----:B-1----:R-:W-:Y:S02]  /*22b80*/  LEA R2, R3, R2, 0x18 ;  /* 0x0000000203027211 */ /* 0x002fe400078ec0ff */
[----:B--2---:R-:W-:-:S03]  /*22b90*/  LEA R6, R217, R6, 0x18 ;  /* 0x00000006d9067211 */ /* 0x004fc600078ec0ff */
[----:B------:R-:W-:Y:S02]  /*22ba0*/  IMAD.MOV.U32 R237, RZ, RZ, R2 ;  /* 0x000000ffffed7224 */ /* 0x000fe400078e0002 */
[----:B------:R-:W1:Y:S01]  /*22bb0*/  LDC R2, c[0x0][0x28c] ;  /* 0x0000a300ff027b82 */ /* 0x000e620000000800 */
[----:B------:R-:W-:Y:S01]  /*22bc0*/  VIADD R6, R6, 0x90020 ;  /* 0x0009002006067836 */ /* 0x000fe20000000000 */
[-C--:B-1----:R-:W-:Y:S01]  /*22bd0*/  ISETP.GE.AND P4, PT, R0, R2.reuse, PT ;  /* 0x000000020000720c */ /* 0x082fe20003f86270 */
[C---:B------:R-:W-:Y:S01]  /*22be0*/  VIADD R0, R7.reuse, 0x8 ;  /* 0x0000000807007836 */ /* 0x040fe20000000000 */
[-C--:B------:R-:W-:Y:S02]  /*22bf0*/  ISETP.GE.AND P2, PT, R7, R2.reuse, PT ;  /* 0x000000020700720c */ /* 0x080fe40003f46270 */
[----:B------:R-:W-:Y:S02]  /*22c00*/  FSEL R153, R153, -INF , !P4 ;  /* 0xff80000099997808 */ /* 0x000fe40006000000 */
[----:B------:R-:W-:-:S02]  /*22c10*/  ISETP.GE.AND P3, PT, R0, R2, PT ;  /* 0x000000020000720c */ /* 0x000fc40003f66270 */
[C---:B------:R-:W-:Y:S02]  /*22c20*/  IADD3 R0, R7.reuse, 0x9, RZ ;  /* 0x0000000907007810 */ /* 0x040fe40007ffe0ff */
[----:B------:R-:W-:Y:S02]  /*22c30*/  FSEL R10, R152, -INF , !P2 ;  /* 0xff800000980a7808 */ /* 0x000fe40005000000 */
[-C--:B------:R-:W-:Y:S01]  /*22c40*/  ISETP.GE.AND P6, PT, R0, R2.reuse, PT ;  /* 0x000000020000720c */ /* 0x080fe20003fc6270 */
[----:B------:R-:W-:Y:S01]  /*22c50*/  VIADD R0, R7, 0x10 ;  /* 0x0000001007007836 */ /* 0x000fe20000000000 */
[----:B------:R-:W-:Y:S02]  /*22c60*/  FSEL R4, R154, -INF , !P2 ;  /* 0xff8000009a047808 */ /* 0x000fe40005000000 */
        /* <DEDUP_REMOVED lines=9> */
[----:B------:R-:W-:Y:S02]  /*22d00*/  IADD3 R0, R7, 0x19, RZ ;  /* 0x0000001907007810 */ /* 0x000fe40007ffe0ff */
        /* <DEDUP_REMOVED lines=22> */
[----:B------:R-:W-:Y:S02]  /*22e70*/  FSEL R170, R170, -INF , !P6 ;  /* 0xff800000aaaa7808 */ /* 0x000fe40007000000 */
[----:B------:R-:W-:Y:S01]  /*22e80*/  ISETP.GE.AND P6, PT, R0, R2, PT ;  /* 0x000000020000720c */ /* 0x000fe20003fc6270 */
[----:B------:R-:W-:Y:S01]  /*22e90*/  VIADD R0, R7, 0x38 ;  /* 0x0000003807007836 */ /* 0x000fe20000000000 */
[----:B------:R-:W-:Y:S02]  /*22ea0*/  FSEL R169, R169, -INF , !P5 ;  /* 0xff800000a9a97808 */ /* 0x000fe40006800000 */
[----:B------:R-:W-:-:S02]  /*22eb0*/  FSEL R171, R171, -INF , !P5 ;  /* 0xff800000abab7808 */ /* 0x000fc40006800000 */
[-C--:B------:R-:W-:Y:S02]  /*22ec0*/  ISETP.GE.AND P5, PT, R0, R2.reuse, PT ;  /* 0x000000020000720c */ /* 0x080fe40003fa6270 */
[C---:B------:R-:W-:Y:S02]  /*22ed0*/  IADD3 R0, R7.reuse, 0x39, RZ ;  /* 0x0000003907007810 */ /* 0x040fe40007ffe0ff */
[----:B------:R-:W-:Y:S02]  /*22ee0*/  FSEL R172, R172, -INF , !P2 ;  /* 0xff800000acac7808 */ /* 0x000fe40005000000 */
[----:B------:R-:W-:Y:S02]  /*22ef0*/  FSEL R174, R174, -INF , !P2 ;  /* 0xff800000aeae7808 */ /* 0x000fe40005000000 */
[----:B------:R-:W-:Y:S01]  /*22f00*/  ISETP.GE.AND P2, PT, R0, R2, PT ;  /* 0x000000020000720c */ /* 0x000fe20003f46270 */
[----:B------:R-:W-:Y:S01]  /*22f10*/  VIADD R0, R7, 0x40 ;  /* 0x0000004007007836 */ /* 0x000fe20000000000 */
[----:B------:R-:W-:-:S02]  /*22f20*/  FSEL R173, R173, -INF , !P4 ;  /* 0xff800000adad7808 */ /* 0x000fc40006000000 */
[----:B------:R-:W-:Y:S02]  /*22f30*/  FSEL R175, R175, -INF , !P4 ;  /* 0xff800000afaf7808 */ /* 0x000fe40006000000 */
        /* <DEDUP_REMOVED lines=57> */
[----:B------:R-:W-:Y:S02]  /*232d0*/  IADD3 R0, R7, 0x79, RZ ;  /* 0x0000007907007810 */ /* 0x000fe40007ffe0ff */
[----:B------:R-:W-:Y:S02]  /*232e0*/  FSEL R230, R204, -INF , !P4 ;  /* 0xff800000cce67808 */ /* 0x000fe40006000000 */
[----:B------:R-:W-:Y:S02]  /*232f0*/  FSEL R234, R206, -INF , !P4 ;  /* 0xff800000ceea7808 */ /* 0x000fe40006000000 */
[----:B------:R-:W-:-:S02]  /*23300*/  ISETP.GE.AND P4, PT, R0, R2, PT ;  /* 0x000000020000720c */ /* 0x000fc40003f86270 */
[----:B------:R-:W-:Y:S02]  /*23310*/  FMNMX R0, R10, R11, !PT ;  /* 0x0000000b0a007209 */ /* 0x000fe40007800000 */
[----:B------:R-:W-:Y:S02]  /*23320*/  FSEL R13, R205, -INF , !P3 ;  /* 0xff800000cd0d7808 */ /* 0x000fe40005800000 */
[----:B------:R-:W-:Y:S02]  /*23330*/  FMNMX R0, R153, R0, !PT ;  /* 0x0000000099007209 */ /* 0x000fe40007800000 */
[----:B------:R-:W-:Y:S02]  /*23340*/  FSEL R208, R208, -INF , !P6 ;  /* 0xff800000d0d07808 */ /* 0x000fe40007000000 */
[----:B------:R-:W-:Y:S02]  /*23350*/  FMNMX R0, R156, R0, !PT ;  /* 0x000000009c007209 */ /* 0x000fe40007800000 */
[----:B------:R-:W-:-:S02]  /*23360*/  FSEL R209, R209, -INF , !P5 ;  /* 0xff800000d1d17808 */ /* 0x000fc40006800000 */
[----:B------:R-:W-:Y:S02]  /*23370*/  FMNMX R0, R157, R0, !PT ;  /* 0x000000009d007209 */ /* 0x000fe40007800000 */
[----:B------:R-:W-:Y:S02]  /*23380*/  FSEL R212, R212, -INF , !P2 ;  /* 0xff800000d4d47808 */ /* 0x000fe40005000000 */
[----:B------:R-:W-:Y:S02]  /*23390*/  FMNMX R0, R160, R0, !PT ;  /* 0x00000000a0007209 */ /* 0x000fe40007800000 */
[----:B------:R-:W-:Y:S02]  /*233a0*/  FSEL R213, R213, -INF , !P4 ;  /* 0xff800000d5d57808 */ /* 0x000fe40006000000 */
        /* <DEDUP_REMOVED lines=52> */
[----:B------:R-:W-:Y:S02]  /*236f0*/  FSEL R207, R207, -INF , !P3 ;  /* 0xff800000cfcf7808 */ /* 0x000fe40005800000 */
[----:B------:R-:W-:Y:S02]  /*23700*/  FMNMX R0, R234, R0, !PT ;  /* 0x00000000ea007209 */ /* 0x000fe40007800000 */
[----:B------:R-:W-:Y:S02]  /*23710*/  FMNMX R216, R213, R216, !PT ;  /* 0x000000d8d5d87209 */ /* 0x000fe40007800000 */
[----:B------:R-:W-:-:S02]  /*23720*/  FSEL R210, R210, -INF , !P6 ;  /* 0xff800000d2d27808 */ /* 0x000fc40007000000 */
[----:B------:R-:W-:Y:S01]  /*23730*/  FMNMX R0, R207, R0, !PT ;  /* 0x00000000cf007209 */ /* 0x000fe20007800000 */
[----:B------:R-:W1:Y:S01]  /*23740*/  SHFL.BFLY PT, R3, R216, 0x1, 0x1f ;  /* 0x0c201f00d8037f89 */ /* 0x000e6200000e0000 */
[----:B------:R-:W-:Y:S02]  /*23750*/  FSEL R211, R211, -INF , !P5 ;  /* 0xff800000d3d37808 */ /* 0x000fe40006800000 */
[----:B------:R-:W-:Y:S02]  /*23760*/  FMNMX R0, R210, R0, !PT ;  /* 0x00000000d2007209 */ /* 0x000fe40007800000 */
[----:B------:R-:W-:Y:S02]  /*23770*/  FSEL R214, R214, -INF , !P2 ;  /* 0xff800000d6d67808 */ /* 0x000fe40005000000 */
[----:B------:R-:W-:Y:S02]  /*23780*/  FMNMX R0, R211, R0, !PT ;  /* 0x00000000d3007209 */ /* 0x000fe40007800000 */
[----:B------:R-:W-:-:S02]  /*23790*/  FSEL R215, R215, -INF , !P4 ;  /* 0xff800000d7d77808 */ /* 0x000fc40006000000 */
[----:B------:R-:W-:-:S04]  /*237a0*/  FMNMX R0, R214, R0, !PT ;  /* 0x00000000d6007209 */ /* 0x000fc80007800000 */
[----:B------:R-:W-:-:S05]  /*237b0*/  FMNMX R0, R215, R0, !PT ;  /* 0x00000000d7007209 */ /* 0x000fca0007800000 */
[----:B------:R-:W2:Y:S01]  /*237c0*/  SHFL.BFLY PT, R2, R0, 0x1, 0x1f ;  /* 0x0c201f0000027f89 */ /* 0x000ea200000e0000 */
[----:B-1----:R-:W-:-:S05]  /*237d0*/  FMNMX R216, R216, R3, !PT ;  /* 0x00000003d8d87209 */ /* 0x002fca0007800000 */
[----:B------:R-:W1:Y:S01]  /*237e0*/  SHFL.BFLY PT, R3, R216, 0x2, 0x1f ;  /* 0x0c401f00d8037f89 */ /* 0x000e6200000e0000 */
[----:B--2---:R-:W-:Y:S02]  /*237f0*/  FMNMX R0, R0, R2, !PT ;  /* 0x0000000200007209 */ /* 0x004fe40007800000 */
[----:B------:R-:W-:-:S03]  /*23800*/  LEA R2, R236, R6, 0x3 ;  /* 0x00000006ec027211 */ /* 0x000fc600078e18ff */
[----:B------:R-:W2:Y:S01]  /*23810*/  SHFL.BFLY PT, R217, R0, 0x2, 0x1f ;  /* 0x0c401f0000d97f89 */ /* 0x000ea200000e0000 */
[----:B------:R-:W-:Y:S02]  /*23820*/  PRMT R2, RZ, 0x654, R2 ;  /* 0x00000654ff027816 */ /* 0x000fe40000000002 */
[----:B-1----:R-:W-:Y:S02]  /*23830*/  FMNMX R216, R216, R3, !PT ;  /* 0x00000003d8d87209 */ /* 0x002fe40007800000 */
[----:B------:R1:W-:Y:S01]  /*23840*/  SYNCS.ARRIVE.TRANS64.RED.A1T0 RZ, [R2+URZ], RZ ;  /* 0x000000ff02ff79a7 */ /* 0x0003e2000810043f */
[----:B------:R-:W-:Y:S01]  /*23850*/  SHF.L.U32 R3, R239, 0x1f, RZ ;  /* 0x0000001fef037819 */ /* 0x000fe200000006ff */
[----:B-1----:R-:W-:Y:S02]  /*23860*/  IMAD R2, R235, 0x8, R237 ;  /* 0x00000008eb027824 */ /* 0x002fe400078e02ed */
[----:B------:R-:W1:Y:S02]  /*23870*/  LDC R237, c[0x0][0x604] ;  /* 0x00018100ffed7b82 */ /* 0x000e640000000800 */
[----:B------:R-:W3:Y:S01]  /*23880*/  SYNCS.PHASECHK.TRANS64.TRYWAIT P2, [R2+URZ+0x90000], R3 ;  /* 0x09000003020075a7 */ /* 0x000ee2000804017f */
[----:B--2---:R-:W-:Y:S01]  /*23890*/  FMNMX R217, R0, R217, !PT ;  /* 0x000000d900d97209 */ /* 0x004fe20007800000 */
[----:B---3--:R-:W-:Y:S06]  /*238a0*/  @!P2 BRA `(.L_x_44) ;  /* 0x0000014c0018a947 */ /* 0x008fec0003800000 */
.L_x_114:
[----:B------:R-:W-:Y:S05]  /*238b0*/  BSYNC B0 ;  /* 0x0000000000007941 */ /* 0x000fea0003800000 */
.L_x_43:
[----:B------:R-:W3:Y:S04]  /*238c0*/  LDL R181, [R1+0x2b0] ;  /* 0x0002b00001b57983 */ /* 0x000ee80000100800 */
        /* <DEDUP_REMOVED lines=64> */
[----:B----4-:R-:W4:Y:S04]  /*23cd0*/  LDL.LU.64 R24, [R1] ;  /* 0x0000000001187983 */ /* 0x010f280000300a00 */
[----:B------:R-:W3:Y:S04]  /*23ce0*/  LDL.LU.64 R26, [R1+0x8] ;  /* 0x00000800011a7983 */ /* 0x000ee80000300a00 */
        /* <DEDUP_REMOVED lines=61> */
[----:B------:R-:W3:Y:S01]  /*240c0*/  LDL.LU.64 R150, [R1+0x1f8] ;  /* 0x0001f80001967983 */ /* 0x000ee20000300a00 */
[C---:B------:R-:W-:Y:S01]  /*240d0*/  FSETP.NEU.AND P2, PT, R216.reuse, -INF , PT ;  /* 0xff800000d800780b */ /* 0x040fe20003f4d000 */
[----:B------:R-:W-:Y:S05]  /*240e0*/  WARPSYNC.ALL ;  /* 0x0000000000007948 */ /* 0x000fea0003800000 */
[----:B------:R-:W-:Y:S01]  /*240f0*/  FSEL R6, R216, RZ, P2 ;  /* 0x000000ffd8067208 */ /* 0x000fe20001000000 */
[----:B------:R-:W-:Y:S01]  /*24100*/  STL [R1+0x12bc], R160 ;  /* 0x0012bca001007387 */ /* 0x000fe20000100800 */
[----:B------:R-:W-:-:S03]  /*24110*/  FSETP.NEU.AND P2, PT, R217, -INF , PT ;  /* 0xff800000d900780b */ /* 0x000fc60003f4d000 */
[C---:B--2---:R-:W-:Y:S01]  /*24120*/  FADD R2, -R6.reuse, R11 ;  /* 0x0000000b06027221 */ /* 0x044fe20000000100 */
[----:B------:R-:W-:Y:S01]  /*24130*/  FSEL R3, R217, RZ, P2 ;  /* 0x000000ffd9037208 */ /* 0x000fe20001000000 */
[-C--:B-1----:R-:W-:Y:S01]  /*24140*/  FMUL R6, R6, R237.reuse ;  /* 0x000000ed06067220 */ /* 0x082fe20000400000 */
[----:B------:R-:W-:Y:S01]  /*24150*/  STL [R1+0x12b8], R161 ;  /* 0x0012b8a101007387 */ /* 0x000fe20000100800 */
[-C--:B------:R-:W-:Y:S02]  /*24160*/  FMUL R2, R2, R237.reuse ;  /* 0x000000ed02027220 */ /* 0x080fe40000400000 */
[C---:B------:R-:W-:Y:S01]  /*24170*/  FADD R0, -R3.reuse, R220 ;  /* 0x000000dc03007221 */ /* 0x040fe20000000100 */
[-C--:B------:R-:W-:Y:S01]  /*24180*/  FMUL R3, R3, R237.reuse ;  /* 0x000000ed03037220 */ /* 0x080fe20000400000 */
[-C--:B------:R-:W-:Y:S01]  /*24190*/  FFMA R10, R10, R237.reuse, -R6 ;  /* 0x000000ed0a0a7223 */ /* 0x080fe20000000806 */
[----:B------:R-:W-:Y:S01]  /*241a0*/  FSETP.GEU.AND P2, PT, R2, -126, PT ;  /* 0xc2fc00000200780b */ /* 0x000fe20003f4e000 */
[-C--:B------:R-:W-:Y:S01]  /*241b0*/  FMUL R0, R0, R237.reuse ;  /* 0x000000ed00007220 */ /* 0x080fe20000400000 */
[-CC-:B------:R-:W-:Y:S01]  /*241c0*/  FFMA R4, R4, R237.reuse, -R3.reuse ;  /* 0x000000ed04047223 */ /* 0x180fe20000000803 */
[-CC-:B------:R-:W-:Y:S01]  /*241d0*/  FFMA R9, R9, R237.reuse, -R3.reuse ;  /* 0x000000ed09097223 */ /* 0x180fe20000000803 */
[----:B------:R-:W-:Y:S01]  /*241e0*/  FFMA R5, R5, R237, -R3 ;  /* 0x000000ed05057223 */ /* 0x000fe20000000803 */
[----:B------:R-:W-:Y:S01]  /*241f0*/  STL [R1+0x12b4], R162 ;  /* 0x0012b4a201007387 */ /* 0x000fe20000100800 */
[----:B------:R-:W-:-:S02]  /*24200*/  FSETP.GEU.AND P4, PT, R0, -126, PT ;  /* 0xc2fc00000000780b */ /* 0x000fc40003f8e000 */
[----:B------:R-:W-:Y:S01]  /*24210*/  FSETP.GEU.AND P6, PT, R4, -126, PT ;  /* 0xc2fc00000400780b */ /* 0x000fe20003fce000 */
[----:B------:R-:W-:Y:S01]  /*24220*/  STL [R1+0x12b0], R163 ;  /* 0x0012b0a301007387 */ /* 0x000fe20000100800 */
[----:B------:R-:W-:Y:S02]  /*24230*/  FSETP.GEU.AND P5, PT, R9, -126, PT ;  /* 0xc2fc00000900780b */ /* 0x000fe40003fae000 */
[----:B------:R-:W-:Y:S01]  /*24240*/  FSETP.GEU.AND P3, PT, R5, -126, PT ;  /* 0xc2fc00000500780b */ /* 0x000fe20003f6e000 */
[----:B------:R-:W-:Y:S01]  /*24250*/  @!P2 FMUL R2, R2, 0.5 ;  /* 0x3f0000000202a820 */ /* 0x000fe20000400000 */
[----:B------:R-:W-:Y:S04]  /*24260*/  STL [R1+0x12ac], R12 ;  /* 0x0012ac0c01007387 */ /* 0x000fe80000100800 */
[----:B------:R-:W-:Y:S01]  /*24270*/  STL [R1+0x12a8], R165 ;  /* 0x0012a8a501007387 */ /* 0x000fe20000100800 */
[----:B------:R-:W1:Y:S01]  /*24280*/  MUFU.EX2 R2, R2 ;  /* 0x0000000200027308 */ /* 0x000e620000000800 */
[----:B------:R-:W-:Y:S01]  /*24290*/  @!P4 FMUL R0, R0, 0.5 ;  /* 0x3f0000000000c820 */ /* 0x000fe20000400000 */
[----:B------:R-:W-:Y:S01]  /*242a0*/  @!P6 FMUL R4, R4, 0.5 ;  /* 0x3f0000000404e820 */ /* 0x000fe20000400000 */
[----:B------:R-:W-:Y:S01]  /*242b0*/  STL [R1+0x12a4], R166 ;  /* 0x0012a4a601007387 */ /* 0x000fe20000100800 */
[----:B------:R-:W-:-:S02]  /*242c0*/  @!P5 FMUL R9, R9, 0.5 ;  /* 0x3f0000000909d820 */ /* 0x000fc40000400000 */
[----:B------:R-:W-:Y:S01]  /*242d0*/  @!P3 FMUL R5, R5, 0.5 ;  /* 0x3f0000000505b820 */ /* 0x000fe20000400000 */
[----:B------:R-:W-:Y:S01]  /*242e0*/  STL [R1+0x12a0], R167 ;  /* 0x0012a0a701007387 */ /* 0x000fe20000100800 */
[----:B------:R2:W3:Y:S03]  /*242f0*/  MUFU.EX2 R206, R4 ;  /* 0x0000000400ce7308 */ /* 0x0004e60000000800 */
[----:B------:R-:W-:Y:S04]  /*24300*/  STL [R1+0x129c], R168 ;  /* 0x00129ca801007387 */ /* 0x000fe80000100800 */
[----:B------:R-:W-:Y:S01]  /*24310*/  STL [R1+0x1298], R169 ;  /* 0x001298a901007387 */ /* 0x000fe20000100800 */
[----:B------:R-:W3:Y:S01]  /*24320*/  MUFU.EX2 R0, R0 ;  /* 0x0000000000007308 */ /* 0x000ee20000000800 */
[-C--:B--2---:R-:W-:Y:S01]  /*24330*/  FFMA R4, R159, R237.reuse, -R3 ;  /* 0x000000ed9f047223 */ /* 0x084fe20000000803 */
[----:B-1----:R-:W-:Y:S01]  /*24340*/  @!P2 FMUL R2, R2, R2 ;  /* 0x000000020202a220 */ /* 0x002fe20000400000 */
[----:B------:R-:W-:Y:S03]  /*24350*/  STL [R1+0x1294], R170 ;  /* 0x001294aa01007387 */ /* 0x000fe60000100800 */
[----:B------:R-:W-:Y:S01]  /*24360*/  FSETP.GEU.AND P2, PT, R4, -126, PT ;  /* 0xc2fc00000400780b */ /* 0x000fe20003f4e000 */
[----:B----4-:R-:W-:Y:S01]  /*24370*/  FMUL R24, R24, R2 ;  /* 0x0000000218187220 */ /* 0x010fe20000400000 */
[----:B------:R1:W2:Y:S01]  /*24380*/  MUFU.EX2 R205, R9 ;  /* 0x0000000900cd7308 */ /* 0x0002a20000000800 */
[----:B---3--:R-:W-:Y:S01]  /*24390*/  @!P6 FMUL R206, R206, R206 ;  /* 0x000000cececee220 */ /* 0x008fe20000400000 */
[-C--:B------:R-:W-:Y:S01]  /*243a0*/  FMUL R25, R25, R2.reuse ;  /* 0x0000000219197220 */ /* 0x080fe20000400000 */
[-C--:B------:R-:W-:Y:S01]  /*243b0*/  FMUL R28, R28, R2.reuse ;  /* 0x000000021c1c7220 */ /* 0x080fe20000400000 */
[-C--:B------:R-:W-:Y:S01]  /*243c0*/  FMUL R29, R29, R2.reuse ;  /* 0x000000021d1d7220 */ /* 0x080fe20000400000 */
[-C--:B------:R-:W-:Y:S01]  /*243d0*/  FMUL R32, R32, R2.reuse ;  /* 0x0000000220207220 */ /* 0x080fe20000400000 */
[----:B------:R-:W-:Y:S01]  /*243e0*/  FMUL R33, R33, R2 ;  /* 0x0000000221217220 */ /* 0x000fe20000400000 */
[----:B------:R-:W-:Y:S01]  /*243f0*/  STL [R1+0x1290], R171 ;  /* 0x001290ab01007387 */ /* 0x000fe20000100800 */
[----:B------:R3:W4:Y:S01]  /*24400*/  MUFU.EX2 R204, R5 ;  /* 0x0000000500cc7308 */ /* 0x0007220000000800 */
[-CC-:B-1----:R-:W-:Y:S01]  /*24410*/  FFMA R9, R153, R237.reuse, -R6.reuse ;  /* 0x000000ed99097223 */ /* 0x182fe20000000806 */
[----:B------:R-:W-:Y:S01]  /*24420*/  @!P4 FMUL R0, R0, R0 ;  /* 0x000000000000c220 */ /* 0x000fe20000400000 */
[----:B------:R-:W-:Y:S01]  /*24430*/  @!P2 FMUL R4, R4, 0.5 ;  /* 0x3f0000000404a820 */ /* 0x000fe20000400000 */
[----:B------:R-:W-:Y:S01]  /*24440*/  FSETP.GEU.AND P4, PT, R10, -126, PT ;  /* 0xc2fc00000a00780b */ /* 0x000fe20003f8e000 */
[-C--:B------:R-:W-:Y:S01]  /*24450*/  FMUL R36, R36, R2.reuse ;  /* 0x0000000224247220 */ /* 0x080fe20000400000 */
[----:B------:R-:W-:Y:S01]  /*24460*/  FSETP.GEU.AND P6, PT, R9, -126, PT ;  /* 0xc2fc00000900780b */ /* 0x000fe20003fce000 */
[-C--:B------:R-:W-:Y:S01]  /*24470*/  FMUL R37, R37, R2.reuse ;  /* 0x0000000225257220 */ /* 0x080fe20000400000 */
[----:B------:R1:W4:Y:S01]  /*24480*/  MUFU.EX2 R203, R4 ;  /* 0x0000000400cb7308 */ /* 0x0003220000000800 */
[--C-:B---3--:R-:W-:Y:S01]  /*24490*/  FFMA R5, R156, R237, -R6.reuse ;  /* 0x000000ed9c057223 */ /* 0x108fe20000000806 */
[----:B--2---:R-:W-:Y:S01]  /*244a0*/  @!P5 FMUL R205, R205, R205 ;  /* 0x000000cdcdcdd220 */ /* 0x004fe20000400000 */
[-C--:B------:R-:W-:Y:S01]  /*244b0*/  FMUL R40, R40, R2.reuse ;  /* 0x0000000228287220 */ /* 0x080fe20000400000 */
[----:B------:R-:W-:Y:S01]  /*244c0*/  FMUL R41, R41, R2 ;  /* 0x0000000229297220 */ /* 0x000fe20000400000 */
[-C--:B------:R-:W-:Y:S01]  /*244d0*/  FMUL R26, R26, R0.reuse ;  /* 0x000000001a1a7220 */ /* 0x080fe20000400000 */
[----:B------:R-:W-:Y:S01]  /*244e0*/  FSETP.GEU.AND P5, PT, R5, -126, PT ;  /* 0xc2fc00000500780b */ /* 0x000fe20003fae000 */
[----:B------:R-:W-:Y:S01]  /*244f0*/  FMUL R27, R27, R0 ;  /* 0x000000001b1b7220 */ /* 0x000fe20000400000 */
[----:B------:R-:W-:Y:S01]  /*24500*/  FMUL R44, R44, R2 ;  /* 0x000000022c2c7220 */ /* 0x000fe20000400000 */
[----:B-1----:R-:W-:Y:S01]  /*24510*/  FFMA R4, R157, R237, -R6 ;  /* 0x000000ed9d047223 */ /* 0x002fe20000000806 */
[----:B----4-:R-:W-:Y:S01]  /*24520*/  @!P3 FMUL R204, R204, R204 ;  /* 0x000000ccccccb220 */ /* 0x010fe20000400000 */
[----:B------:R-:W-:Y:S01]  /*24530*/  @!P4 FMUL R10, R10, 0.5 ;  /* 0x3f0000000a0ac820 */ /* 0x000fe20000400000 */
[----:B------:R-:W-:Y:S01]  /*24540*/  @!P6 FMUL R9, R9, 0.5 ;  /* 0x3f0000000909e820 */ /* 0x000fe20000400000 */
[-C--:B------:R-:W-:Y:S01]  /*24550*/  FMUL R45, R45, R2.reuse ;  /* 0x000000022d2d7220 */ /* 0x080fe20000400000 */
[----:B------:R-:W-:Y:S01]  /*24560*/  FSETP.GEU.AND P3, PT, R4, -126, PT ;  /* 0xc2fc00000400780b */ /* 0x000fe20003f6e000 */
[----:B------:R-:W1:Y:S01]  /*24570*/  MUFU.EX2 R202, R10 ;  /* 0x0000000a00ca7308 */ /* 0x000e620000000800 */
[-C--:B------:R-:W-:Y:S01]  /*24580*/  FMUL R48, R48, R2.reuse ;  /* 0x0000000230307220 */ /* 0x080fe20000400000 */
[----:B------:R-:W-:Y:S01]  /*24590*/  @!P2 FMUL R203, R203, R203 ;  /* 0x000000cbcbcba220 */ /* 0x000fe20000400000 */
[----:B------:R-:W-:Y:S01]  /*245a0*/  FMUL R49, R49, R2 ;  /* 0x0000000231317220 */ /* 0x000fe20000400000 */
[----:B------:R-:W-:Y:S01]  /*245b0*/  @!P5 FMUL R5, R5, 0.5 ;  /* 0x3f0000000505d820 */ /* 0x000fe20000400000 */
[-C--:B------:R-:W-:Y:S01]  /*245c0*/  FMUL R30, R30, R0.reuse ;  /* 0x000000001e1e7220 */ /* 0x080fe20000400000 */
[-C--:B------:R-:W-:Y:S01]  /*245d0*/  FMUL R31, R31, R0.reuse ;  /* 0x000000001f1f7220 */ /* 0x080fe20000400000 */
[----:B------:R-:W-:Y:S01]  /*245e0*/  FMUL R34, R34, R0 ;  /* 0x0000000022227220 */ /* 0x000fe20000400000 */
[----:B------:R-:W2:Y:S01]  /*245f0*/  MUFU.EX2 R201, R9 ;  /* 0x0000000900c97308 */ /* 0x000ea20000000800 */
[-C--:B------:R-:W-:Y:S01]  /*24600*/  FMUL R52, R52, R2.reuse ;  /* 0x0000000234347220 */ /* 0x080fe20000400000 */
[----:B------:R-:W-:Y:S01]  /*24610*/  FMUL R53, R53, R2 ;  /* 0x0000000235357220 */ /* 0x000fe20000400000 */
[-C--:B------:R-:W-:Y:S01]  /*24620*/  FMUL R35, R35, R0.reuse ;  /* 0x0000000023237220 */ /* 0x080fe20000400000 */
[----:B------:R-:W-:Y:S01]  /*24630*/  @!P3 FMUL R4, R4, 0.5 ;  /* 0x3f0000000404b820 */ /* 0x000fe20000400000 */
[-C--:B------:R-:W-:Y:S01]  /*24640*/  FMUL R38, R38, R0.reuse ;  /* 0x0000000026267220 */ /* 0x080fe20000400000 */
[-C--:B------:R-:W-:Y:S01]  /*24650*/  FMUL R39, R39, R0.reuse ;  /* 0x0000000027277220 */ /* 0x080fe20000400000 */
[----:B------:R-:W-:Y:S01]  /*24660*/  FMUL R42, R42, R0 ;  /* 0x000000002a2a7220 */ /* 0x000fe20000400000 */
[----:B------:R3:W4:Y:S01]  /*24670*/  MUFU.EX2 R200, R5 ;  /* 0x0000000500c87308 */ /* 0x0007220000000800 */
[----:B-1----:R-:W-:Y:S01]  /*24680*/  @!P4 FMUL R202, R202, R202 ;  /* 0x000000cacacac220 */ /* 0x002fe20000400000 */
[-C--:B------:R-:W-:Y:S01]  /*24690*/  FMUL R56, R56, R2.reuse ;  /* 0x0000000238387220 */ /* 0x080fe20000400000 */
[----:B------:R-:W-:Y:S01]  /*246a0*/  FMUL R57, R57, R2 ;  /* 0x0000000239397220 */ /* 0x000fe20000400000 */
[-C--:B------:R-:W-:Y:S01]  /*246b0*/  FMUL R43, R43, R0.reuse ;  /* 0x000000002b2b7220 */ /* 0x080fe20000400000 */
[-C--:B------:R-:W-:Y:S01]  /*246c0*/  FMUL R46, R46, R0.reuse ;  /* 0x000000002e2e7220 */ /* 0x080fe20000400000 */
[-C--:B------:R-:W-:Y:S01]  /*246d0*/  FMUL R47, R47, R0.reuse ;  /* 0x000000002f2f7220 */ /* 0x080fe20000400000 */
[----:B------:R-:W-:Y:S01]  /*246e0*/  FMUL R50, R50, R0 ;  /* 0x0000000032327220 */ /* 0x000fe20000400000 */
[----:B------:R1:W4:Y:S01]  /*246f0*/  MUFU.EX2 R199, R4 ;  /* 0x0000000400c77308 */ /* 0x0003220000000800 */
[----:B---3--:R-:W-:-:S02]  /*24700*/  IMAD.MOV.U32 R5, RZ, RZ, 0x40000040 ;  /* 0x40000040ff057424 */ /* 0x008fc400078e00ff */
[----:B--2---:R-:W-:Y:S01]  /*24710*/  @!P6 FMUL R201, R201, R201 ;  /* 0x000000c9c9c9e220 */ /* 0x004fe20000400000 */
[-C--:B------:R-:W-:Y:S01]  /*24720*/  FMUL R60, R60, R2.reuse ;  /* 0x000000023c3c7220 */ /* 0x080fe20000400000 */
[----:B------:R-:W-:Y:S01]  /*24730*/  FMUL R61, R61, R2 ;  /* 0x000000023d3d7220 */ /* 0x000fe20000400000 */
[-C--:B------:R-:W-:Y:S01]  /*24740*/  FMUL R51, R51, R0.reuse ;  /* 0x0000000033337220 */ /* 0x080fe20000400000 */
[----:B------:R-:W-:Y:S01]  /*24750*/  R2UR UR7, R5 ;  /* 0x00000000050772ca */ /* 0x000fe200000e0000 */
[-C--:B------:R-:W-:Y:S01]  /*24760*/  FMUL R54, R54, R0.reuse ;  /* 0x0000000036367220 */ /* 0x080fe20000400000 */
[----:B------:R-:W-:Y:S01]  /*24770*/  FMUL R55, R55, R0 ;  /* 0x0000000037377220 */ /* 0x000fe20000400000 */
[----:B-1----:R-:W-:Y:S01]  /*24780*/  LEA R4, R235, R181, 0xd ;  /* 0x000000b5eb047211 */ /* 0x002fe200078e68ff */
[----:B----4-:R-:W-:Y:S01]  /*24790*/  @!P5 FMUL R200, R200, R200 ;  /* 0x000000c8c8c8d220 */ /* 0x010fe20000400000 */
[-C--:B------:R-:W-:Y:S01]  /*247a0*/  FMUL R64, R64, R2.reuse ;  /* 0x0000000240407220 */ /* 0x080fe20000400000 */
[----:B------:R-:W-:Y:S01]  /*247b0*/  FMUL R65, R65, R2 ;  /* 0x0000000241417220 */ /* 0x000fe20000400000 */
[----:B------:R-:W-:Y:S01]  /*247c0*/  R2UR UR6, R4 ;  /* 0x00000000040672ca */ /* 0x000fe200000e0000 */
[-C--:B------:R-:W-:Y:S01]  /*247d0*/  FMUL R58, R58, R0.reuse ;  /* 0x000000003a3a7220 */ /* 0x080fe20000400000 */
[-C--:B------:R-:W-:Y:S01]  /*247e0*/  FMUL R59, R59, R0.reuse ;  /* 0x000000003b3b7220 */ /* 0x080fe20000400000 */
[----:B------:R-:W-:Y:S01]  /*247f0*/  FMUL R62, R62, R0 ;  /* 0x000000003e3e7220 */ /* 0x000fe20000400000 */
[----:B------:R-:W-:Y:S01]  /*24800*/  @!P3 FMUL R199, R199, R199 ;  /* 0x000000c7c7c7b220 */ /* 0x000fe20000400000 */
[-C--:B------:R-:W-:Y:S01]  /*24810*/  FMUL R68, R68, R2.reuse ;  /* 0x0000000244447220 */ /* 0x080fe20000400000 */
[----:B------:R-:W-:Y:S01]  /*24820*/  FMUL R69, R69, R2 ;  /* 0x0000000245457220 */ /* 0x000fe20000400000 */
[-C--:B------:R-:W-:Y:S01]  /*24830*/  FMUL R63, R63, R0.reuse ;  /* 0x000000003f3f7220 */ /* 0x080fe20000400000 */
[-C--:B------:R-:W-:Y:S01]  /*24840*/  FMUL R66, R66, R0.reuse ;  /* 0x0000000042427220 */ /* 0x080fe20000400000 */
[-C--:B------:R-:W-:Y:S01]  /*24850*/  FMUL R67, R67, R0.reuse ;  /* 0x0000000043437220 */ /* 0x080fe20000400000 */
[-C--:B------:R-:W-:Y:S01]  /*24860*/  FMUL R70, R70, R0.reuse ;  /* 0x0000000046467220 */ /* 0x080fe20000400000 */
[----:B------:R-:W-:Y:S01]  /*24870*/  FMUL R71, R71, R0 ;  /* 0x0000000047477220 */ /* 0x000fe20000400000 */
[-C--:B------:R-:W-:Y:S01]  /*24880*/  FMUL R72, R72, R2.reuse ;  /* 0x0000000248487220 */ /* 0x080fe20000400000 */
[----:B------:R-:W-:Y:S01]  /*24890*/  FMUL R73, R73, R2 ;  /* 0x0000000249497220 */ /* 0x000fe20000400000 */
[----:B------:R-:W-:Y:S01]  /*248a0*/  F2FP.BF16.F32.PACK_AB R153, R205, R206 ;  /* 0x000000cecd99723e */ /* 0x000fe200000010ff */
[----:B------:R-:W-:Y:S01]  /*248b0*/  STL [R1+0x128c], R172 ;  /* 0x00128cac01007387 */ /* 0x000fe20000100800 */
        /* <DEDUP_REMOVED lines=159> */
[----:B------:R4:W-:Y:S01]  /*252b0*/  STL [R1+0x554], R235 ;  /* 0x000554eb01007387 */ /* 0x0009e20000100800 */
[----:B------:R-:W-:-:S03]  /*252c0*/  WARPGROUP.DEPBAR.LE gsb0, 0x0 ;  /* 0x00008000000079c5 */ /* 0x000fc60000010000 */
[----:B------:R-:W-:Y:S01]  /*252d0*/  STL.64 [R1], R24 ;  /* 0x0000001801007387 */ /* 0x000fe20000100a00 */
[----:B-1----:R-:W-:Y:S01]  /*252e0*/  IMAD.MOV.U32 R8, RZ, RZ, R150 ;  /* 0x000000ffff087224 */ /* 0x002fe200078e0096 */
[----:B--2---:R-:W-:Y:S01]  /*252f0*/  MOV R7, R151 ;  /* 0x0000009700077202 */ /* 0x004fe20000000f00 */
[----:B------:R-:W-:Y:S01]  /*25300*/  IMAD.MOV.U32 R14, RZ, RZ, R147 ;  /* 0x000000ffff0e7224 */ /* 0x000fe200078e0093 */
[----:B------:R-:W-:Y:S01]  /*25310*/  STL.64 [R1+0x8], R26 ;  /* 0x0000081a01007387 */ /* 0x000fe20000100a00 */
[----:B------:R-:W-:Y:S01]  /*25320*/  MOV R13, R148 ;  /* 0x00000094000d7202 */ /* 0x000fe20000000f00 */
[----:B------:R-:W-:Y:S01]  /*25330*/  IMAD.MOV.U32 R16, RZ, RZ, R145 ;  /* 0x000000ffff107224 */ /* 0x000fe200078e0091 */
[----:B------:R-:W-:Y:S01]  /*25340*/  MOV R9, R149 ;  /* 0x0000009500097202 */ /* 0x000fe20000000f00 */
        /* <DEDUP_REMOVED lines=16> */
[----:B------:R1:W-:Y:S01]  /*25450*/  STL.64 [R1+0x30], R36 ;  /* 0x0000302401007387 */ /* 0x0003e20000100a00 */
        /* <DEDUP_REMOVED lines=32> */
[----:B---3--:R-:W-:Y:S01]  /*25660*/  MOV R200, R108 ;  /* 0x0000006c00c87202 */ /* 0x008fe20000000f00 */
[----:B----4-:R-:W-:Y:S01]  /*25670*/  IMAD.MOV.U32 R199, RZ, RZ, R109 ;  /* 0x000000ffffc77224 */ /* 0x010fe200078e006d */
        /* <DEDUP_REMOVED lines=124> */
[----:B------:R-:W4:Y:S04]  /*25e40*/  LDL.LU.64 R26, [R1+0x12d0] ;  /* 0x0012d000011a7983 */ /* 0x000f280000300a00 */
[----:B------:R-:W4:Y:S01]  /*25e50*/  LDL.LU.64 R24, [R1+0x12c8] ;  /* 0x0012c80001187983 */ /* 0x000f220000300a00 */
[----:B------:R-:W-:Y:S01]  /*25e60*/  IMAD.MOV.U32 R11, RZ, RZ, 0x40000040 ;  /* 0x40000040ff0b7424 */ /* 0x000fe200078e00ff */
[----:B------:R-:W-:-:S04]  /*25e70*/  IADD3 R10, R4, 0x1000, RZ ;  /* 0x00001000040a7810 */ /* 0x000fc80007ffe0ff */
[----:B------:R-:W-:Y:S02]  /*25e80*/  R2UR UR6, R10 ;  /* 0x000000000a0672ca */ /* 0x000fe400000e0000 */
[----:B------:R-:W-:Y:S01]  /*25e90*/  R2UR UR7, R11 ;  /* 0x000000000b0772ca */ /* 0x000fe200000e0000 */
[-C--:B--2---:R-:W-:Y:S01]  /*25ea0*/  FMUL R150, R150, R0.reuse ;  /* 0x0000000096967220 */ /* 0x084fe20000400000 */
        /* <DEDUP_REMOVED lines=208> */
[----:B------:R-:W-:-:S03]  /*26bb0*/  MOV R39, R3 ;  /* 0x0000000300277202 */ /* 0x000fc60000000f00 */
[----:B------:R-:W2:Y:S01]  /*26bc0*/  LDL.LU R35, [R1+0x2c] ;  /* 0x00002c0001237983 */ /* 0x000ea20000300800 */
[----:B------:R-:W-:-:S03]  /*26bd0*/  IMAD.MOV.U32 R40, RZ, RZ, R160 ;  /* 0x000000ffff287224 */ /* 0x000fc600078e00a0 */
[----:B------:R-:W2:Y:S01]  /*26be0*/  LDL.LU R36, [R1+0x30] ;  /* 0x0000300001247983 */ /* 0x000ea20000300800 */
[----:B------:R-:W-:-:S03]  /*26bf0*/  MOV R41, R161 ;  /* 0x000000a100297202 */ /* 0x000fc60000000f00 */
[----:B------:R-:W2:Y:S01]  /*26c00*/  LDL.LU R37, [R1+0x34] ;  /* 0x0000340001257983 */ /* 0x000ea20000300800 */
[----:B------:R-:W-:-:S03]  /*26c10*/  MOV R42, R162 ;  /* 0x000000a2002a7202 */ /* 0x000fc60000000f00 */
[----:B------:R-:W3:Y:S04]  /*26c20*/  LDL.LU R6, [R1+0x12c4] ;  /* 0x0012c40001067983 */ /* 0x000ee80000300800 */
[----:B------:R-:W4:Y:S04]  /*26c30*/  LDL.LU R3, [R1+0x12c0] ;  /* 0x0012c00001037983 */ /* 0x000f280000300800 */
[----:B------:R-:W3:Y:S04]  /*26c40*/  LDL.LU R160, [R1+0x12bc] ;  /* 0x0012bc0001a07983 */ /* 0x000ee80000300800 */
[----:B------:R-:W2:Y:S04]  /*26c50*/  LDL.LU R161, [R1+0x12b8] ;  /* 0x0012b80001a17983 */ /* 0x000ea80000300800 */
[----:B------:R-:W4:Y:S01]  /*26c60*/  LDL.LU R162, [R1+0x12b4] ;  /* 0x0012b40001a27983 */ /* 0x000f220000300800 */
[----:B------:R-:W-:Y:S01]  /*26c70*/  IMAD.MOV.U32 R43, RZ, RZ, R163 ;  /* 0x000000ffff2b7224 */ /* 0x000fe200078e00a3 */
[----:B------:R-:W-:-:S02]  /*26c80*/  MOV R44, R12 ;  /* 0x0000000c002c7202 */ /* 0x000fc40000000f00 */
[----:B------:R-:W4:Y:S01]  /*26c90*/  LDL.LU R163, [R1+0x12b0] ;  /* 0x0012b00001a37983 */ /* 0x000f220000300800 */
[----:B------:R-:W-:Y:S01]  /*26ca0*/  MOV R45, R165 ;  /* 0x000000a5002d7202 */ /* 0x000fe20000000f00 */
[----:B------:R-:W-:Y:S02]  /*26cb0*/  IMAD.MOV.U32 R46, RZ, RZ, R166 ;  /* 0x000000ffff2e7224 */ /* 0x000fe400078e00a6 */
[----:B------:R-:W4:Y:S01]  /*26cc0*/  LDL.LU R12, [R1+0x12ac] ;  /* 0x0012ac00010c7983 */ /* 0x000f220000300800 */
[----:B------:R-:W-:-:S03]  /*26cd0*/  MOV R47, R167 ;  /* 0x000000a7002f7202 */ /* 0x000fc60000000f00 */
[----:B------:R-:W4:Y:S04]  /*26ce0*/  LDL.LU R165, [R1+0x12a8] ;  /* 0x0012a80001a57983 */ /* 0x000f280000300800 */
[----:B------:R-:W4:Y:S04]  /*26cf0*/  LDL.LU R166, [R1+0x12a4] ;  /* 0x0012a40001a67983 */ /* 0x000f280000300800 */
[----:B------:R-:W4:Y:S01]  /*26d00*/  LDL.LU R167, [R1+0x12a0] ;  /* 0x0012a00001a77983 */ /* 0x000f220000300800 */
[----:B------:R-:W-:Y:S02]  /*26d10*/  MOV R56, R237 ;  /* 0x000000ed00387202 */ /* 0x000fe40000000f00 */
[----:B------:R-:W3:Y:S01]  /*26d20*/  LDC R237, c[0x0][0x604] ;  /* 0x00018100ffed7b82 */ /* 0x000ee20000000800 */
[----:B------:R-:W-:Y:S01]  /*26d30*/  MOV R149, R9 ;  /* 0x0000000900957202 */ /* 0x000fe20000000f00 */
[----:B------:R-:W-:Y:S01]  /*26d40*/  IMAD.MOV.U32 R112, RZ, RZ, R196 ;  /* 0x000000ffff707224 */ /* 0x000fe200078e00c4 */
[----:B------:R-:W-:-:S02]  /*26d50*/  MOV R110, R198 ;  /* 0x000000c6006e7202 */ /* 0x000fc40000000f00 */
[----:B------:R-:W-:Y:S01]  /*26d60*/  MOV R111, R197 ;  /* 0x000000c5006f7202 */ /* 0x000fe20000000f00 */
[----:B------:R-:W-:Y:S01]  /*26d70*/  IMAD.MOV.U32 R115, RZ, RZ, R193 ;  /* 0x000000ffff737224 */ /* 0x000fe200078e00c1 */
[----:B------:R-:W-:Y:S02]  /*26d80*/  MOV R113, R195 ;  /* 0x000000c300717202 */ /* 0x000fe40000000f00 */
[----:B------:R-:W-:Y:S02]  /*26d90*/  MOV R114, R194 ;  /* 0x000000c200727202 */ /* 0x000fe40000000f00 */
[----:B------:R-:W-:Y:S02]  /*26da0*/  MOV R116, R192 ;  /* 0x000000c000747202 */ /* 0x000fe40000000f00 */
        /* <DEDUP_REMOVED lines=67> */
[----:B------:R-:W4:Y:S01]  /*271e0*/  LDL.LU R168, [R1+0x129c] ;  /* 0x00129c0001a87983 */ /* 0x000f220000300800 */
[----:B------:R-:W-:-:S02]  /*271f0*/  MOV R99, R209 ;  /* 0x000000d100637202 */ /* 0x000fc40000000f00 */
[----:B------:R-:W-:Y:S01]  /*27200*/  MOV R101, R207 ;  /* 0x000000cf00657202 */ /* 0x000fe20000000f00 */
[----:B------:R-:W4:Y:S01]  /*27210*/  LDL.LU R169, [R1+0x1298] ;  /* 0x0012980001a97983 */ /* 0x000f220000300800 */
[----:B------:R-:W-:Y:S02]  /*27220*/  MOV R102, R206 ;  /* 0x000000ce00667202 */ /* 0x000fe40000000f00 */
[----:B------:R-:W-:Y:S01]  /*27230*/  MOV R104, R204 ;  /* 0x000000cc00687202 */ /* 0x000fe20000000f00 */
[----:B------:R-:W4:Y:S01]  /*27240*/  LDL.LU R170, [R1+0x1294] ;  /* 0x0012940001aa7983 */ /* 0x000f220000300800 */
[----:B------:R-:W-:Y:S02]  /*27250*/  MOV R105, R203 ;  /* 0x000000cb00697202 */ /* 0x000fe40000000f00 */
        /* <DEDUP_REMOVED lines=15> */
[----:B------:R-:W-:Y:S02]  /*27350*/  MOV R131, R177 ;  /* 0x000000b100837202 */ /* 0x000fe40000000f00 */
[----:B------:R-:W-:Y:S02]  /*27360*/  MOV R132, R176 ;  /* 0x000000b000847202 */ /* 0x000fe40000000f00 */
[----:B------:R-:W-:Y:S02]  /*27370*/  MOV R134, R159 ;  /* 0x0000009f00867202 */ /* 0x000fe40000000f00 */
[----:B------:R-:W-:-:S02]  /*27380*/  MOV R135, R158 ;  /* 0x0000009e00877202 */ /* 0x000fc40000000f00 */
[----:B------:R-:W-:Y:S02]  /*27390*/  MOV R137, R156 ;  /* 0x0000009c00897202 */ /* 0x000fe40000000f00 */
[----:B------:R-:W-:Y:S02]  /*273a0*/  MOV R138, R23 ;  /* 0x00000017008a7202 */ /* 0x000fe40000000f00 */
[----:B------:R-:W-:Y:S02]  /*273b0*/  MOV R140, R21 ;  /* 0x00000015008c7202 */ /* 0x000fe40000000f00 */
[----:B------:R-:W-:Y:S02]  /*273c0*/  MOV R141, R20 ;  /* 0x00000014008d7202 */ /* 0x000fe40000000f00 */
[----:B------:R-:W-:Y:S02]  /*273d0*/  MOV R143, R18 ;  /* 0x00000012008f7202 */ /* 0x000fe40000000f00 */
[----:B------:R-:W-:-:S02]  /*273e0*/  MOV R144, R17 ;  /* 0x0000001100907202 */ /* 0x000fc40000000f00 */
[----:B------:R-:W-:Y:S02]  /*273f0*/  MOV R146, R15 ;  /* 0x0000000f00927202 */ /* 0x000fe40000000f00 */
[----:B------:R-:W-:Y:S02]  /*27400*/  MOV R147, R14 ;  /* 0x0000000e00937202 */ /* 0x000fe40000000f00 */
[----:B------:R-:W-:Y:S01]  /*27410*/  MOV R150, R8 ;  /* 0x0000000800967202 */ /* 0x000fe20000000f00 */
[-CC-:B---3--:R-:W-:Y:S01]  /*27420*/  FFMA R10, R160, R237.reuse, -R6.reuse ;  /* 0x000000eda00a7223 */ /* 0x188fe20000000806 */
[-C--:B--2---:R-:W-:Y:S01]  /*27430*/  FFMA R9, R161, R237.reuse, -R6 ;  /* 0x000000eda1097223 */ /* 0x084fe20000000806 */
[----:B----4-:R-:W-:-:S03]  /*27440*/  FFMA R5, R162, R237, -R3 ;  /* 0x000000eda2057223 */ /* 0x010fc60000000803 */
[----:B------:R-:W-:Y:S02]  /*27450*/  FSETP.GEU.AND P3, PT, R10, -126, PT ;  /* 0xc2fc00000a00780b */ /* 0x000fe40003f6e000 */
[----:B------:R-:W-:Y:S02]  /*27460*/  FSETP.GEU.AND P6, PT, R9, -126, PT ;  /* 0xc2fc00000900780b */ /* 0x000fe40003fce000 */
[----:B------:R-:W-:-:S09]  /*27470*/  FSETP.GEU.AND P5, PT, R5, -126, PT ;  /* 0xc2fc00000500780b */ /* 0x000fd20003fae000 */
[----:B------:R-:W-:Y:S02]  /*27480*/  @!P3 FMUL R10, R10, 0.5 ;  /* 0x3f0000000a0ab820 */ /* 0x000fe40000400000 */
[----:B------:R-:W-:Y:S02]  /*27490*/  @!P6 FMUL R9, R9, 0.5 ;  /* 0x3f0000000909e820 */ /* 0x000fe40000400000 */
[----:B------:R-:W-:Y:S01]  /*274a0*/  @!P5 FMUL R5, R5, 0.5 ;  /* 0x3f0000000505d820 */ /* 0x000fe20000400000 */
[----:B------:R1:W2:Y:S08]  /*274b0*/  MUFU.EX2 R198, R10 ;  /* 0x0000000a00c67308 */ /* 0x0002b00000000800 */
[----:B------:R3:W4:Y:S08]  /*274c0*/  MUFU.EX2 R197, R9 ;  /* 0x0000000900c57308 */ /* 0x0007300000000800 */
[----:B------:R4:W4:Y:S01]  /*274d0*/  MUFU.EX2 R196, R5 ;  /* 0x0000000500c47308 */ /* 0x0009220000000800 */
[-CC-:B------:R-:W-:Y:S01]  /*274e0*/  FFMA R11, R163, R237.reuse, -R3.reuse ;  /* 0x000000eda30b7223 */ /* 0x180fe20000000803 */
[-CC-:B------:R-:W-:Y:S01]  /*274f0*/  FFMA R12, R12, R237.reuse, -R6.reuse ;  /* 0x000000ed0c0c7223 */ /* 0x180fe20000000806 */
[-C--:B-1----:R-:W-:Y:S01]  /*27500*/  FFMA R10, R165, R237.reuse, -R6 ;  /* 0x000000eda50a7223 */ /* 0x082fe20000000806 */
[-CC-:B---3--:R-:W-:Y:S01]  /*27510*/  FFMA R9, R166, R237.reuse, -R3.reuse ;  /* 0x000000eda6097223 */ /* 0x188fe20000000803 */
[----:B--2---:R-:W-:Y:S01]  /*27520*/  @!P3 FMUL R198, R198, R198 ;  /* 0x000000c6c6c6b220 */ /* 0x004fe20000400000 */
[----:B----4-:R-:W-:Y:S01]  /*27530*/  FFMA R5, R167, R237, -R3 ;  /* 0x000000eda7057223 */ /* 0x010fe20000000803 */
[----:B------:R-:W-:Y:S01]  /*27540*/  @!P6 FMUL R197, R197, R197 ;  /* 0x000000c5c5c5e220 */ /* 0x000fe20000400000 */
[----:B------:R-:W-:-:S02]  /*27550*/  FSETP.GEU.AND P2, PT, R11, -126, PT ;  /* 0xc2fc00000b00780b */ /* 0x000fc40003f4e000 */
[----:B------:R-:W-:Y:S02]  /*27560*/  FSETP.GEU.AND P4, PT, R12, -126, PT ;  /* 0xc2fc00000c00780b */ /* 0x000fe40003f8e000 */
[----:B------:R-:W-:Y:S01]  /*27570*/  FSETP.GEU.AND P3, PT, R10, -126, PT ;  /* 0xc2fc00000a00780b */ /* 0x000fe20003f6e000 */
[----:B------:R-:W-:Y:S01]  /*27580*/  @!P5 FMUL R196, R196, R196 ;  /* 0x000000c4c4c4d220 */ /* 0x000fe20000400000 */
[----:B------:R-:W-:Y:S02]  /*27590*/  FSETP.GEU.AND P6, PT, R9, -126, PT ;  /* 0xc2fc00000900780b */ /* 0x000fe40003fce000 */
[----:B------:R-:W-:-:S05]  /*275a0*/  FSETP.GEU.AND P5, PT, R5, -126, PT ;  /* 0xc2fc00000500780b */ /* 0x000fca0003fae000 */
[----:B------:R-:W-:Y:S02]  /*275b0*/  @!P2 FMUL R11, R11, 0.5 ;  /* 0x3f0000000b0ba820 */ /* 0x000fe40000400000 */
[----:B------:R-:W-:Y:S02]  /*275c0*/  @!P4 FMUL R12, R12, 0.5 ;  /* 0x3f0000000c0cc820 */ /* 0x000fe40000400000 */
[----:B------:R-:W-:Y:S02]  /*275d0*/  @!P3 FMUL R10, R10, 0.5 ;  /* 0x3f0000000a0ab820 */ /* 0x000fe40000400000 */
[----:B------:R-:W-:Y:S02]  /*275e0*/  @!P6 FMUL R9, R9, 0.5 ;  /* 0x3f0000000909e820 */ /* 0x000fe40000400000 */
[----:B------:R-:W-:Y:S01]  /*275f0*/  @!P5 FMUL R5, R5, 0.5 ;  /* 0x3f0000000505d820 */ /* 0x000fe20000400000 */
[----:B------:R-:W1:Y:S08]  /*27600*/  MUFU.EX2 R195, R11 ;  /* 0x0000000b00c37308 */ /* 0x000e700000000800 */
[----:B------:R-:W2:Y:S08]  /*27610*/  MUFU.EX2 R194, R12 ;  /* 0x0000000c00c27308 */ /* 0x000eb00000000800 */
[----:B------:R3:W4:Y:S08]  /*27620*/  MUFU.EX2 R193, R10 ;  /* 0x0000000a00c17308 */ /* 0x0007300000000800 */
[----:B------:R-:W4:Y:S08]  /*27630*/  MUFU.EX2 R192, R9 ;  /* 0x0000000900c07308 */ /* 0x000f300000000800 */
[----:B------:R-:W4:Y:S01]  /*27640*/  MUFU.EX2 R191, R5 ;  /* 0x0000000500bf7308 */ /* 0x000f220000000800 */
[----:B---3--:R-:W-:-:S02]  /*27650*/  IADD3 R10, R4, 0x80, RZ ;  /* 0x00000080040a7810 */ /* 0x008fc40007ffe0ff */
[----:B------:R-:W-:Y:S01]  /*27660*/  MOV R11, 0x40000040 ;  /* 0x40000040000b7802 */ /* 0x000fe20000000f00 */
[----:B-1----:R-:W-:Y:S01]  /*27670*/  @!P2 FMUL R195, R195, R195 ;  /* 0x000000c3c3c3a220 */ /* 0x002fe20000400000 */
[----:B--2---:R-:W-:Y:S01]  /*27680*/  @!P4 FMUL R194, R194, R194 ;  /* 0x000000c2c2c2c220 */ /* 0x004fe20000400000 */
[----:B----4-:R-:W-:Y:S01]  /*27690*/  @!P3 FMUL R193, R193, R193 ;  /* 0x000000c1c1c1b220 */ /* 0x010fe20000400000 */
[----:B------:R-:W-:Y:S01]  /*276a0*/  R2UR UR6, R10 ;  /* 0x000000000a0672ca */ /* 0x000fe200000e0000 */
[----:B------:R-:W-:Y:S01]  /*276b0*/  @!P6 FMUL R192, R192, R192 ;  /* 0x000000c0c0c0e220 */ /* 0x000fe20000400000 */
[----:B------:R-:W-:Y:S02]  /*276c0*/  R2UR UR7, R11 ;  /* 0x000000000b0772ca */ /* 0x000fe400000e0000 */
[----:B------:R-:W-:Y:S01]  /*276d0*/  F2FP.BF16.F32.PACK_AB R152, R197, R198 ;  /* 0x000000c6c598723e */ /* 0x000fe200000010ff */
[----:B------:R-:W-:Y:S01]  /*276e0*/  @!P5 FMUL R191, R191, R191 ;  /* 0x000000bfbfbfd220 */ /* 0x000fe20000400000 */
[----:B------:R-:W-:-:S02]  /*276f0*/  F2FP.BF16.F32.PACK_AB R153, R195, R196 ;  /* 0x000000c4c399723e */ /* 0x000fc400000010ff */
[----:B------:R-:W-:Y:S02]  /*27700*/  F2FP.BF16.F32.PACK_AB R154, R193, R194 ;  /* 0x000000c2c19a723e */ /* 0x000fe400000010ff */
        /* <DEDUP_REMOVED lines=140> */
[----:B------:R-:W-:Y:S01]  /*27fd0*/  VIADD R10, R4, 0x1080 ;  /* 0x00001080040a7836 */ /* 0x000fe20000000000 */
[----:B------:R-:W-:-:S04]  /*27fe0*/  MOV R11, 0x40000040 ;  /* 0x40000040000b7802 */ /* 0x000fc80000000f00 */
[----:B------:R-:W-:Y:S02]  /*27ff0*/  R2UR UR6, R10 ;  /* 0x000000000a0672ca */ /* 0x000fe400000e0000 */
[----:B------:R-:W-:Y:S01]  /*28000*/  R2UR UR7, R11 ;  /* 0x000000000b0772ca */ /* 0x000fe200000e0000 */
[----:B--2---:R-:W-:-:S12]  /*28010*/  WARPGROUP.ARRIVE ;  /* 0x00000000000079c5 */ /* 0x004fd80000000000 */
        /* <DEDUP_REMOVED lines=131> */
[-C--:B------:R-:W-:Y:S01]  /*28850*/  FFMA R9, R169, R237.reuse, -R6 ;  /* 0x000000eda9097223 */ /* 0x080fe20000000806 */
[----:B------:R-:W-:-:S03]  /*28860*/  FFMA R5, R170, R237, -R3 ;  /* 0x000000edaa057223 */ /* 0x000fc60000000803 */
[----:B------:R-:W-:Y:S02]  /*28870*/  FSETP.GEU.AND P3, PT, R10, -126, PT ;  /* 0xc2fc00000a00780b */ /* 0x000fe40003f6e000 */
[----:B------:R-:W-:Y:S02]  /*28880*/  FSETP.GEU.AND P6, PT, R9, -126, PT ;  /* 0xc2fc00000900780b */ /* 0x000fe40003fce000 */
[----:B------:R-:W-:-:S09]  /*28890*/  FSETP.GEU.AND P5, PT, R5, -126, PT ;  /* 0xc2fc00000500780b */ /* 0x000fd20003fae000 */
[----:B------:R-:W-:Y:S02]  /*288a0*/  @!P3 FMUL R10, R10, 0.5 ;  /* 0x3f0000000a0ab820 */ /* 0x000fe40000400000 */
[----:B------:R-:W-:Y:S02]  /*288b0*/  @!P6 FMUL R9, R9, 0.5 ;  /* 0x3f0000000909e820 */ /* 0x000fe40000400000 */
[----:B------:R-:W-:Y:S01]  /*288c0*/  @!P5 FMUL R5, R5, 0.5 ;  /* 0x3f0000000505d820 */ /* 0x000fe20000400000 */
[----:B------:R1:W3:Y:S08]  /*288d0*/  MUFU.EX2 R190, R10 ;  /* 0x0000000a00be7308 */ /* 0x0002f00000000800 */
[----:B------:R4:W3:Y:S08]  /*288e0*/  MUFU.EX2 R189, R9 ;  /* 0x0000000900bd7308 */ /* 0x0008f00000000800 */
[----:B------:R3:W3:Y:S01]  /*288f0*/  MUFU.EX2 R188, R5 ;  /* 0x0000000500bc7308 */ /* 0x0006e20000000800 */
[-CC-:B------:R-:W-:Y:S01]  /*28900*/  FFMA R11, R171, R237.reuse, -R3.reuse ;  /* 0x000000edab0b7223 */ /* 0x180fe20000000803 */
[-CC-:B------:R-:W-:Y:S01]  /*28910*/  FFMA R12, R172, R237.reuse, -R6.reuse ;  /* 0x000000edac0c7223 */ /* 0x180fe20000000806 */
[-C--:B-1----:R-:W-:Y:S01]  /*28920*/  FFMA R10, R173, R237.reuse, -R6 ;  /* 0x000000edad0a7223 */ /* 0x082fe20000000806 */
[-CC-:B----4-:R-:W-:Y:S01]  /*28930*/  FFMA R9, R174, R237.reuse, -R3.reuse ;  /* 0x000000edae097223 */ /* 0x190fe20000000803 */
[----:B---3--:R-:W-:Y:S01]  /*28940*/  @!P3 FMUL R190, R190, R190 ;  /* 0x000000bebebeb220 */ /* 0x008fe20000400000 */
[----:B------:R-:W-:Y:S01]  /*28950*/  FFMA R5, R175, R237, -R3 ;  /* 0x000000edaf057223 */ /* 0x000fe20000000803 */
        /* <DEDUP_REMOVED lines=12> */
[----:B------:R1:W3:Y:S08]  /*28a20*/  MUFU.EX2 R187, R11 ;  /* 0x0000000b00bb7308 */ /* 0x0002f00000000800 */
[----:B------:R-:W4:Y:S08]  /*28a30*/  MUFU.EX2 R186, R12 ;  /* 0x0000000c00ba7308 */ /* 0x000f300000000800 */
[----:B------:R3:W4:Y:S08]  /*28a40*/  MUFU.EX2 R185, R10 ;  /* 0x0000000a00b97308 */ /* 0x0007300000000800 */
[----:B------:R-:W4:Y:S08]  /*28a50*/  MUFU.EX2 R184, R9 ;  /* 0x0000000900b87308 */ /* 0x000f300000000800 */
[----:B------:R-:W4:Y:S01]  /*28a60*/  MUFU.EX2 R183, R5 ;  /* 0x0000000500b77308 */ /* 0x000f220000000800 */
[----:B-1----:R-:W-:Y:S01]  /*28a70*/  IMAD.MOV.U32 R11, RZ, RZ, 0x40000040 ;  /* 0x40000040ff0b7424 */ /* 0x002fe200078e00ff */
[----:B---3--:R-:W-:Y:S01]  /*28a80*/  IADD3 R10, R4, 0x100, RZ ;  /* 0x00000100040a7810 */ /* 0x008fe20007ffe0ff */
[----:B------:R-:W-:Y:S01]  /*28a90*/  @!P2 FMUL R187, R187, R187 ;  /* 0x000000bbbbbba220 */ /* 0x000fe20000400000 */
[----:B----4-:R-:W-:Y:S01]  /*28aa0*/  @!P4 FMUL R186, R186, R186 ;  /* 0x000000bababac220 */ /* 0x010fe20000400000 */
[----:B------:R-:W-:Y:S01]  /*28ab0*/  @!P3 FMUL R185, R185, R185 ;  /* 0x000000b9b9b9b220 */ /* 0x000fe20000400000 */
[----:B------:R-:W-:Y:S01]  /*28ac0*/  R2UR UR6, R10 ;  /* 0x000000000a0672ca */ /* 0x000fe200000e0000 */
[----:B------:R-:W-:Y:S01]  /*28ad0*/  @!P6 FMUL R184, R184, R184 ;  /* 0x000000b8b8b8e220 */ /* 0x000fe20000400000 */
[----:B------:R-:W-:-:S02]  /*28ae0*/  R2UR UR7, R11 ;  /* 0x000000000b0772ca */ /* 0x000fc400000e0000 */
[----:B------:R-:W-:Y:S01]  /*28af0*/  F2FP.BF16.F32.PACK_AB R152, R189, R190 ;  /* 0x000000bebd98723e */ /* 0x000fe200000010ff */
[----:B------:R-:W-:Y:S01]  /*28b00*/  @!P5 FMUL R183, R183, R183 ;  /* 0x000000b7b7b7d220 */ /* 0x000fe20000400000 */
[----:B------:R-:W-:Y:S02]  /*28b10*/  F2FP.BF16.F32.PACK_AB R153, R187, R188 ;  /* 0x000000bcbb99723e */ /* 0x000fe400000010ff */
[----:B------:R-:W-:Y:S02]  /*28b20*/  F2FP.BF16.F32.PACK_AB R154, R185, R186 ;  /* 0x000000bab99a723e */ /* 0x000fe400000010ff */
[----:B------:R-:W-:Y:S01]  /*28b30*/  F2FP.BF16.F32.PACK_AB R155, R183, R184 ;  /* 0x000000b8b79b723e */ /* 0x000fe200000010ff */
[----:B------:R-:W-:Y:S04]  /*28b40*/  STL [R1+0x584], R190 ;  /* 0x000584be01007387 */ /* 0x000fe80000100800 */
[----:B------:R-:W-:Y:S04]  /*28b50*/  STL [R1+0x580], R189 ;  /* 0x000580bd01007387 */ /* 0x000fe80000100800 */
[----:B------:R-:W-:Y:S01]  /*28b60*/  STL [R1+0x58c], R188 ;  /* 0x00058cbc01007387 */ /* 0x000fe20000100800 */
[----:B--2---:R-:W-:-:S06]  /*28b70*/  WARPGROUP.ARRIVE ;  /* 0x00000000000079c5 */ /* 0x004fcc0000000000 */
[----:B------:R-:W-:Y:S01]  /*28b80*/  HGMMA.64x256x16.F32.BF16 R24, R152, gdesc[UR4].tnspB, R24, gsb0 ;  /* 0x43e0000498187df0 */ /* 0x000fe20008001818 */
[----:B------:R-:W-:Y:S04]  /*28b90*/  STL [R1+0x588], R187 ;  /* 0x000588bb01007387 */ /* 0x000fe80000100800 */
[----:B------:R-:W-:Y:S04]  /*28ba0*/  STL [R1+0x594], R186 ;  /* 0x000594ba01007387 */ /* 0x000fe80000100800 */
[----:B------:R-:W-:Y:S04]  /*28bb0*/  STL [R1+0x590], R185 ;  /* 0x000590b901007387 */ /* 0x000fe80000100800 */
[----:B------:R-:W-:Y:S04]  /*28bc0*/  STL [R1+0x59c], R184 ;  /* 0x00059cb801007387 */ /* 0x000fe80000100800 */
[----:B------:R1:W-:Y:S01]  /*28bd0*/  STL [R1+0x598], R183 ;  /* 0x000598b701007387 */ /* 0x0003e20000100800 */
[----:B------:R-:W-:-:S03]  /*28be0*/  WARPGROUP.DEPBAR.LE gsb0, 0x0 ;  /* 0x00008000000079c5 */ /* 0x000fc60000010000 */
[----:B------:R-:W-:Y:S04]  /*28bf0*/  STL.64 [R1], R24 ;  /* 0x0000001801007387 */ /* 0x000fe80000100a00 */
[----:B------:R-:W-:Y:S04]  /*28c00*/  STL.64 [R1+0x8], R26 ;  /* 0x0000081a01007387 */ /* 0x000fe80000100a00 */
[----:B------:R-:W-:Y:S01]  /*28c10*/  STL.64 [R1+0x10], R28 ;  /* 0x0000101c01007387 */ /* 0x000fe20000100a00 */
[----:B------:R-:W-:-:S03]  /*28c20*/  MOV R2, R150 ;  /* 0x0000009600027202 */ /* 0x000fc60000000f00 */
[----:B------:R-:W-:Y:S01]  /*28c30*/  STL.64 [R1+0x18], R30 ;  /* 0x0000181e01007387 */ /* 0x000fe20000100a00 */
[----:B------:R-:W-:-:S03]  /*28c40*/  IMAD.MOV.U32 R0, RZ, RZ, R151 ;  /* 0x000000ffff007224 */ /* 0x000fc600078e0097 */
[----:B------:R-:W-:Y:S01]  /*28c50*/  STL.64 [R1+0x20], R32 ;  /* 0x0000202001007387 */ /* 0x000fe20000100a00 */
[----:B------:R-:W-:Y:S01]  /*28c60*/  IMAD.MOV.U32 R8, RZ, RZ, R148 ;  /* 0x000000ffff087224 */ /* 0x000fe200078e0094 */
[----:B------:R-:W-:Y:S02]  /*28c70*/  MOV R7, R149 ;  /* 0x0000009500077202 */ /* 0x000fe40000000f00 */
[----:B------:R-:W-:Y:S01]  /*28c80*/  STL.64 [R1+0x28], R34 ;  /* 0x0000282201007387 */ /* 0x000fe20000100a00 */
[----:B------:R-:W-:-:S03]  /*28c90*/  MOV R12, R146 ;  /* 0x00000092000c7202 */ /* 0x000fc60000000f00 */
[----:B------:R2:W-:Y:S01]  /*28ca0*/  STL.64 [R1+0x30], R36 ;  /* 0x0000302401007387 */ /* 0x0005e20000100a00 */
[----:B------:R-:W-:Y:S01]  /*28cb0*/  MOV R9, R147 ;  /* 0x0000009300097202 */ /* 0x000fe20000000f00 */
[----:B------:R-:W-:Y:S02]  /*28cc0*/  IMAD.MOV.U32 R13, RZ, RZ, R145 ;  /* 0x000000ffff0d7224 */ /* 0x000fe400078e0091 */
[----:B------:R-:W3:Y:S01]  /*28cd0*/  LDL.LU.64 R150, [R1+0x1078] ;  /* 0x0010780001967983 */ /* 0x000ee20000300a00 */
[----:B------:R-:W-:Y:S01]  /*28ce0*/  MOV R17, R144 ;  /* 0x0000009000117202 */ /* 0x000fe20000000f00 */
[----:B------:R-:W-:Y:S02]  /*28cf0*/  IMAD.MOV.U32 R156, RZ, RZ, R142 ;  /* 0x000000ffff9c7224 */ /* 0x000fe400078e008e */
[----:B------:R-:W3:Y:S01]  /*28d00*/  LDL.LU.64 R148, [R1+0x1070] ;  /* 0x0010700001947983 */ /* 0x000ee20000300a00 */
[----:B------:R-:W-:-:S03]  /*28d10*/  MOV R18, R143 ;  /* 0x0000008f00127202 */ /* 0x000fc60000000f00 */
[----:B------:R-:W3:Y:S01]  /*28d20*/  LDL.LU.64 R146, [R1+0x1068] ;  /* 0x0010680001927983 */ /* 0x000ee20000300a00 */
[----:B------:R-:W-:Y:S01]  /*28d30*/  MOV R159, R140 ;  /* 0x0000008c009f7202 */ /* 0x000fe20000000f00 */
[----:B------:R-:W-:Y:S01]  /*28d40*/  IMAD.MOV.U32 R160, RZ, RZ, R139 ;  /* 0x000000ffffa07224 */ /* 0x000fe200078e008b */
[----:B------:R-:W-:Y:S01]  /*28d50*/  MOV R157, R141 ;  /* 0x0000008d009d7202 */ /* 0x000fe20000000f00 */
        /* <DEDUP_REMOVED lines=24> */
[----:B-1----:R-:W-:Y:S01]  /*28ee0*/  MOV R183, R122 ;  /* 0x0000007a00b77202 */ /* 0x002fe20000000f00 */
        /* <DEDUP_REMOVED lines=125> */
[----:B------:R-:W-:Y:S02]  /*296c0*/  MOV R176, R38 ;  /* 0x0000002600b07202 */ /* 0x000fe40000000f00 */
[----:B------:R-:W-:Y:S01]  /*296d0*/  MOV R177, R39 ;  /* 0x0000002700b17202 */ /* 0x000fe20000000f00 */
[----:B------:R-:W3:Y:S04]  /*296e0*/  LDL.LU.64 R42, [R1+0xec8] ;  /* 0x000ec800012a7983 */ /* 0x000ee80000300a00 */
[----:B------:R-:W3:Y:S04]  /*296f0*/  LDL.LU.64 R40, [R1+0xec0] ;  /* 0x000ec00001287983 */ /* 0x000ee80000300a00 */
[----:B------:R-:W3:Y:S04]  /*29700*/  LDL.LU.64 R38, [R1+0xeb8] ;  /* 0x000eb80001267983 */ /* 0x000ee80000300a00 */
[----:B--2---:R-:W3:Y:S04]  /*29710*/  LDL.LU.64 R36, [R1+0xeb0] ;  /* 0x000eb00001247983 */ /* 0x004ee80000300a00 */
[----:B------:R-:W3:Y:S04]  /*29720*/  LDL.LU.64 R34, [R1+0xea8] ;  /* 0x000ea80001227983 */ /* 0x000ee80000300a00 */
[----:B------:R-:W3:Y:S04]  /*29730*/  LDL.LU.64 R32, [R1+0xea0] ;  /* 0x000ea00001207983 */ /* 0x000ee80000300a00 */
[----:B------:R-:W3:Y:S04]  /*29740*/  LDL.LU.64 R30, [R1+0xe98] ;  /* 0x000e9800011e7983 */ /* 0x000ee80000300a00 */
[----:B------:R-:W3:Y:S04]  /*29750*/  LDL.LU.64 R28, [R1+0xe90] ;  /* 0x000e9000011c7983 */ /* 0x000ee80000300a00 */
[----:B------:R-:W3:Y:S04]  /*29760*/  LDL.LU.64 R26, [R1+0xe88] ;  /* 0x000e8800011a7983 */ /* 0x000ee80000300a00 */
[----:B------:R-:W3:Y:S01]  /*29770*/  LDL.LU.64 R24, [R1+0xe80] ;  /* 0x000e800001187983 */ /* 0x000ee20000300a00 */
[----:B------:R-:W-:-:S02]  /*29780*/  IADD3 R10, R4, 0x1100, RZ ;  /* 0x00001100040a7810 */ /* 0x000fc40007ffe0ff */
[----:B------:R-:W-:Y:S02]  /*29790*/  MOV R11, 0x40000040 ;  /* 0x40000040000b7802 */ /* 0x000fe40000000f00 */
[----:B------:R-:W-:Y:S02]  /*297a0*/  R2UR UR6, R10 ;  /* 0x000000000a0672ca */ /* 0x000fe400000e0000 */
[----:B------:R-:W-:Y:S01]  /*297b0*/  R2UR UR7, R11 ;  /* 0x000000000b0772ca */ /* 0x000fe200000e0000 */
[----:B---3--:R-:W-:-:S12]  /*297c0*/  WARPGROUP.ARRIVE ;  /* 0x00000000000079c5 */ /* 0x008fd80000000000 */
        /* <DEDUP_REMOVED lines=80> */
[----:B------:R-:W-:-:S03]  /*29cd0*/  MOV R40, R178 ;  /* 0x000000b200287202 */ /* 0x000fc60000000f00 */
[----:B------:R-:W2:Y:S04]  /*29ce0*/  LDL.LU R36, [R1+0x30] ;  /* 0x0000300001247983 */ /* 0x000ea80000300800 */
[----:B------:R-:W2:Y:S04]  /*29cf0*/  LDL.LU R37, [R1+0x34] ;  /* 0x0000340001257983 */ /* 0x000ea80000300800 */
        /* <DEDUP_REMOVED lines=10> */
[----:B------:R-:W2:Y:S04]  /*29da0*/  LDL.LU R14, [R1+0xe68] ;  /* 0x000e6800010e7983 */ /* 0x000ea80000300800 */
[----:B------:R-:W2:Y:S04]  /*29db0*/  LDL.LU R16, [R1+0xe64] ;  /* 0x000e640001107983 */ /* 0x000ea80000300800 */
[----:B------:R-:W2:Y:S01]  /*29dc0*/  LDL.LU R15, [R1+0xe60] ;  /* 0x000e6000010f7983 */ /* 0x000ea20000300800 */
[----:B------:R-:W-:-:S02]  /*29dd0*/  MOV R54, R237 ;  /* 0x000000ed00367202 */ /* 0x000fc40000000f00 */
[----:B------:R-:W3:Y:S01]  /*29de0*/  LDC R237, c[0x0][0x604] ;  /* 0x00018100ffed7b82 */ /* 0x000ee20000000800 */
[----:B------:R-:W-:Y:S01]  /*29df0*/  MOV R147, R9 ;  /* 0x0000000900937202 */ /* 0x000fe20000000f00 */
[----:B------:R-:W-:Y:S01]  /*29e00*/  IMAD.MOV.U32 R146, RZ, RZ, R12 ;  /* 0x000000ffff927224 */ /* 0x000fe200078e000c */
        /* <DEDUP_REMOVED lines=70> */
[----:B------:R-:W2:Y:S01]  /*2a270*/  LDL.LU R23, [R1+0xe5c] ;  /* 0x000e5c0001177983 */ /* 0x000ea20000300800 */
[----:B------:R-:W-:-:S02]  /*2a280*/  MOV R99, R206 ;  /* 0x000000ce00637202 */ /* 0x000fc40000000f00 */
[----:B------:R-:W-:Y:S01]  /*2a290*/  MOV R100, R205 ;  /* 0x000000cd00647202 */ /* 0x000fe20000000f00 */
[----:B------:R-:W2:Y:S01]  /*2a2a0*/  LDL.LU R19, [R1+0xe58] ;  /* 0x000e580001137983 */ /* 0x000ea20000300800 */
[----:B------:R-:W-:Y:S02]  /*2a2b0*/  MOV R102, R203 ;  /* 0x000000cb00667202 */ /* 0x000fe40000000f00 */
[----:B------:R-:W-:Y:S01]  /*2a2c0*/  MOV R103, R202 ;  /* 0x000000ca00677202 */ /* 0x000fe20000000f00 */
[----:B------:R-:W2:Y:S01]  /*2a2d0*/  LDL.LU R164, [R1+0xe54] ;  /* 0x000e540001a47983 */ /* 0x000ea20000300800 */
[----:B------:R-:W-:Y:S02]  /*2a2e0*/  MOV R105, R200 ;  /* 0x000000c800697202 */ /* 0x000fe40000000f00 */
        /* <DEDUP_REMOVED lines=32> */
[----:B------:R-:W-:Y:S01]  /*2a4f0*/  MOV R151, R0 ;  /* 0x0000000000977202 */ /* 0x000fe20000000f00 */
[-CC-:B---3--:R-:W-:Y:S01]  /*2a500*/  FFMA R10, R176, R237.reuse, -R6.reuse ;  /* 0x000000edb00a7223 */ /* 0x188fe20000000806 */
[-C--:B----4-:R-:W-:Y:S01]  /*2a510*/  FFMA R9, R177, R237.reuse, -R6 ;  /* 0x000000edb1097223 */ /* 0x090fe20000000806 */
[----:B--2---:R-:W-:-:S03]  /*2a520*/  FFMA R5, R178, R237, -R3 ;  /* 0x000000edb2057223 */ /* 0x004fc60000000803 */
[----:B------:R-:W-:Y:S02]  /*2a530*/  FSETP.GEU.AND P3, PT, R10, -126, PT ;  /* 0xc2fc00000a00780b */ /* 0x000fe40003f6e000 */
[----:B------:R-:W-:Y:S02]  /*2a540*/  FSETP.GEU.AND P6, PT, R9, -126, PT ;  /* 0xc2fc00000900780b */ /* 0x000fe40003fce000 */
[----:B------:R-:W-:Y:S01]  /*2a550*/  FSETP.GEU.AND P5, PT, R5, -126, PT ;  /* 0xc2fc00000500780b */ /* 0x000fe20003fae000 */
[----:B------:R-:W-:-:S08]  /*2a560*/  FFMA R12, R180, R237, -R6 ;  /* 0x000000edb40c7223 */ /* 0x000fd00000000806 */
[----:B------:R-:W-:Y:S02]  /*2a570*/  @!P3 FMUL R10, R10, 0.5 ;  /* 0x3f0000000a0ab820 */ /* 0x000fe40000400000 */
[----:B------:R-:W-:Y:S02]  /*2a580*/  @!P6 FMUL R9, R9, 0.5 ;  /* 0x3f0000000909e820 */ /* 0x000fe40000400000 */
[----:B------:R-:W-:Y:S01]  /*2a590*/  @!P5 FMUL R5, R5, 0.5 ;  /* 0x3f0000000505d820 */ /* 0x000fe20000400000 */
[----:B------:R1:W2:Y:S08]  /*2a5a0*/  MUFU.EX2 R182, R10 ;  /* 0x0000000a00b67308 */ /* 0x0002b00000000800 */
[----:B------:R3:W4:Y:S08]  /*2a5b0*/  MUFU.EX2 R181, R9 ;  /* 0x0000000900b57308 */ /* 0x0007300000000800 */
[----:B------:R4:W4:Y:S01]  /*2a5c0*/  MUFU.EX2 R180, R5 ;  /* 0x0000000500b47308 */ /* 0x0009220000000800 */
        /* <DEDUP_REMOVED lines=22> */
[----:B---3--:R-:W-:Y:S01]  /*2a730*/  VIADD R10, R4, 0x180 ;  /* 0x00000180040a7836 */ /* 0x008fe20000000000 */
[----:B------:R-:W-:Y:S01]  /*2a740*/  MOV R11, 0x40000040 ;  /* 0x40000040000b7802 */ /* 0x000fe20000000f00 */
[----:B-1----:R-:W-:Y:S01]  /*2a750*/  @!P2 FMUL R179, R179, R179 ;  /* 0x000000b3b3b3a220 */ /* 0x002fe20000400000 */
[----:B--2---:R-:W-:Y:S01]  /*2a760*/  @!P4 FMUL R178, R178, R178 ;  /* 0x000000b2b2b2c220 */ /* 0x004fe20000400000 */
[----:B----4-:R-:W-:Y:S01]  /*2a770*/  @!P3 FMUL R177, R177, R177 ;  /* 0x000000b1b1b1b220 */ /* 0x010fe20000400000 */
[----:B------:R-:W-:Y:S01]  /*2a780*/  R2UR UR6, R10 ;  /* 0x000000000a0672ca */ /* 0x000fe200000e0000 */
[----:B------:R-:W-:Y:S01]  /*2a790*/  @!P6 FMUL R176, R176, R176 ;  /* 0x000000b0b0b0e220 */ /* 0x000fe20000400000 */
[----:B------:R-:W-:-:S02]  /*2a7a0*/  R2UR UR7, R11 ;  /* 0x000000000b0772ca */ /* 0x000fc400000e0000 */
[----:B------:R-:W-:Y:S01]  /*2a7b0*/  F2FP.BF16.F32.PACK_AB R152, R181, R182 ;  /* 0x000000b6b598723e */ /* 0x000fe200000010ff */
[----:B------:R-:W-:Y:S01]  /*2a7c0*/  @!P5 FMUL R175, R175, R175 ;  /* 0x000000afafafd220 */ /* 0x000fe20000400000 */
[----:B------:R-:W-:Y:S02]  /*2a7d0*/  F2FP.BF16.F32.PACK_AB R153, R179, R180 ;  /* 0x000000b4b399723e */ /* 0x000fe400000010ff */
        /* <DEDUP_REMOVED lines=141> */
[----:B------:R-:W-:Y:S01]  /*2b0b0*/  IMAD.MOV.U32 R11, RZ, RZ, 0x40000040 ;  /* 0x40000040ff0b7424 */ /* 0x000fe200078e00ff */
[----:B------:R-:W-:-:S04]  /*2b0c0*/  IADD3 R10, R4, 0x1180, RZ ;  /* 0x00001180040a7810 */ /* 0x000fc80007ffe0ff */
        /* <DEDUP_REMOVED lines=164> */
[----:B------:R-:W3:Y:S08]  /*2bb10*/  MUFU.EX2 R170, R12 ;  /* 0x0000000c00aa7308 */ /* 0x000ef00000000800 */
[----:B------:R4:W3:Y:S08]  /*2bb20*/  MUFU.EX2 R169, R10 ;  /* 0x0000000a00a97308 */ /* 0x0008f00000000800 */
[----:B------:R-:W3:Y:S08]  /*2bb30*/  MUFU.EX2 R168, R9 ;  /* 0x0000000900a87308 */ /* 0x000ef00000000800 */
[----:B------:R-:W3:Y:S01]  /*2bb40*/  MUFU.EX2 R167, R5 ;  /* 0x0000000500a77308 */ /* 0x000ee20000000800 */
[----:B----4-:R-:W-:-:S02]  /*2bb50*/  IADD3 R10, R4, 0x200, RZ ;  /* 0x00000200040a7810 */ /* 0x010fc40007ffe0ff */
[----:B------:R-:W-:Y:S01]  /*2bb60*/  MOV R11, 0x40000040 ;  /* 0x40000040000b7802 */ /* 0x000fe20000000f00 */
[----:B-1----:R-:W-:Y:S01]  /*2bb70*/  @!P2 FMUL R171, R171, R171 ;  /* 0x000000abababa220 */ /* 0x002fe20000400000 */
[----:B---3--:R-:W-:Y:S01]  /*2bb80*/  @!P4 FMUL R170, R170, R170 ;  /* 0x000000aaaaaac220 */ /* 0x008fe20000400000 */
[----:B------:R-:W-:Y:S01]  /*2bb90*/  @!P3 FMUL R169, R169, R169 ;  /* 0x000000a9a9a9b220 */ /* 0x000fe20000400000 */
[----:B------:R-:W-:Y:S01]  /*2bba0*/  R2UR UR6, R10 ;  /* 0x000000000a0672ca */ /* 0x000fe200000e0000 */
[----:B------:R-:W-:Y:S01]  /*2bbb0*/  @!P6 FMUL R168, R168, R168 ;  /* 0x000000a8a8a8e220 */ /* 0x000fe20000400000 */
[----:B------:R-:W-:Y:S02]  /*2bbc0*/  R2UR UR7, R11 ;  /* 0x000000000b0772ca */ /* 0x000fe400000e0000 */
[----:B------:R-:W-:Y:S01]  /*2bbd0*/  F2FP.BF16.F32.PACK_AB R152, R173, R174 ;  /* 0x000000aead98723e */ /* 0x000fe200000010ff */
[----:B------:R-:W-:Y:S01]  /*2bbe0*/  @!P5 FMUL R167, R167, R167 ;  /* 0x000000a7a7a7d220 */ /* 0x000fe20000400000 */
[----:B------:R-:W-:-:S02]  /*2bbf0*/  F2FP.BF16.F32.PACK_AB R153, R171, R172 ;  /* 0x000000acab99723e */ /* 0x000fc400000010ff */
        /* <DEDUP_REMOVED lines=18> */
[----:B------:R-:W-:-:S03]  /*2bd20*/  MOV R0, R151 ;  /* 0x0000009700007202 */ /* 0x000fc60000000f00 */
[----:B------:R-:W-:Y:S01]  /*2bd30*/  STL.64 [R1+0x20], R32 ;  /* 0x0000202001007387 */ /* 0x000fe20000100a00 */
[----:B------:R-:W-:Y:S01]  /*2bd40*/  MOV R8, R148 ;  /* 0x0000009400087202 */ /* 0x000fe20000000f00 */
[----:B------:R-:W-:Y:S02]  /*2bd50*/  IMAD.MOV.U32 R7, RZ, RZ, R149 ;  /* 0x000000ffff077224 */ /* 0x000fe400078e0095 */
[----:B------:R-:W-:Y:S01]  /*2bd60*/  STL.64 [R1+0x28], R34 ;  /* 0x0000282201007387 */ /* 0x000fe20000100a00 */
[----:B------:R-:W-:Y:S01]  /*2bd70*/  IMAD.MOV.U32 R12, RZ, RZ, R146 ;  /* 0x000000ffff0c7224 */ /* 0x000fe200078e0092 */
[----:B------:R-:W-:Y:S02]  /*2bd80*/  MOV R9, R147 ;  /* 0x0000009300097202 */ /* 0x000fe40000000f00 */
[----:B------:R2:W-:Y:S01]  /*2bd90*/  STL.64 [R1+0x30], R36 ;  /* 0x0000302401007387 */ /* 0x0005e20000100a00 */
[----:B------:R-:W-:-:S03]  /*2bda0*/  MOV R15, R144 ;  /* 0x00000090000f7202 */ /* 0x000fc60000000f00 */
[----:B------:R-:W3:Y:S01]  /*2bdb0*/  LDL.LU.64 R150, [R1+0xc38] ;  /* 0x000c380001967983 */ /* 0x000ee20000300a00 */
        /* <DEDUP_REMOVED lines=30> */
[----:B-1----:R-:W-:Y:S01]  /*2bfa0*/  MOV R167, R124 ;  /* 0x0000007c00a77202 */ /* 0x002fe20000000f00 */
        /* <DEDUP_REMOVED lines=139> */
[----:B------:R-:W-:Y:S01]  /*2c860*/  VIADD R10, R4, 0x1200 ;  /* 0x00001200040a7836 */ /* 0x000fe20000000000 */
[----:B------:R-:W-:-:S04]  /*2c870*/  MOV R11, 0x40000040 ;  /* 0x40000040000b7802 */ /* 0x000fc80000000f00 */
        /* <DEDUP_REMOVED lines=85> */
[----:B------:R-:W2:Y:S04]  /*2cdd0*/  LDL.LU R37, [R1+0x34] ;  /* 0x0000340001257983 */ /* 0x000ea80000300800 */
[----:B------:R-:W3:Y:S04]  /*2cde0*/  LDL.LU R225, [R1+0xa3c] ;  /* 0x000a3c0001e17983 */ /* 0x000ee80000300800 */
[----:B------:R-:W4:Y:S04]  /*2cdf0*/  LDL.LU R221, [R1+0xa38] ;  /* 0x000a380001dd7983 */ /* 0x000f280000300800 */
[----:B------:R-:W2:Y:S01]  /*2ce00*/  LDL.LU R227, [R1+0xa34] ;  /* 0x000a340001e37983 */ /* 0x000ea20000300800 */
[----:B------:R-:W-:Y:S01]  /*2ce10*/  MOV R41, R224 ;  /* 0x000000e000297202 */ /* 0x000fe20000000f00 */
[----:B------:R-:W-:Y:S01]  /*2ce20*/  IMAD.MOV.U32 R42, RZ, RZ, R223 ;  /* 0x000000ffff2a7224 */ /* 0x000fe200078e00df */
[----:B------:R-:W-:Y:S01]  /*2ce30*/  MOV R43, R222 ;  /* 0x000000de002b7202 */ /* 0x000fe20000000f00 */
[----:B------:R-:W2:Y:S01]  /*2ce40*/  LDL.LU R224, [R1+0xa30] ;  /* 0x000a300001e07983 */ /* 0x000ea20000300800 */
[----:B------:R-:W-:Y:S01]  /*2ce50*/  MOV R44, R228 ;  /* 0x000000e4002c7202 */ /* 0x000fe20000000f00 */
[----:B------:R-:W-:-:S02]  /*2ce60*/  IMAD.MOV.U32 R45, RZ, RZ, R226 ;  /* 0x000000ffff2d7224 */ /* 0x000fc400078e00e2 */
[----:B------:R-:W2:Y:S04]  /*2ce70*/  LDL.LU R223, [R1+0xa2c] ;  /* 0x000a2c0001df7983 */ /* 0x000ea80000300800 */
[----:B------:R-:W2:Y:S04]  /*2ce80*/  LDL.LU R222, [R1+0xa28] ;  /* 0x000a280001de7983 */ /* 0x000ea80000300800 */
[----:B------:R-:W2:Y:S04]  /*2ce90*/  LDL.LU R228, [R1+0xa24] ;  /* 0x000a240001e47983 */ /* 0x000ea80000300800 */
[----:B------:R-:W2:Y:S01]  /*2cea0*/  LDL.LU R226, [R1+0xa20] ;  /* 0x000a200001e27983 */ /* 0x000ea20000300800 */
[----:B------:R-:W-:-:S02]  /*2ceb0*/  IMAD.MOV.U32 R54, RZ, RZ, R237 ;  /* 0x000000ffff367224 */ /* 0x000fc400078e00ed */
[----:B------:R-:W3:Y:S01]  /*2cec0*/  LDC R237, c[0x0][0x604] ;  /* 0x00018100ffed7b82 */ /* 0x000ee20000000800 */
[----:B------:R-:W-:Y:S01]  /*2ced0*/  IMAD.MOV.U32 R147, RZ, RZ, R9 ;  /* 0x000000ffff937224 */ /* 0x000fe200078e0009 */
[----:B------:R-:W-:Y:S01]  /*2cee0*/  MOV R125, R166 ;  /* 0x000000a6007d7202 */ /* 0x000fe20000000f00 */
[----:B------:R-:W-:Y:S01]  /*2cef0*/  IMAD.MOV.U32 R126, RZ, RZ, R165 ;  /* 0x000000ffff7e7224 */ /* 0x000fe200078e00a5 */
[----:B------:R-:W-:Y:S02]  /*2cf00*/  MOV R127, R164 ;  /* 0x000000a4007f7202 */ /* 0x000fe40000000f00 */
[----:B------:R-:W-:Y:S01]  /*2cf10*/  MOV R146, R12 ;  /* 0x0000000c00927202 */ /* 0x000fe20000000f00 */
[----:B------:R-:W-:Y:S01]  /*2cf20*/  IMAD.MOV.U32 R129, RZ, RZ, R162 ;  /* 0x000000ffff817224 */ /* 0x000fe200078e00a2 */
[----:B------:R-:W-:Y:S01]  /*2cf30*/  MOV R128, R163 ;  /* 0x000000a300807202 */ /* 0x000fe20000000f00 */
[----:B------:R-:W-:Y:S01]  /*2cf40*/  IMAD.MOV.U32 R132, RZ, RZ, R159 ;  /* 0x000000ffff847224 */ /* 0x000fe200078e009f */
[----:B------:R-:W-:-:S02]  /*2cf50*/  MOV R130, R161 ;  /* 0x000000a100827202 */ /* 0x000fc40000000f00 */
        /* <DEDUP_REMOVED lines=103> */
[----:B------:R-:W-:Y:S01]  /*2d5d0*/  MOV R151, R0 ;  /* 0x0000000000977202 */ /* 0x000fe20000000f00 */
[-CC-:B---3--:R-:W-:Y:S01]  /*2d5e0*/  FFMA R10, R225, R237.reuse, -R6.reuse ;  /* 0x000000ede10a7223 */ /* 0x188fe20000000806 */
[-C--:B----4-:R-:W-:Y:S01]  /*2d5f0*/  FFMA R9, R221, R237.reuse, -R6 ;  /* 0x000000eddd097223 */ /* 0x090fe20000000806 */
[----:B--2---:R-:W-:-:S03]  /*2d600*/  FFMA R5, R227, R237, -R3 ;  /* 0x000000ede3057223 */ /* 0x004fc60000000803 */
        /* <DEDUP_REMOVED lines=27> */
[----:B------:R1:W2:Y:S08]  /*2d7c0*/  MUFU.EX2 R163, R11 ;  /* 0x0000000b00a37308 */ /* 0x0002b00000000800 */
[----:B------:R-:W3:Y:S08]  /*2d7d0*/  MUFU.EX2 R162, R12 ;  /* 0x0000000c00a27308 */ /* 0x000ef00000000800 */
[----:B------:R4:W3:Y:S08]  /*2d7e0*/  MUFU.EX2 R161, R10 ;  /* 0x0000000a00a17308 */ /* 0x0008f00000000800 */
[----:B------:R-:W3:Y:S08]  /*2d7f0*/  MUFU.EX2 R160, R9 ;  /* 0x0000000900a07308 */ /* 0x000ef00000000800 */
[----:B------:R-:W3:Y:S01]  /*2d800*/  MUFU.EX2 R159, R5 ;  /* 0x00000005009f7308 */ /* 0x000ee20000000800 */
[----:B-1----:R-:W-:Y:S01]  /*2d810*/  IMAD.MOV.U32 R11, RZ, RZ, 0x40000040 ;  /* 0x40000040ff0b7424 */ /* 0x002fe200078e00ff */
[----:B----4-:R-:W-:Y:S01]  /*2d820*/  IADD3 R10, R4, 0x280, RZ ;  /* 0x00000280040a7810 */ /* 0x010fe20007ffe0ff */
[----:B--2---:R-:W-:Y:S01]  /*2d830*/  @!P2 FMUL R163, R163, R163 ;  /* 0x000000a3a3a3a220 */ /* 0x004fe20000400000 */
[----:B---3--:R-:W-:Y:S01]  /*2d840*/  @!P4 FMUL R162, R162, R162 ;  /* 0x000000a2a2a2c220 */ /* 0x008fe20000400000 */
        /* <DEDUP_REMOVED lines=148> */
[----:B------:R-:W-:-:S02]  /*2e190*/  IADD3 R10, R4, 0x1280, RZ ;  /* 0x00001280040a7810 */ /* 0x000fc40007ffe0ff */
[----:B------:R-:W-:Y:S02]  /*2e1a0*/  MOV R11, 0x40000040 ;  /* 0x40000040000b7802 */ /* 0x000fe40000000f00 */
        /* <DEDUP_REMOVED lines=168> */
[----:B----4-:R-:W-:Y:S01]  /*2ec30*/  VIADD R10, R4, 0x300 ;  /* 0x00000300040a7836 */ /* 0x010fe20000000000 */
[----:B------:R-:W-:Y:S01]  /*2ec40*/  MOV R11, 0x40000040 ;  /* 0x40000040000b7802 */ /* 0x000fe20000000f00 */
[----:B-1----:R-:W-:Y:S01]  /*2ec50*/  @!P2 FMUL R23, R23, R23 ;  /* 0x000000171717a220 */ /* 0x002fe20000400000 */
        /* <DEDUP_REMOVED lines=31> */
[----:B------:R-:W2:Y:S01]  /*2ee50*/  LDL.LU.64 R150, [R1+0x7f8] ;  /* 0x0007f80001967983 */ /* 0x000ea20000300a00 */
[----:B------:R-:W-:Y:S01]  /*2ee60*/  MOV R207, R145 ;  /* 0x0000009100cf7202 */ /* 0x000fe20000000f00 */
[----:B------:R-:W-:Y:S02]  /*2ee70*/  IMAD.MOV.U32 R220, RZ, RZ, R143 ;  /* 0x000000ffffdc7224 */ /* 0x000fe400078e008f */
[----:B------:R-:W2:Y:S01]  /*2ee80*/  LDL.LU.64 R148, [R1+0x7f0] ;  /* 0x0007f00001947983 */ /* 0x000ea20000300a00 */
[----:B------:R-:W-:Y:S01]  /*2ee90*/  MOV R221, R142 ;  /* 0x0000008e00dd7202 */ /* 0x000fe20000000f00 */
[----:B------:R-:W-:Y:S02]  /*2eea0*/  IMAD.MOV.U32 R223, RZ, RZ, R140 ;  /* 0x000000ffffdf7224 */ /* 0x000fe400078e008c */
[----:B------:R-:W2:Y:S01]  /*2eeb0*/  LDL.LU.64 R146, [R1+0x7e8] ;  /* 0x0007e80001927983 */ /* 0x000ea20000300a00 */
[----:B------:R-:W-:-:S03]  /*2eec0*/  MOV R222, R141 ;  /* 0x0000008d00de7202 */ /* 0x000fc60000000f00 */
[----:B------:R-:W2:Y:S01]  /*2eed0*/  LDL.LU.64 R144, [R1+0x7e0] ;  /* 0x0007e00001907983 */ /* 0x000ea20000300a00 */
[----:B------:R-:W-:Y:S01]  /*2eee0*/  MOV R225, R138 ;  /* 0x0000008a00e17202 */ /* 0x000fe20000000f00 */
[----:B------:R-:W-:Y:S01]  /*2eef0*/  IMAD.MOV.U32 R226, RZ, RZ, R137 ;  /* 0x000000ffffe27224 */ /* 0x000fe200078e0089 */
[----:B------:R-:W-:Y:S01]  /*2ef00*/  MOV R224, R139 ;  /* 0x0000008b00e07202 */ /* 0x000fe20000000f00 */
        /* <DEDUP_REMOVED lines=136> */
[----:B------:R-:W-:-:S03]  /*2f790*/  MOV R160, R46 ;  /* 0x0000002e00a07202 */ /* 0x000fc60000000f00 */
        /* <DEDUP_REMOVED lines=110> */
[----:B------:R-:W2:Y:S01]  /*2fe80*/  LDL.LU R45, [R1+0x54] ;  /* 0x00005400012d7983 */ /* 0x000ea20000300800 */
[----:B------:R-:W-:-:S03]  /*2fe90*/  IMAD.MOV.U32 R50, RZ, RZ, R164 ;  /* 0x000000ffff327224 */ /* 0x000fc600078e00a4 */
[----:B------:R-:W3:Y:S01]  /*2fea0*/  LDL.LU R160, [R1+0x5fc] ;  /* 0x0005fc0001a07983 */ /* 0x000ee20000300800 */
[----:B------:R-:W-:-:S03]  /*2feb0*/  MOV R51, R163 ;  /* 0x000000a300337202 */ /* 0x000fc60000000f00 */
[----:B------:R-:W4:Y:S01]  /*2fec0*/  LDL.LU R159, [R1+0x5f8] ;  /* 0x0005f800019f7983 */ /* 0x000f220000300800 */
[----:B------:R-:W-:-:S03]  /*2fed0*/  MOV R52, R166 ;  /* 0x000000a600347202 */ /* 0x000fc60000000f00 */
[----:B------:R-:W4:Y:S01]  /*2fee0*/  LDL.LU R162, [R1+0x5f4] ;  /* 0x0005f40001a27983 */ /* 0x000f220000300800 */
[----:B------:R-:W-:-:S03]  /*2fef0*/  IMAD.MOV.U32 R53, RZ, RZ, R165 ;  /* 0x000000ffff357224 */ /* 0x000fc600078e00a5 */
[----:B------:R-:W4:Y:S01]  /*2ff00*/  LDL.LU R161, [R1+0x5f0] ;  /* 0x0005f00001a17983 */ /* 0x000f220000300800 */
[----:B------:R-:W-:-:S03]  /*2ff10*/  MOV R54, R168 ;  /* 0x000000a800367202 */ /* 0x000fc60000000f00 */
[----:B------:R-:W3:Y:S01]  /*2ff20*/  LDL.LU R164, [R1+0x5ec] ;  /* 0x0005ec0001a47983 */ /* 0x000ee20000300800 */
[----:B------:R-:W-:-:S03]  /*2ff30*/  MOV R55, R167 ;  /* 0x000000a700377202 */ /* 0x000fc60000000f00 */
[----:B------:R-:W4:Y:S01]  /*2ff40*/  LDL.LU R163, [R1+0x5e8] ;  /* 0x0005e80001a37983 */ /* 0x000f220000300800 */
[----:B------:R-:W-:-:S03]  /*2ff50*/  IMAD.MOV.U32 R56, RZ, RZ, R170 ;  /* 0x000000ffff387224 */ /* 0x000fc600078e00aa */
[----:B------:R-:W4:Y:S01]  /*2ff60*/  LDL.LU R166, [R1+0x5e4] ;  /* 0x0005e40001a67983 */ /* 0x000f220000300800 */
[----:B------:R-:W-:-:S03]  /*2ff70*/  MOV R57, R169 ;  /* 0x000000a900397202 */ /* 0x000fc60000000f00 */
[----:B------:R-:W4:Y:S01]  /*2ff80*/  LDL.LU R165, [R1+0x5e0] ;  /* 0x0005e00001a57983 */ /* 0x000f220000300800 */
[----:B------:R-:W-:-:S03]  /*2ff90*/  MOV R58, R172 ;  /* 0x000000ac003a7202 */ /* 0x000fc60000000f00 */
[----:B------:R-:W3:Y:S01]  /*2ffa0*/  LDL.LU R168, [R1+0x5dc] ;  /* 0x0005dc0001a87983 */ /* 0x000ee20000300800 */
[----:B------:R-:W-:-:S03]  /*2ffb0*/  IMAD.MOV.U32 R59, RZ, RZ, R171 ;  /* 0x000000ffff3b7224 */ /* 0x000fc600078e00ab */
[----:B------:R-:W4:Y:S01]  /*2ffc0*/  LDL.LU R167, [R1+0x5d8] ;  /* 0x0005d80001a77983 */ /* 0x000f220000300800 */
[----:B------:R-:W-:-:S03]  /*2ffd0*/  MOV R60, R174 ;  /* 0x000000ae003c7202 */ /* 0x000fc60000000f00 */
[----:B------:R-:W4:Y:S01]  /*2ffe0*/  LDL.LU R170, [R1+0x5d4] ;  /* 0x0005d40001aa7983 */ /* 0x000f220000300800 */
[----:B------:R-:W-:-:S03]  /*2fff0*/  MOV R61, R173 ;  /* 0x000000ad003d7202 */ /* 0x000fc60000000f00 */
[----:B------:R-:W4:Y:S01]  /*30000*/  LDL.LU R169, [R1+0x5d0] ;  /* 0x0005d00001a97983 */ /* 0x000f220000300800 */
        /* <DEDUP_REMOVED lines=61> */
[----:B------:R1:W5:Y:S01]  /*303e0*/  LDL.LU R235, [R1+0x554] ;  /* 0x0005540001eb7983 */ /* 0x0003620000300800 */
[----:B------:R-:W-:-:S03]  /*303f0*/  MOV R93, R204 ;  /* 0x000000cc005d7202 */ /* 0x000fc60000000f00 */
[----:B------:R-:W4:Y:S01]  /*30400*/  LDL.LU R200, [R1+0x550] ;  /* 0x0005500001c87983 */ /* 0x000f220000300800 */
[----:B------:R-:W-:-:S03]  /*30410*/  MOV R94, R203 ;  /* 0x000000cb005e7202 */ /* 0x000fc60000000f00 */
[----:B------:R-:W4:Y:S01]  /*30420*/  LDL.LU R199, [R1+0x54c] ;  /* 0x00054c0001c77983 */ /* 0x000f220000300800 */
[----:B------:R-:W-:-:S03]  /*30430*/  IMAD.MOV.U32 R95, RZ, RZ, R206 ;  /* 0x000000ffff5f7224 */ /* 0x000fc600078e00ce */
[----:B------:R-:W4:Y:S01]  /*30440*/  LDL.LU R202, [R1+0x548] ;  /* 0x0005480001ca7983 */ /* 0x000f220000300800 */
        /* <DEDUP_REMOVED lines=13> */
[----:B------:R1:W5:Y:S01]  /*30520*/  LDL.LU R216, [R1+0x52c] ;  /* 0x00052c0001d87983 */ /* 0x0003620000300800 */
[----:B------:R-:W-:-:S03]  /*30530*/  MOV R103, R210 ;  /* 0x000000d200677202 */ /* 0x000fc60000000f00 */
[----:B------:R-:W2:Y:S04]  /*30540*/  LDL.LU R208, [R1+0x528] ;  /* 0x0005280001d07983 */ /* 0x000ea80000300800 */
[----:B------:R-:W3:Y:S04]  /*30550*/  LDL.LU R209, [R1+0x524] ;  /* 0x0005240001d17983 */ /* 0x000ee80000300800 */
[----:B------:R-:W4:Y:S04]  /*30560*/  LDL.LU R212, [R1+0x520] ;  /* 0x0005200001d47983 */ /* 0x000f280000300800 */
[----:B------:R-:W4:Y:S04]  /*30570*/  LDL.LU R213, [R1+0x51c] ;  /* 0x00051c0001d57983 */ /* 0x000f280000300800 */
[----:B------:R-:W4:Y:S01]  /*30580*/  LDL.LU R210, [R1+0x518] ;  /* 0x0005180001d27983 */ /* 0x000f220000300800 */
[----:B------:R-:W-:Y:S01]  /*30590*/  IMAD.MOV.U32 R104, RZ, RZ, R211 ;  /* 0x000000ffff687224 */ /* 0x000fe200078e00d3 */
[----:B------:R-:W-:-:S02]  /*305a0*/  MOV R105, R214 ;  /* 0x000000d600697202 */ /* 0x000fc40000000f00 */
[----:B------:R-:W4:Y:S01]  /*305b0*/  LDL.LU R211, [R1+0x514] ;  /* 0x0005140001d37983 */ /* 0x000f220000300800 */
[----:B------:R-:W-:-:S03]  /*305c0*/  MOV R106, R215 ;  /* 0x000000d7006a7202 */ /* 0x000fc60000000f00 */
[----:B------:R-:W4:Y:S04]  /*305d0*/  LDL.LU R214, [R1+0x510] ;  /* 0x0005100001d67983 */ /* 0x000f280000300800 */
[----:B------:R-:W4:Y:S01]  /*305e0*/  LDL.LU R215, [R1+0x50c] ;  /* 0x00050c0001d77983 */ /* 0x000f220000300800 */
[----:B------:R-:W-:Y:S02]  /*305f0*/  IMAD.MOV.U32 R128, RZ, RZ, R237 ;  /* 0x000000ffff807224 */ /* 0x000fe400078e00ed */
[----:B------:R-:W2:Y:S01]  /*30600*/  LDC R237, c[0x0][0x604] ;  /* 0x00018100ffed7b82 */ /* 0x000ea20000000800 */
[----:B------:R-:W-:Y:S02]  /*30610*/  MOV R151, R9 ;  /* 0x0000000900977202 */ /* 0x000fe40000000f00 */
        /* <DEDUP_REMOVED lines=39> */
[----:B------:R1:W5:Y:S01]  /*30890*/  LDL.LU R252, [R1+0x4fc] ;  /* 0x0004fc0001fc7983 */ /* 0x0003620000300800 */
[----:B------:R-:W-:-:S02]  /*308a0*/  MOV R136, R227 ;  /* 0x000000e300887202 */ /* 0x000fc40000000f00 */
[----:B------:R-:W-:Y:S01]  /*308b0*/  MOV R138, R225 ;  /* 0x000000e1008a7202 */ /* 0x000fe20000000f00 */
[----:B------:R1:W5:Y:S01]  /*308c0*/  LDL.LU R251, [R1+0x4f8] ;  /* 0x0004f80001fb7983 */ /* 0x0003620000300800 */
[----:B------:R-:W-:Y:S02]  /*308d0*/  MOV R139, R224 ;  /* 0x000000e0008b7202 */ /* 0x000fe40000000f00 */
[----:B------:R-:W-:Y:S01]  /*308e0*/  MOV R141, R222 ;  /* 0x000000de008d7202 */ /* 0x000fe20000000f00 */
[----:B------:R1:W5:Y:S01]  /*308f0*/  LDL.LU R250, [R1+0x4f4] ;  /* 0x0004f40001fa7983 */ /* 0x0003620000300800 */
[----:B------:R-:W-:Y:S02]  /*30900*/  MOV R142, R221 ;  /* 0x000000dd008e7202 */ /* 0x000fe40000000f00 */
[----:B------:R-:W-:Y:S01]  /*30910*/  MOV R144, R219 ;  /* 0x000000db00907202 */ /* 0x000fe20000000f00 */
[----:B------:R1:W5:Y:S01]  /*30920*/  LDL.LU R249, [R1+0x4f0] ;  /* 0x0004f00001f97983 */ /* 0x0003620000300800 */
[----:B------:R-:W-:-:S03]  /*30930*/  MOV R145, R207 ;  /* 0x000000cf00917202 */ /* 0x000fc60000000f00 */
        /* <DEDUP_REMOVED lines=15> */
[----:B---3--:R-:W-:-:S04]  /*30a30*/  FFMA R10, R209, R237, -R6 ;  /* 0x000000edd10a7223 */ /* 0x008fc80000000806 */
[----:B------:R-:W-:Y:S02]  /*30a40*/  FSETP.GEU.AND P3, PT, R9, -126, PT ;  /* 0xc2fc00000900780b */ /* 0x000fe40003f6e000 */
[----:B------:R-:W-:Y:S01]  /*30a50*/  FSETP.GEU.AND P6, PT, R10, -126, PT ;  /* 0xc2fc00000a00780b */ /* 0x000fe20003fce000 */
[----:B----4-:R-:W-:-:S05]  /*30a60*/  FFMA R5, R210, R237, -R3 ;  /* 0x000000edd2057223 */ /* 0x010fca0000000803 */
[----:B------:R-:W-:-:S05]  /*30a70*/  FSETP.GEU.AND P5, PT, R5, -126, PT ;  /* 0xc2fc00000500780b */ /* 0x000fca0003fae000 */
[----:B------:R-:W-:Y:S02]  /*30a80*/  @!P3 FMUL R9, R9, 0.5 ;  /* 0x3f0000000909b820 */ /* 0x000fe40000400000 */
[----:B------:R-:W-:Y:S02]  /*30a90*/  @!P6 FMUL R10, R10, 0.5 ;  /* 0x3f0000000a0ae820 */ /* 0x000fe40000400000 */
[----:B------:R-:W2:Y:S04]  /*30aa0*/  MUFU.EX2 R16, R9 ;  /* 0x0000000900107308 */ /* 0x000ea80000000800 */
[----:B------:R-:W-:-:S04]  /*30ab0*/  @!P5 FMUL R5, R5, 0.5 ;  /* 0x3f0000000505d820 */ /* 0x000fc80000400000 */
[----:B------:R-:W3:Y:S08]  /*30ac0*/  MUFU.EX2 R15, R10 ;  /* 0x0000000a000f7308 */ /* 0x000ef00000000800 */
[----:B------:R4:W1:Y:S01]  /*30ad0*/  MUFU.EX2 R14, R5 ;  /* 0x00000005000e7308 */ /* 0x0008620000000800 */
[-CC-:B------:R-:W-:Y:S01]  /*30ae0*/  FFMA R12, R212, R237.reuse, -R6.reuse ;  /* 0x000000edd40c7223 */ /* 0x180fe20000000806 */
[-C--:B------:R-:W-:Y:S01]  /*30af0*/  FFMA R11, R213, R237.reuse, -R6 ;  /* 0x000000edd50b7223 */ /* 0x080fe20000000806 */
[-CC-:B------:R-:W-:Y:S01]  /*30b00*/  FFMA R6, R211, R237.reuse, -R3.reuse ;  /* 0x000000edd3067223 */ /* 0x180fe20000000803 */
[-CC-:B----4-:R-:W-:Y:S01]  /*30b10*/  FFMA R5, R214, R237.reuse, -R3.reuse ;  /* 0x000000edd6057223 */ /* 0x190fe20000000803 */
[----:B------:R-:W-:-:S03]  /*30b20*/  FFMA R3, R215, R237, -R3 ;  /* 0x000000edd7037223 */ /* 0x000fc60000000803 */
[----:B------:R-:W-:Y:S01]  /*30b30*/  FSETP.GEU.AND P2, PT, R6, -126, PT ;  /* 0xc2fc00000600780b */ /* 0x000fe20003f4e000 */
[----:B--2---:R-:W-:Y:S01]  /*30b40*/  @!P3 FMUL R16, R16, R16 ;  /* 0x000000101010b220 */ /* 0x004fe20000400000 */
[----:B------:R-:W-:Y:S01]  /*30b50*/  FSETP.GEU.AND P4, PT, R12, -126, PT ;  /* 0xc2fc00000c00780b */ /* 0x000fe20003f8e000 */
[----:B---3--:R-:W-:Y:S01]  /*30b60*/  @!P6 FMUL R15, R15, R15 ;  /* 0x0000000f0f0fe220 */ /* 0x008fe20000400000 */
[----:B-1----:R-:W-:Y:S01]  /*30b70*/  @!P5 FMUL R14, R14, R14 ;  /* 0x0000000e0e0ed220 */ /* 0x002fe20000400000 */
[----:B------:R-:W-:Y:S02]  /*30b80*/  FSETP.GEU.AND P5, PT, R3, -126, PT ;  /* 0xc2fc00000300780b */ /* 0x000fe40003fae000 */
[----:B------:R-:W-:Y:S02]  /*30b90*/  FSETP.GEU.AND P3, PT, R11, -126, PT ;  /* 0xc2fc00000b00780b */ /* 0x000fe40003f6e000 */
[----:B------:R-:W-:-:S04]  /*30ba0*/  FSETP.GEU.AND P6, PT, R5, -126, PT ;  /* 0xc2fc00000500780b */ /* 0x000fc80003fce000 */
[----:B------:R-:W-:Y:S02]  /*30bb0*/  @!P2 FMUL R6, R6, 0.5 ;  /* 0x3f0000000606a820 */ /* 0x000fe40000400000 */
[----:B------:R-:W-:-:S03]  /*30bc0*/  @!P4 FMUL R12, R12, 0.5 ;  /* 0x3f0000000c0cc820 */ /* 0x000fc60000400000 */
        /* <DEDUP_REMOVED lines=8> */
[----:B------:R-:W-:Y:S01]  /*30c50*/  VIADD R10, R4, 0x380 ;  /* 0x00000380040a7836 */ /* 0x000fe20000000000 */
[----:B---3--:R-:W-:Y:S01]  /*30c60*/  MOV R11, 0x40000040 ;  /* 0x40000040000b7802 */ /* 0x008fe20000000f00 */
        /* <DEDUP_REMOVED lines=197> */
[----:B------:R-:W-:Y:S02]  /*318c0*/  IADD3 R2, R236, 0x1, RZ ;  /* 0x00000001ec027810 */ /* 0x000fe40007ffe0ff */
[----:B------:R-:W-:Y:S01]  /*318d0*/  MOV R10, 0x400 ;  /* 0x00000400000a7802 */ /* 0x000fe20000000f00 */
[----:B------:R-:W-:Y:S01]  /*318e0*/  FADD R157, R158, R157 ;  /* 0x0000009d9e9d7221 */ /* 0x000fe20000000000 */
[----:B------:R-:W-:Y:S01]  /*318f0*/  FADD R23, R156, R23 ;  /* 0x000000179c177221 */ /* 0x000fe20000000000 */
[C---:B------:R-:W-:Y:S02]  /*31900*/  ISETP.NE.AND P2, PT, R2.reuse, 0x4, PT ;  /* 0x000000040200780c */ /* 0x040fe40003f45270 */
[----:B-1----:R-:W-:Y:S01]  /*31910*/  LEA R10, R11, R10, 0x18 ;  /* 0x0000000a0b0a7211 */ /* 0x002fe200078ec0ff */
[----:B------:R-:W-:Y:S01]  /*31920*/  FADD R22, R157, R22 ;  /* 0x000000169d167221 */ /* 0x000fe20000000000 */
[----:B------:R-:W-:Y:S01]  /*31930*/  FADD R20, R23, R20 ;  /* 0x0000001417147221 */ /* 0x000fe20000000000 */
[----:B------:R-:W-:-:S02]  /*31940*/  SEL R2, R2, RZ, P2 ;  /* 0x000000ff02027207 */ /* 0x000fc40001000000 */
[----:B------:R-:W-:Y:S01]  /*31950*/  IADD3 R10, R10, 0x90020, RZ ;  /* 0x000900200a0a7810 */ /* 0x000fe20007ffe0ff */
[----:B------:R-:W-:Y:S01]  /*31960*/  FADD R21, R22, R21 ;  /* 0x0000001516157221 */ /* 0x000fe20000000000 */
[----:B------:R-:W-:-:S03]  /*31970*/  FADD R19, R20, R19 ;  /* 0x0000001314137221 */ /* 0x000fc60000000000 */
[----:B------:R-:W-:Y:S02]  /*31980*/  IMAD R0, R2, 0x8, R10 ;  /* 0x0000000802007824 */ /* 0x000fe400078e020a */
[----:B------:R-:W-:Y:S01]  /*31990*/  FADD R16, R21, R16 ;  /* 0x0000001015107221 */ /* 0x000fe20000000000 */
[----:B------:R-:W-:-:S03]  /*319a0*/  FADD R14, R19, R14 ;  /* 0x0000000e130e7221 */ /* 0x000fc60000000000 */
[----:B------:R-:W-:Y:S01]  /*319b0*/  FADD R15, R16, R15 ;  /* 0x0000000f100f7221 */ /* 0x000fe20000000000 */
[----:B------:R-:W-:Y:S01]  /*319c0*/  FADD R13, R14, R13 ;  /* 0x0000000d0e0d7221 */ /* 0x000fe20000000000 */
[----:B------:R-:W-:Y:S01]  /*319d0*/  PRMT R0, RZ, 0x654, R0 ;  /* 0x00000654ff007816 */ /* 0x000fe20000000000 */
[----:B--2---:R-:W-:-:S06]  /*319e0*/  WARPGROUP.ARRIVE ;  /* 0x00000000000079c5 */ /* 0x004fcc0000000000 */
[----:B------:R-:W-:Y:S01]  /*319f0*/  HGMMA.64x256x16.F32.BF16 R24, R152, gdesc[UR4].tnspB, R24, gsb0 ;  /* 0x43e0000498187df0 */ /* 0x000fe20008001818 */
[----:B------:R-:W-:Y:S01]  /*31a00*/  FADD R12, R15, R12 ;  /* 0x0000000c0f0c7221 */ /* 0x000fe20000000000 */
[----:B------:R-:W-:-:S03]  /*31a10*/  FADD R6, R13, R6 ;  /* 0x000000060d067221 */ /* 0x000fc60000000000 */
[----:B------:R-:W-:Y:S01]  /*31a20*/  FADD R241, R12, R9 ;  /* 0x000000090cf17221 */ /* 0x000fe20000000000 */
[----:B------:R-:W-:Y:S01]  /*31a30*/  FADD R242, R6, R3 ;  /* 0x0000000306f27221 */ /* 0x000fe20000000000 */
[----:B------:R-:W-:Y:S02]  /*31a40*/  WARPGROUP.DEPBAR.LE gsb0, 0x0 ;  /* 0x00008000000079c5 */ /* 0x000fe40000010000 */
[----:B------:R1:W-:Y:S01]  /*31a50*/  SYNCS.ARRIVE.TRANS64.RED.A1T0 RZ, [R0+URZ], RZ ;  /* 0x000000ff00ff79a7 */ /* 0x0003e2000810043f */
[----:B------:R-:W-:Y:S05]  /*31a60*/  @P1 BRA `(.L_x_45) ;  /* 0x0000000400381947 */ /* 0x000fea0003800000 */
[----:B-----5:R-:W-:Y:S01]  /*31a70*/  ISETP.LT.OR P1, PT, R17, 0x1, !P0 ;  /* 0x000000011100780c */ /* 0x020fe20004721670 */
[----:B------:R-:W-:-:S12]  /*31a80*/  BSSY B0, `(.L_x_46) ;  /* 0x000004b000007945 */ /* 0x000fd80003800000 */
[----:B------:R-:W-:Y:S05]  /*31a90*/  @P1 BRA `(.L_x_47) ;  /* 0x0000000400241947 */ /* 0x000fea0003800000 */
[----:B------:R-:W2:Y:S01]  /*31aa0*/  S2R R11, SR_CgaCtaId ;  /* 0x00000000000b7919 */ /* 0x000ea20000008800 */
[----:B------:R-:W-:Y:S02]  /*31ab0*/  MOV R10, 0x400 ;  /* 0x00000400000a7802 */ /* 0x000fe40000000f00 */
[----:B------:R-:W-:Y:S02]  /*31ac0*/  SHF.L.U32 R3, R18, 0x1f, RZ ;  /* 0x0000001f12037819 */ /* 0x000fe400000006ff */
[----:B------:R-:W-:Y:S02]  /*31ad0*/  ISETP.NE.AND P2, PT, R238, RZ, PT ;  /* 0x000000ffee00720c */ /* 0x000fe40003f45270 */
[----:B--2---:R-:W-:-:S04]  /*31ae0*/  LEA R10, R11, R10, 0x18 ;  /* 0x0000000a0b0a7211 */ /* 0x004fc800078ec0ff */
[----:B-1----:R-:W-:-:S04]  /*31af0*/  LEA R0, R8, R10, 0x3 ;  /* 0x0000000a08007211 */ /* 0x002fc800078e18ff */
[----:B------:R-:W1:Y:S02]  /*31b00*/  SYNCS.PHASECHK.TRANS64.TRYWAIT P1, [R0+URZ+0x90020], R3 ;  /* 0x09002003000075a7 */ /* 0x000e64000802017f */
[----:B-1----:R-:W-:Y:S05]  /*31b10*/  @!P1 BRA `(.L_x_48) ;  /* 0x0000006800909947 */ /* 0x002fea0003800000 */
.L_x_115:
[----:B------:R-:W-:Y:S05]  /*31b20*/  @P2 BRA `(.L_x_49) ;  /* 0x00000000001c2947 */ /* 0x000fea0003800000 */
[----:B------:R-:W2:Y:S01]  /*31b30*/  S2R R4, SR_TID.X ;  /* 0x0000000000047919 */ /* 0x000ea20000002100 */
[----:B-1----:R-:W-:-:S04]  /*31b40*/  MOV R3, 0x20000 ;  /* 0x0002000000037802 */ /* 0x002fc80000000f00 */
[----:B------:R3:W-:Y:S01]  /*31b50*/  SYNCS.ARRIVE.TRANS64 RZ, [R0+URZ+0x90000], R3 ;  /* 0x0900000300ff79a7 */ /* 0x0007e2000800003f */
[----:B--2---:R-:W-:-:S04]  /*31b60*/  LOP3.LUT R4, R4, 0x1f, RZ, 0xc0, !PT ;  /* 0x0000001f04047812 */ /* 0x004fc800078ec0ff */
[----:B------:R-:W-:-:S13]  /*31b70*/  ISETP.NE.AND P1, PT, R4, RZ, PT ;  /* 0x000000ff0400720c */ /* 0x000fda0003f25270 */
[----:B---3--:R-:W-:Y:S05]  /*31b80*/  @!P1 BRA `(.L_x_49) ;  /* 0x0000000000049947 */ /* 0x008fea0003800000 */
[----:B------:R-:W-:Y:S01]  /*31b90*/  BPT.TRAP 0x1 ;  /* 0x000000040000795c */ /* 0x000fe20000300000 */
.L_x_49:
[----:B------:R-:W2:Y:S01]  /*31ba0*/  S2R R6, SR_CgaCtaId ;  /* 0x0000000000067919 */ /* 0x000ea20000008800 */
[----:B------:R-:W3:Y:S01]  /*31bb0*/  LDC.64 R4, c[0x0][0x198] ;  /* 0x00006600ff047b82 */ /* 0x000ee20000000a00 */
        /* <DEDUP_REMOVED lines=21> */
[----:B--2---:R-:W-:-:S05]  /*31d10*/  LEA R3, R6, R3, 0x18 ;  /* 0x0000000306037211 */ /* 0x004fca00078ec0ff */
[C---:B------:R-:W-:Y:S01]  /*31d20*/  IMAD R0, R8.reuse, 0x20000, R3 ;  /* 0x0002000008007824 */ /* 0x040fe200078e0203 */
[----:B------:R-:W-:-:S04]  /*31d30*/  IADD3 R8, R8, 0x1, RZ ;  /* 0x0000000108087810 */ /* 0x000fc80007ffe0ff */
[----:B------:R-:W-:Y:S02]  /*31d40*/  R2UR UR14, R0 ;  /* 0x00000000000e72ca */ /* 0x000fe400000e0000 */
[----:B---3--:R-:W-:-:S04]  /*31d50*/  IADD3 R0, P1, R4, 0x2f0, RZ ;  /* 0x000002f004007810 */ /* 0x008fc80007f3e0ff */
        /* <DEDUP_REMOVED lines=29> */
.L_x_47:
[----:B------:R-:W-:Y:S05]  /*31f30*/  BSYNC B0 ;  /* 0x0000000000007941 */ /* 0x000fea0003800000 */
.L_x_46:
[----:B------:R-:W-:-:S07]  /*31f40*/  IADD3 R17, R17, -0x1, RZ ;  /* 0xffffffff11117810 */ /* 0x000fce0007ffe0ff */
.L_x_45:
[----:B-----5:R-:W-:Y:S01]  /*31f50*/  ISETP.GT.AND P3, PT, R240, 0x1, PT ;  /* 0x00000001f000780c */ /* 0x020fe20003f64270 */
[----:B-1----:R-:W-:Y:S01]  /*31f60*/  VIADD R0, R2, 0x1 ;  /* 0x0000000102007836 */ /* 0x002fe20000000000 */
[----:B------:R-:W-:Y:S02]  /*31f70*/  IADD3 R6, R235, 0x1, RZ ;  /* 0x00000001eb067810 */ /* 0x000fe40007ffe0ff */
[----:B------:R-:W-:Y:S02]  /*31f80*/  IADD3 R2, R240, -0x1, RZ ;  /* 0xfffffffff0027810 */ /* 0x000fe40007ffe0ff */
[----:B------:R-:W-:Y:S02]  /*31f90*/  ISETP.NE.AND P1, PT, R6, 0x4, PT ;  /* 0x000000040600780c */ /* 0x000fe40003f25270 */
[----:B------:R-:W-:Y:S01]  /*31fa0*/  ISETP.NE.AND P2, PT, R0, 0x4, PT ;  /* 0x000000040000780c */ /* 0x000fe20003f45270 */
[----:B------:R-:W-:Y:S01]  /*31fb0*/  IMAD.MOV.U32 R240, RZ, RZ, R2 ;  /* 0x000000fffff07224 */ /* 0x000fe200078e0002 */
[----:B------:R-:W-:-:S02]  /*31fc0*/  SEL R9, RZ, 0x1, P1 ;  /* 0x00000001ff097807 */ /* 0x000fc40000800000 */
[----:B------:R-:W-:Y:S02]  /*31fd0*/  IADD3 R7, R7, 0x80, RZ ;  /* 0x0000008007077810 */ /* 0x000fe40007ffe0ff */
[----:B------:R-:W-:Y:S02]  /*31fe0*/  LOP3.LUT R9, R239, R9, RZ, 0x3c, !PT ;  /* 0x00000009ef097212 */ /* 0x000fe400078e3cff */
[----:B------:R-:W-:Y:S02]  /*31ff0*/  SEL R6, R6, RZ, P1 ;  /* 0x000000ff06067207 */ /* 0x000fe40000800000 */
[----:B------:R-:W-:Y:S02]  /*32000*/  SEL R236, R0, RZ, P2 ;  /* 0x000000ff00ec7207 */ /* 0x000fe40001000000 */
[----:B------:R-:W-:Y:S02]  /*32010*/  MOV R11, R216 ;  /* 0x000000d8000b7202 */ /* 0x000fe40000000f00 */
[----:B------:R-:W-:Y:S01]  /*32020*/  MOV R220, R217 ;  /* 0x000000d900dc7202 */ /* 0x000fe20000000f00 */
[----:B------:R-:W-:Y:S06]  /*32030*/  @P3 BRA `(.L_x_50) ;  /* 0xfffffef000783947 */ /* 0x000fec000383ffff */
.L_x_37:
[----:B------:R-:W-:Y:S05]  /*32040*/  WARPSYNC.ALL ;  /* 0x0000000000007948 */ /* 0x000fea0003800000 */
[----:B------:R-:W2:Y:S01]  /*32050*/  SHFL.BFLY PT, R0, R241, 0x1, 0x1f ;  /* 0x0c201f00f1007f89 */ /* 0x000ea200000e0000 */
[----:B------:R-:W-:Y:S01]  /*32060*/  BSSY B0, `(.L_x_51) ;  /* 0x0000025000007945 */ /* 0x000fe20003800000 */
[----:B------:R-:W-:Y:S01]  /*32070*/  IMAD.MOV.U32 R10, RZ, RZ, 0x7f800000 ;  /* 0x7f800000ff0a7424 */ /* 0x000fe200078e00ff */
[----:B-----5:R-:W-:Y:S01]  /*32080*/  MOV R9, 0x3f800000 ;  /* 0x3f80000000097802 */ /* 0x020fe20000000f00 */
[----:B-1----:R-:W1:Y:S01]  /*32090*/  SHFL.BFLY PT, R2, R242, 0x1, 0x1f ;  /* 0x0c201f00f2027f89 */ /* 0x002e6200000e0000 */
[----:B------:R-:W-:-:S02]  /*320a0*/  IMAD.MOV.U32 R8, RZ, RZ, 0x7f800000 ;  /* 0x7f800000ff087424 */ /* 0x000fc400078e00ff */
[----:B--2---:R-:W-:Y:S01]  /*320b0*/  FADD R241, R0, R241 ;  /* 0x000000f100f17221 */ /* 0x004fe20000000000 */
[----:B-1----:R-:W-:-:S04]  /*320c0*/  FADD R242, R2, R242 ;  /* 0x000000f202f27221 */ /* 0x002fc80000000000 */
[----:B------:R-:W1:Y:S04]  /*320d0*/  SHFL.BFLY PT, R0, R241, 0x2, 0x1f ;  /* 0x0c401f00f1007f89 */ /* 0x000e6800000e0000 */
[----:B------:R-:W2:Y:S01]  /*320e0*/  SHFL.BFLY PT, R11, R242, 0x2, 0x1f ;  /* 0x0c401f00f20b7f89 */ /* 0x000ea200000e0000 */
[C---:B-1----:R-:W-:Y:S01]  /*320f0*/  FSETP.NE.AND P0, PT, R241.reuse, -R0, PT ;  /* 0x80000000f100720b */ /* 0x042fe20003f05000 */
[----:B------:R-:W-:Y:S01]  /*32100*/  FADD R241, R241, R0 ;  /* 0x00000000f1f17221 */ /* 0x000fe20000000000 */
[----:B------:R-:W-:Y:S01]  /*32110*/  MOV R0, 0x3f800000 ;  /* 0x3f80000000007802 */ /* 0x000fe20000000f00 */
[----:B--2---:R-:W-:-:S10]  /*32120*/  FADD R4, R242, R11 ;  /* 0x0000000bf2047221 */ /* 0x004fd40000000000 */
[----:B------:R-:W-:Y:S05]  /*32130*/  @!P0 BRA `(.L_x_52) ;  /* 0x00000000005c8947 */ /* 0x000fea0003800000 */
[----:B------:R-:W-:Y:S01]  /*32140*/  MOV R0, R241 ;  /* 0x000000f100007202 */ /* 0x000fe20000000f00 */
[----:B------:R-:W-:Y:S03]  /*32150*/  BSSY B1, `(.L_x_53) ;  /* 0x000000d000017945 */ /* 0x000fe60003800000 */
[----:B------:R-:W-:-:S04]  /*32160*/  IADD3 R2, R0, 0x1800000, RZ ;  /* 0x0180000000027810 */ /* 0x000fc80007ffe0ff */
[----:B------:R-:W-:-:S04]  /*32170*/  LOP3.LUT R2, R2, 0x7f800000, RZ, 0xc0, !PT ;  /* 0x7f80000002027812 */ /* 0x000fc800078ec0ff */
[----:B------:R-:W-:-:S13]  /*32180*/  ISETP.GT.U32.AND P0, PT, R2, 0x1ffffff, PT ;  /* 0x01ffffff0200780c */ /* 0x000fda0003f04070 */
[----:B------:R-:W-:Y:S05]  /*32190*/  @P0 BRA `(.L_x_54) ;  /* 0x0000000000100947 */ /* 0x000fea0003800000 */
[----:B------:R-:W-:-:S07]  /*321a0*/  MOV R7, 0x321c0 ;  /* 0x000321c000077802 */ /* 0x000fce0000000f00 */
[----:B------:R-:W-:Y:S05]  /*321b0*/  CALL.REL.NOINC `($__internal_0_$__cuda_sm20_rcp_rn_f32_slowpath) ;  /* 0x0000006000fc7944 */ /* 0x000fea0003c00000 */
[----:B------:R-:W-:Y:S01]  /*321c0*/  IMAD.MOV.U32 R2, RZ, RZ, R5 ;  /* 0x000000ffff027224 */ /* 0x000fe200078e0005 */
[----:B------:R-:W-:Y:S06]  /*321d0*/  BRA `(.L_x_55) ;  /* 0x0000000000107947 */ /* 0x000fec0003800000 */
.L_x_54:
[----:B------:R-:W1:Y:S02]  /*321e0*/  MUFU.RCP R2, R0 ;  /* 0x0000000000027308 */ /* 0x000e640000001000 */
[----:B-1----:R-:W-:-:S04]  /*321f0*/  FFMA R3, R0, R2, -1 ;  /* 0xbf80000000037423 */ /* 0x002fc80000000002 */
[----:B------:R-:W-:-:S04]  /*32200*/  FADD.FTZ R3, -R3, -RZ ;  /* 0x800000ff03037221 */ /* 0x000fc80000010100 */
[----:B------:R-:W-:-:S07]  /*32210*/  FFMA R2, R2, R3, R2 ;  /* 0x0000000302027223 */ /* 0x000fce0000000002 */
.L_x_55:
[----:B------:R-:W-:Y:S05]  /*32220*/  BSYNC B1 ;  /* 0x0000000000017941 */ /* 0x000fea0003800000 */
.L_x_53:
[----:B------:R-:W-:Y:S01]  /*32230*/  FSETP.GEU.AND P0, PT, |R0|, 1.175494350822287508e-38, PT ;  /* 0x008000000000780b */ /* 0x000fe20003f0e200 */
[----:B------:R-:W1:-:S12]  /*32240*/  LDC R8, c[0x0][0x600] ;  /* 0x00018000ff087b82 */ /* 0x000e580000000800 */
[----:B------:R-:W-:-:S06]  /*32250*/  @!P0 FMUL R0, R0, 16777216 ;  /* 0x4b80000000008820 */ /* 0x000fcc0000400000 */
[----:B------:R-:W2:Y:S02]  /*32260*/  MUFU.LG2 R0, R0 ;  /* 0x0000000000007308 */ /* 0x000ea40000000c00 */
[----:B--2---:R-:W-:-:S04]  /*32270*/  @!P0 FADD R0, R0, -24 ;  /* 0xc1c0000000008421 */ /* 0x004fc80000000000 */
[----:B------:R-:W-:-:S04]  /*32280*/  FMUL R0, R0, 0.69314718246459960938 ;  /* 0x3f31721800007820 */ /* 0x000fc80000400000 */
[----:B-1----:R-:W-:Y:S01]  /*32290*/  FFMA R8, R216, R8, R0 ;  /* 0x00000008d8087223 */ /* 0x002fe20000000000 */
[----:B------:R-:W-:-:S07]  /*322a0*/  MOV R0, R2 ;  /* 0x0000000200007202 */ /* 0x000fce0000000f00 */
.L_x_52:
[----:B------:R-:W-:Y:S05]  /*322b0*/  BSYNC B0 ;  /* 0x0000000000007941 */ /* 0x000fea0003800000 */
.L_x_51:
[----:B------:R-:W2:Y:S01]  /*322c0*/  LDL.LU R166, [R1] ;  /* 0x0000000001a67983 */ /* 0x000ea20000300800 */
[----:B------:R-:W1:Y:S03]  /*322d0*/  LDC R2, c[0x0][0x608] ;  /* 0x00018200ff027b82 */ /* 0x000e660000000800 */
[----:B------:R-:W3:Y:S04]  /*322e0*/  LDL.LU R162, [R1+0x4] ;  /* 0x0000040001a27983 */ /* 0x000ee80000300800 */
[----:B------:R-:W4:Y:S04]  /*322f0*/  LDL.LU R159, [R1+0x10] ;  /* 0x00001000019f7983 */ /* 0x000f280000300800 */
[----:B------:R-:W5:Y:S04]  /*32300*/  LDL.LU R155, [R1+0x14] ;  /* 0x00001400019b7983 */ /* 0x000f680000300800 */
        /* <DEDUP_REMOVED lines=59> */
[----:B------:R-:W5:Y:S01]  /*326c0*/  LDL.LU R3, [R1+0x1f4] ;  /* 0x0001f40001037983 */ /* 0x000f620000300800 */
[----:B-1----:R-:W-:Y:S01]  /*326d0*/  FMUL R0, R0, R2 ;  /* 0x0000000200007220 */ /* 0x002fe20000400000 */
[----:B------:R-:W-:Y:S01]  /*326e0*/  FSETP.NE.AND P0, PT, R242, -R11, PT ;  /* 0x8000000bf200720b */ /* 0x000fe20003f05000 */
[----:B------:R-:W-:Y:S02]  /*326f0*/  BSSY B0, `(.L_x_56) ;  /* 0x00000e1000007945 */ /* 0x000fe40003800000 */
[-C--:B--2---:R-:W-:Y:S01]  /*32700*/  FMUL R166, R166, R0.reuse ;  /* 0x00000000a6a67220 */ /* 0x084fe20000400000 */
[-C--:B---3--:R-:W-:Y:S01]  /*32710*/  FMUL R162, R162, R0.reuse ;  /* 0x00000000a2a27220 */ /* 0x088fe20000400000 */
[-C--:B----4-:R-:W-:Y:S01]  /*32720*/  FMUL R159, R159, R0.reuse ;  /* 0x000000009f9f7220 */ /* 0x090fe20000400000 */
[-C--:B-----5:R-:W-:Y:S01]  /*32730*/  FMUL R155, R155, R0.reuse ;  /* 0x000000009b9b7220 */ /* 0x0a0fe20000400000 */
[-C--:B------:R-:W-:Y:S01]  /*32740*/  FMUL R170, R170, R0.reuse ;  /* 0x00000000aaaa7220 */ /* 0x080fe20000400000 */
        /* <DEDUP_REMOVED lines=48> */
[----:B------:R-:W-:-:S04]  /*32a50*/  FMUL R250, R19, R0 ;  /* 0x0000000013fa7220 */ /* 0x000fc80000400000 */
[----:B------:R1:W-:Y:S01]  /*32a60*/  STL [R1], R2 ;  /* 0x0000000201007387 */ /* 0x0003e20000100800 */
[-C--:B------:R-:W-:Y:S01]  /*32a70*/  FMUL R11, R18, R0.reuse ;  /* 0x00000000120b7220 */ /* 0x080fe20000400000 */
[----:B------:R-:W-:-:S04]  /*32a80*/  FMUL R252, R17, R0 ;  /* 0x0000000011fc7220 */ /* 0x000fc80000400000 */
[----:B------:R2:W-:Y:S01]  /*32a90*/  STL [R1+0x10], R11 ;  /* 0x0000100b01007387 */ /* 0x0005e20000100800 */
[----:B-1----:R-:W-:-:S05]  /*32aa0*/  FMUL R2, R16, R0 ;  /* 0x0000000010027220 */ /* 0x002fca0000400000 */
[----:B------:R1:W-:Y:S01]  /*32ab0*/  STL [R1+0x20], R2 ;  /* 0x0000200201007387 */ /* 0x0003e20000100800 */
[-C--:B--2---:R-:W-:Y:S01]  /*32ac0*/  FMUL R11, R15, R0.reuse ;  /* 0x000000000f0b7220 */ /* 0x084fe20000400000 */
[----:B------:R-:W-:-:S04]  /*32ad0*/  FMUL R14, R14, R0 ;  /* 0x000000000e0e7220 */ /* 0x000fc80000400000 */
[----:B------:R2:W-:Y:S01]  /*32ae0*/  STL [R1+0x4], R11 ;  /* 0x0000040b01007387 */ /* 0x0005e20000100800 */
[----:B-1----:R-:W-:-:S03]  /*32af0*/  FMUL R2, R13, R0 ;  /* 0x000000000d027220 */ /* 0x002fc60000400000 */
[----:B------:R-:W-:Y:S01]  /*32b00*/  STL [R1+0x30], R14 ;  /* 0x0000300e01007387 */ /* 0x000fe20000100800 */
[----:B------:R-:W-:-:S03]  /*32b10*/  FMUL R7, R7, R0 ;  /* 0x0000000007077220 */ /* 0x000fc60000400000 */
[----:B------:R1:W-:Y:S01]  /*32b20*/  STL [R1+0x14], R2 ;  /* 0x0000140201007387 */ /* 0x0003e20000100800 */
[----:B--2---:R-:W-:-:S05]  /*32b30*/  FMUL R11, R12, R0 ;  /* 0x000000000c0b7220 */ /* 0x004fca0000400000 */
[----:B------:R-:W-:Y:S01]  /*32b40*/  STL [R1+0x40], R11 ;  /* 0x0000400b01007387 */ /* 0x000fe20000100800 */
[-C--:B-1----:R-:W-:Y:S01]  /*32b50*/  FMUL R2, R6, R0.reuse ;  /* 0x0000000006027220 */ /* 0x082fe20000400000 */
[-C--:B------:R-:W-:Y:S02]  /*32b60*/  FMUL R6, R3, R0.reuse ;  /* 0x0000000003067220 */ /* 0x080fe40000400000 */
[----:B------:R-:W-:Y:S01]  /*32b70*/  STL [R1+0x24], R7 ;  /* 0x0000240701007387 */ /* 0x000fe20000100800 */
[----:B------:R-:W-:-:S03]  /*32b80*/  FMUL R3, R24, R0 ;  /* 0x0000000018037220 */ /* 0x000fc60000400000 */
[----:B------:R1:W-:Y:S04]  /*32b90*/  STL [R1+0x50], R2 ;  /* 0x0000500201007387 */ /* 0x0003e80000100800 */
[----:B------:R2:W-:Y:S04]  /*32ba0*/  STL [R1+0x34], R6 ;  /* 0x0000340601007387 */ /* 0x0005e80000100800 */
[----:B------:R3:W-:Y:S01]  /*32bb0*/  STL [R1+0x60], R3 ;  /* 0x0000600301007387 */ /* 0x0007e20000100800 */
[-C--:B-1----:R-:W-:Y:S01]  /*32bc0*/  FMUL R2, R25, R0.reuse ;  /* 0x0000000019027220 */ /* 0x082fe20000400000 */
[----:B--2---:R-:W-:-:S04]  /*32bd0*/  FMUL R6, R28, R0 ;  /* 0x000000001c067220 */ /* 0x004fc80000400000 */
[----:B------:R1:W-:Y:S01]  /*32be0*/  STL [R1+0x44], R2 ;  /* 0x0000440201007387 */ /* 0x0003e20000100800 */
[----:B---3--:R-:W-:-:S03]  /*32bf0*/  FMUL R3, R29, R0 ;  /* 0x000000001d037220 */ /* 0x008fc60000400000 */
        /* <DEDUP_REMOVED lines=27> */
[-C--:B------:R-:W-:Y:S01]  /*32db0*/  FMUL R56, R57, R0.reuse ;  /* 0x0000000039387220 */ /* 0x080fe20000400000 */
[----:B--2---:R-:W-:-:S03]  /*32dc0*/  FMUL R6, R60, R0 ;  /* 0x000000003c067220 */ /* 0x004fc60000400000 */
        /* <DEDUP_REMOVED lines=89> */
[----:B------:R-:W-:-:S05]  /*33360*/  FMUL R0, R149, R0 ;  /* 0x0000000095007220 */ /* 0x000fca0000400000 */
[----:B------:R2:W-:Y:S04]  /*33370*/  STL [R1+0x218], R0 ;  /* 0x0002180001007387 */ /* 0x0005e80000100800 */
[----:B------:R2:W-:Y:S01]  /*33380*/  STL [R1+0x220], R2 ;  /* 0x0002200201007387 */ /* 0x0005e20000100800 */
[----:B------:R-:W-:Y:S05]  /*33390*/  @!P0 BRA `(.L_x_57) ;  /* 0x0000000000588947 */ /* 0x000fea0003800000 */
[----:B--2---:R-:W-:Y:S01]  /*333a0*/  IADD3 R0, R4, 0x1800000, RZ ;  /* 0x0180000004007810 */ /* 0x004fe20007ffe0ff */
[----:B------:R-:W-:Y:S03]  /*333b0*/  BSSY B1, `(.L_x_58) ;  /* 0x000000c000017945 */ /* 0x000fe60003800000 */
[----:B------:R-:W-:-:S04]  /*333c0*/  LOP3.LUT R0, R0, 0x7f800000, RZ, 0xc0, !PT ;  /* 0x7f80000000007812 */ /* 0x000fc800078ec0ff */
[----:B------:R-:W-:-:S13]  /*333d0*/  ISETP.GT.U32.AND P0, PT, R0, 0x1ffffff, PT ;  /* 0x01ffffff0000780c */ /* 0x000fda0003f04070 */
[----:B------:R-:W-:Y:S05]  /*333e0*/  @P0 BRA `(.L_x_59) ;  /* 0x0000000000100947 */ /* 0x000fea0003800000 */
[----:B------:R-:W-:Y:S01]  /*333f0*/  IMAD.MOV.U32 R0, RZ, RZ, R4 ;  /* 0x000000ffff007224 */ /* 0x000fe200078e0004 */
[----:B------:R-:W-:-:S07]  /*33400*/  MOV R7, 0x33420 ;  /* 0x0003342000077802 */ /* 0x000fce0000000f00 */
[----:B------:R-:W-:Y:S05]  /*33410*/  CALL.REL.NOINC `($__internal_0_$__cuda_sm20_rcp_rn_f32_slowpath) ;  /* 0x0000005000647944 */ /* 0x000fea0003c00000 */
[----:B------:R-:W-:Y:S05]  /*33420*/  BRA `(.L_x_60) ;  /* 0x0000000000107947 */ /* 0x000fea0003800000 */
.L_x_59:
[----:B------:R-:W1:Y:S02]  /*33430*/  MUFU.RCP R5, R4 ;  /* 0x0000000400057308 */ /* 0x000e640000001000 */
[----:B-1----:R-:W-:-:S04]  /*33440*/  FFMA R0, R4, R5, -1 ;  /* 0xbf80000004007423 */ /* 0x002fc80000000005 */
[----:B------:R-:W-:-:S04]  /*33450*/  FADD.FTZ R0, -R0, -RZ ;  /* 0x800000ff00007221 */ /* 0x000fc80000010100 */
[----:B------:R-:W-:-:S07]  /*33460*/  FFMA R5, R5, R0, R5 ;  /* 0x0000000005057223 */ /* 0x000fce0000000005 */
.L_x_60:
[----:B------:R-:W-:Y:S05]  /*33470*/  BSYNC B1 ;  /* 0x0000000000017941 */ /* 0x000fea0003800000 */
.L_x_58:
[----:B------:R-:W-:Y:S01]  /*33480*/  FSETP.GEU.AND P0, PT, |R4|, 1.175494350822287508e-38, PT ;  /* 0x008000000400780b */ /* 0x000fe20003f0e200 */
[----:B------:R-:W1:Y:S01]  /*33490*/  LDC R10, c[0x0][0x600] ;  /* 0x00018000ff0a7b82 */ /* 0x000e620000000800 */
[----:B------:R-:W-:-:S11]  /*334a0*/  MOV R9, R5 ;  /* 0x0000000500097202 */ /* 0x000fd60000000f00 */
[----:B------:R-:W-:-:S06]  /*334b0*/  @!P0 FMUL R4, R4, 16777216 ;  /* 0x4b80000004048820 */ /* 0x000fcc0000400000 */
[----:B------:R-:W2:Y:S02]  /*334c0*/  MUFU.LG2 R4, R4 ;  /* 0x0000000400047308 */ /* 0x000ea40000000c00 */
[----:B--2---:R-:W-:-:S04]  /*334d0*/  @!P0 FADD R4, R4, -24 ;  /* 0xc1c0000004048421 */ /* 0x004fc80000000000 */
[----:B------:R-:W-:-:S04]  /*334e0*/  FMUL R4, R4, 0.69314718246459960938 ;  /* 0x3f31721804047820 */ /* 0x000fc80000400000 */
[----:B-1----:R-:W-:-:S07]  /*334f0*/  FFMA R10, R217, R10, R4 ;  /* 0x0000000ad90a7223 */ /* 0x002fce0000000004 */
.L_x_57:
[----:B------:R-:W-:Y:S05]  /*33500*/  BSYNC B0 ;  /* 0x0000000000007941 */ /* 0x000fea0003800000 */
.L_x_56:
[----:B--2---:R-:W2:Y:S01]  /*33510*/  LDL.LU R2, [R1+0x8] ;  /* 0x0000080001027983 */ /* 0x004ea20000300800 */
        /* <DEDUP_REMOVED lines=65> */
[----:B------:R-:W-:Y:S01]  /*33930*/  ULDC.64 UR4, c[0x0][0x208] ;  /* 0x0000820000047ab9 */ /* 0x000fe20000000a00 */
[----:B------:R-:W-:Y:S02]  /*33940*/  BSSY B0, `(.L_x_61) ;  /* 0x000009b000007945 */ /* 0x000fe40003800000 */
        /* <DEDUP_REMOVED lines=91> */
[----:B------:R-:W-:-:S02]  /*33f00*/  FMUL R196, R60, R9 ;  /* 0x000000093cc47220 */ /* 0x000fc40000400000 */
[----:B------:R-:W1:Y:S01]  /*33f10*/  S2R R60, SR_TID.X ;  /* 0x00000000003c7919 */ /* 0x000e620000002100 */
        /* <DEDUP_REMOVED lines=15> */
[----:B------:R-:W-:Y:S01]  /*34010*/  FMUL R22, R99, R9 ;  /* 0x0000000963167220 */ /* 0x000fe20000400000 */
[----:B-1----:R-:W-:-:S02]  /*34020*/  LOP3.LUT P0, RZ, R60, 0x3, RZ, 0xc0, !PT ;  /* 0x000000033cff7812 */ /* 0x002fc4000780c0ff */
[----:B------:R-:W-:Y:S01]  /*34030*/  LOP3.LUT R59, R60, 0x7f, RZ, 0xc0, !PT ;  /* 0x0000007f3c3b7812 */ /* 0x000fe200078ec0ff */
[-C--:B------:R-:W-:Y:S01]  /*34040*/  FMUL R177, R21, R9.reuse ;  /* 0x0000000915b17220 */ /* 0x080fe20000400000 */
[-C--:B------:R-:W-:Y:S02]  /*34050*/  FMUL R176, R20, R9.reuse ;  /* 0x0000000914b07220 */ /* 0x080fe40000400000 */
[----:B------:R-:W-:Y:S01]  /*34060*/  SHF.R.U32.HI R55, RZ, 0x5, R59 ;  /* 0x00000005ff377819 */ /* 0x000fe2000001163b */
        /* <DEDUP_REMOVED lines=18> */
[----:B------:R-:W-:Y:S06]  /*34190*/  @P0 BRA `(.L_x_62) ;  /* 0x0000000000540947 */ /* 0x000fec0003800000 */
[----:B------:R-:W-:Y:S01]  /*341a0*/  SHF.R.U32.HI R3, RZ, 0x2, R60 ;  /* 0x00000002ff037819 */ /* 0x000fe2000001163c */
[----:B------:R-:W1:Y:S01]  /*341b0*/  LDC.64 R4, c[0x0][0x688] ;  /* 0x0001a200ff047b82 */ /* 0x000e620000000a00 */
[----:B------:R-:W-:Y:S02]  /*341c0*/  SHF.L.U32 R0, R55, 0x4, RZ ;  /* 0x0000000437007819 */ /* 0x000fe400000006ff */
[----:B------:R-:W-:-:S04]  /*341d0*/  LOP3.LUT R3, R3, 0x7, RZ, 0xc0, !PT ;  /* 0x0000000703037812 */ /* 0x000fc800078ec0ff */
[----:B------:R-:W-:Y:S02]  /*341e0*/  LOP3.LUT R0, R0, 0xfffffff0, R3, 0xe2, !PT ;  /* 0xfffffff000007812 */ /* 0x000fe400078ee203 */
[----:B------:R-:W2:Y:S02]  /*341f0*/  S2R R3, SR_CTAID.X ;  /* 0x0000000000037919 */ /* 0x000ea40000002500 */
[----:B--2---:R-:W-:-:S04]  /*34200*/  IMAD.SHL.U32 R3, R3, 0x40, RZ ;  /* 0x0000004003037824 */ /* 0x004fc800078e00ff */
[----:B-1----:R-:W-:Y:S01]  /*34210*/  IMAD R4, R4, UR36, R3 ;  /* 0x0000002404047c24 */ /* 0x002fe2000f8e0203 */
[----:B------:R-:W-:-:S03]  /*34220*/  LOP3.LUT R3, R0, R3, RZ, 0xfc, !PT ;  /* 0x0000000300037212 */ /* 0x000fc600078efcff */
[----:B------:R-:W-:-:S05]  /*34230*/  IMAD R4, R5, UR37, R4 ;  /* 0x0000002505047c24 */ /* 0x000fca000f8e0204 */
[----:B------:R-:W-:Y:S02]  /*34240*/  IADD3 R0, P2, R0, R4, RZ ;  /* 0x0000000400007210 */ /* 0x000fe40007f5e0ff */
[----:B------:R-:W1:Y:S02]  /*34250*/  LDC R4, c[0x0][0x288] ;  /* 0x0000a200ff047b82 */ /* 0x000e640000000800 */
[C---:B-1----:R-:W-:Y:S02]  /*34260*/  ISETP.GE.U32.AND P0, PT, R3.reuse, R4, PT ;  /* 0x000000040300720c */ /* 0x042fe40003f06070 */
[----:B------:R-:W-:-:S04]  /*34270*/  IADD3 R3, R3, 0x8, RZ ;  /* 0x0000000803037810 */ /* 0x000fc80007ffe0ff */
[----:B------:R-:W-:Y:S02]  /*34280*/  ISETP.GE.U32.AND P1, PT, R3, R4, PT ;  /* 0x000000040300720c */ /* 0x000fe40003f26070 */
[----:B------:R-:W1:Y:S01]  /*34290*/  LDC.64 R4, c[0x0][0x680] ;  /* 0x0001a000ff047b82 */ /* 0x000e620000000a00 */
[----:B------:R-:W-:Y:S02]  /*342a0*/  IADD3.X R3, RZ, RZ, RZ, P2, !PT ;  /* 0x000000ffff037210 */ /* 0x000fe400017fe4ff */
[----:B-1----:R-:W-:-:S04]  /*342b0*/  LEA R4, P3, R0, R4, 0x2 ;  /* 0x0000000400047211 */ /* 0x002fc800078610ff */
[----:B------:R-:W-:-:S05]  /*342c0*/  LEA.HI.X R5, R0, R5, R3, 0x2, P3 ;  /* 0x0000000500057211 */ /* 0x000fca00018f1403 */
[----:B------:R1:W-:Y:S04]  /*342d0*/  @!P0 STG.E desc[UR4][R4.64], R8 ;  /* 0x0000000804008986 */ /* 0x0003e8000c101904 */
[----:B------:R1:W-:Y:S02]  /*342e0*/  @!P1 STG.E desc[UR4][R4.64+0x20], R10 ;  /* 0x0000200a04009986 */ /* 0x0003e4000c101904 */
.L_x_62:
[----:B------:R-:W-:Y:S05]  /*342f0*/  BSYNC B0 ;  /* 0x0000000000007941 */ /* 0x000fea0003800000 */
.L_x_61:
[----:B-1----:R-:W1:Y:S02]  /*34300*/  LDC.64 R4, c[0x0][0x730] ;  /* 0x0001cc00ff047b82 */ /* 0x002e640000000a00 */
[----:B-1----:R-:W-:-:S04]  /*34310*/  ISETP.NE.U32.AND P0, PT, R4, RZ, PT ;  /* 0x000000ff0400720c */ /* 0x002fc80003f05070 */
[----:B------:R-:W-:-:S13]  /*34320*/  ISETP.NE.AND.EX P0, PT, R5, RZ, PT, P0 ;  /* 0x000000ff0500720c */ /* 0x000fda0003f05300 */
[----:B------:R-:W-:Y:S05]  /*34330*/  @P0 BRA `(.L_x_63) ;  /* 0x0000000000200947 */ /* 0x000fea0003800000 */
[----:B------:R-:W1:Y:S02]  /*34340*/  LDC.64 R4, c[0x0][0x728] ;  /* 0x0001ca00ff047b82 */ /* 0x000e640000000a00 */
[----:B-1----:R-:W-:-:S04]  /*34350*/  ISETP.NE.U32.AND P0, PT, R4, RZ, PT ;  /* 0x000000ff0400720c */ /* 0x002fc80003f05070 */
[----:B------:R-:W-:-:S13]  /*34360*/  ISETP.NE.AND.EX P0, PT, R5, RZ, PT, P0 ;  /* 0x000000ff0500720c */ /* 0x000fda0003f05300 */
[----:B------:R-:W-:Y:S05]  /*34370*/  @!P0 BRA `(.L_x_64) ;  /* 0x00000000000c8947 */ /* 0x000fea0003800000 */
[----:B------:R-:W1:Y:S02]  /*34380*/  LDC.64 R4, c[0x0][0x728] ;  /* 0x0001ca00ff047b82 */ /* 0x000e640000000a00 */
[----:B-1----:R2:W5:Y:S01]  /*34390*/  LDG.E R58, desc[UR4][R4.64] ;  /* 0x00000004043a7981 */ /* 0x002562000c1e1900 */
[----:B------:R-:W-:Y:S05]  /*343a0*/  BRA `(.L_x_63) ;  /* 0x0000000000047947 */ /* 0x000fea0003800000 */
.L_x_64:
[----:B------:R-:W1:Y:S02]  /*343b0*/  LDC R58, c[0x0][0x720] ;  /* 0x0001c800ff3a7b82 */ /* 0x000e640000000800 */
.L_x_63:
[----:B------:R-:W-:-:S04]  /*343c0*/  MOV R0, RZ ;  /* 0x000000ff00007202 */ /* 0x000fc80000000f00 */
[----:B------:R-:W-:-:S13]  /*343d0*/  LOP3.LUT P0, RZ, R0, 0x1bf, RZ, 0xc0, !PT ;  /* 0x000001bf00ff7812 */ /* 0x000fda000780c0ff */
[----:B------:R-:W-:Y:S05]  /*343e0*/  @!P0 BRA `(.L_x_65) ;  /* 0x0000000000348947 */ /* 0x000fea0003800000 */
[----:B------:R-:W-:Y:S01]  /*343f0*/  MOV R14, 0x0 ;  /* 0x00000000000e7802 */ /* 0x000fe20000000f00 */
[----:B--2---:R-:W2:Y:S01]  /*34400*/  LDC R4, c[0x4][0x70] ;  /* 0x01001c00ff047b82 */ /* 0x004ea20000000800 */
[----:B------:R-:W-:Y:S01]  /*34410*/  IMAD.MOV.U32 R8, RZ, RZ, 0x70 ;  /* 0x00000070ff087424 */ /* 0x000fe200078e00ff */
[----:B------:R-:W-:Y:S02]  /*34420*/  MOV R12, 0x1 ;  /* 0x00000001000c7802 */ /* 0x000fe40000000f00 */
[----:B------:R-:W-:-:S04]  /*34430*/  MOV R13, RZ ;  /* 0x000000ff000d7202 */ /* 0x000fc80000000f00 */
[----:B------:R-:W3:Y:S08]  /*34440*/  LDC R5, c[0x4][0x74] ;  /* 0x01001d00ff057b82 */ /* 0x000ef00000000800 */
[----:B------:R-:W4:Y:S08]  /*34450*/  LDC R6, c[0x4][0x78] ;  /* 0x01001e00ff067b82 */ /* 0x000f300000000800 */
[----:B------:R-:W1:Y:S08]  /*34460*/  LDC R7, c[0x4][0x7c] ;  /* 0x01001f00ff077b82 */ /* 0x000e700000000800 */
[----:B------:R-:W1:Y:S08]  /*34470*/  LDC R10, c[0x4][0x8] ;  /* 0x01000200ff0a7b82 */ /* 0x000e700000000800 */
[----:B------:R-:W1:Y:S08]  /*34480*/  LDC R11, c[0x4][0xc] ;  /* 0x01000300ff0b7b82 */ /* 0x000e700000000800 */
[----:B--2---:R-:W1:Y:S02]  /*34490*/  LDC.64 R14, c[0x4][R14] ;  /* 0x010000000e0e7b82 */ /* 0x004e640000000a00 */
[----:B------:R-:W-:-:S07]  /*344a0*/  LEPC R20, `(.L_x_65) ;  /* 0x000000001014794e */ /* 0x000fce0000000000 */
[----:B-1-345:R-:W-:Y:S05]  /*344b0*/  CALL.ABS.NOINC R14 ;  /* 0x000000000e007343 */ /* 0x03afea0003c00000 */
.L_x_65:
[----:B------:R-:W3:Y:S01]  /*344c0*/  S2R R21, SR_CgaCtaId ;  /* 0x0000000000157919 */ /* 0x000ee20000008800 */
[----:B------:R-:W-:-:S04]  /*344d0*/  MOV R20, 0x400 ;  /* 0x0000040000147802 */ /* 0x000fc80000000f00 */
[----:B---3--:R-:W-:-:S04]  /*344e0*/  LEA R20, R21, R20, 0x18 ;  /* 0x0000001415147211 */ /* 0x008fc800078ec0ff */
        /* <DEDUP_REMOVED lines=15> */
.L_x_66:
[----:B--2---:R-:W-:Y:S01]  /*345e0*/  SHF.L.U32 R4, R60, 0x5, RZ ;  /* 0x000000053c047819 */ /* 0x004fe200000006ff */
[----:B------:R-:W-:Y:S01]  /*345f0*/  VIADD R59, R59, 0x1f ;  /* 0x0000001f3b3b7836 */ /* 0x000fe20000000000 */
[----:B------:R-:W-:Y:S02]  /*34600*/  SHF.R.U32.HI R3, RZ, 0x1, R60 ;  /* 0x00000001ff037819 */ /* 0x000fe4000001163c */
[----:B------:R-:W-:Y:S02]  /*34610*/  LOP3.LUT R0, R4, 0xc0, RZ, 0xc0, !PT ;  /* 0x000000c004007812 */ /* 0x000fe400078ec0ff */
[----:B------:R-:W-:Y:S02]  /*34620*/  ISETP.GT.U32.AND P1, PT, R59, 0x3e, PT ;  /* 0x0000003e3b00780c */ /* 0x000fe40003f24070 */
[----:B------:R-:W-:Y:S02]  /*34630*/  LOP3.LUT R0, R0, 0x8, R3, 0xf8, !PT ;  /* 0x0000000800007812 */ /* 0x000fe400078ef803 */
[----:B------:R-:W-:-:S02]  /*34640*/  SHF.L.U32 R3, R60, 0x2, RZ ;  /* 0x000000023c037819 */ /* 0x000fc400000006ff */
[----:B------:R-:W-:Y:S02]  /*34650*/  LOP3.LUT P2, RZ, R60, 0x4, RZ, 0xc0, !PT ;  /* 0x000000043cff7812 */ /* 0x000fe4000784c0ff */
[----:B------:R-:W-:Y:S02]  /*34660*/  LOP3.LUT R0, R0, 0x18, R3, 0x78, !PT ;  /* 0x0000001800007812 */ /* 0x000fe400078e7803 */
[C---:B------:R-:W-:Y:S02]  /*34670*/  LOP3.LUT R3, R4.reuse, 0x20, RZ, 0xc0, !PT ;  /* 0x0000002004037812 */ /* 0x040fe400078ec0ff */
[----:B------:R-:W-:-:S03]  /*34680*/  LOP3.LUT R4, R4, 0x100, RZ, 0xc0, !PT ;  /* 0x0000010004047812 */ /* 0x000fc600078ec0ff */
[----:B------:R-:W-:-:S05]  /*34690*/  IMAD R3, R55, 0x200, R3 ;  /* 0x0000020037037824 */ /* 0x000fca00078e0203 */
[----:B------:R-:W-:Y:S02]  /*346a0*/  IADD3 R0, R0, R3, R4 ;  /* 0x0000000300007210 */ /* 0x000fe40007ffe004 */
[----:B------:R-:W2:Y:S02]  /*346b0*/  LDC.64 R4, c[0x0][0x730] ;  /* 0x0001cc00ff047b82 */ /* 0x000ea40000000a00 */
[----:B--2---:R-:W-:-:S04]  /*346c0*/  ISETP.NE.U32.AND P0, PT, R4, RZ, PT ;  /* 0x000000ff0400720c */ /* 0x004fc80003f05070 */
[----:B------:R-:W-:-:S13]  /*346d0*/  ISETP.NE.AND.EX P0, PT, R5, RZ, PT, P0 ;  /* 0x000000ff0500720c */ /* 0x000fda0003f05300 */
[----:B-1---5:R-:W1:Y:S02]  /*346e0*/  @P0 LDC R58, c[0x0][0x720] ;  /* 0x0001c800ff3a0b82 */ /* 0x022e640000000800 */
[-C--:B-1----:R-:W-:Y:S01]  /*346f0*/  FMUL R4, R166, R58.reuse ;  /* 0x0000003aa6047220 */ /* 0x082fe20000400000 */
[-C--:B------:R-:W-:Y:S01]  /*34700*/  FMUL R162, R162, R58.reuse ;  /* 0x0000003aa2a27220 */ /* 0x080fe20000400000 */
[-C--:B------:R-:W-:Y:S01]  /*34710*/  FMUL R2, R2, R58.reuse ;  /* 0x0000003a02027220 */ /* 0x080fe20000400000 */
[-C--:B------:R-:W-:Y:S01]  /*34720*/  FMUL R5, R36, R58.reuse ;  /* 0x0000003a24057220 */ /* 0x080fe20000400000 */
[-C--:B------:R-:W-:Y:S01]  /*34730*/  FMUL R6, R159, R58.reuse ;  /* 0x0000003a9f067220 */ /* 0x080fe20000400000 */
[-C--:B------:R-:W-:Y:S01]  /*34740*/  FMUL R155, R155, R58.reuse ;  /* 0x0000003a9b9b7220 */ /* 0x080fe20000400000 */
[-C--:B------:R-:W-:Y:S01]  /*34750*/  FMUL R7, R40, R58.reuse ;  /* 0x0000003a28077220 */ /* 0x080fe20000400000 */
[----:B------:R-:W-:Y:S01]  /*34760*/  FMUL R41, R41, R58 ;  /* 0x0000003a29297220 */ /* 0x000fe20000400000 */
[----:B------:R-:W-:-:S02]  /*34770*/  F2FP.BF16.F32.PACK_AB R4, R162, R4 ;  /* 0x00000004a204723e */ /* 0x000fc400000010ff */
[----:B------:R-:W-:Y:S02]  /*34780*/  F2FP.BF16.F32.PACK_AB R5, R5, R2 ;  /* 0x000000020505723e */ /* 0x000fe400000010ff */
[----:B------:R-:W-:Y:S02]  /*34790*/  F2FP.BF16.F32.PACK_AB R6, R155, R6 ;  /* 0x000000069b06723e */ /* 0x000fe400000010ff */
[----:B------:R-:W-:Y:S01]  /*347a0*/  F2FP.BF16.F32.PACK_AB R7, R41, R7 ;  /* 0x000000072907723e */ /* 0x000fe200000010ff */
[----:B------:R-:W-:Y:S06]  /*347b0*/  @P1 BRA `(.L_x_67) ;  /* 0x0000000000041947 */ /* 0x000fec0003800000 */
[----:B------:R-:W-:-:S04]  /*347c0*/  DEPBAR.LE SB0, 0x1 ;  /* 0x000080400000791a */ /* 0x000fc80000000000 */
.L_x_67:
[----:B------:R-:W1:Y:S01]  /*347d0*/  S2R R40, SR_CgaCtaId ;  /* 0x0000000000287919 */ /* 0x000e620000008800 */
[----:B------:R-:W-:Y:S05]  /*347e0*/  WARPSYNC.ALL ;  /* 0x0000000000007948 */ /* 0x000fea0003800000 */
[----:B------:R-:W-:Y:S01]  /*347f0*/  BAR.SYNC.DEFER_BLOCKING 0x1, 0x80 ;  /* 0x0042000000007b1d */ /* 0x000fe20000010000 */
[----:B------:R-:W-:Y:S01]  /*34800*/  MOV R21, 0x400 ;  /* 0x0000040000157802 */ /* 0x000fe20000000f00 */
[-C--:B------:R-:W-:Y:S01]  /*34810*/  FMUL R29, R29, R58.reuse ;  /* 0x0000003a1d1d7220 */ /* 0x080fe20000400000 */
[----:B------:R-:W-:Y:S01]  /*34820*/  MOV R3, 0x10 ;  /* 0x0000001000037802 */ /* 0x000fe20000000f00 */
[-C--:B------:R-:W-:Y:S01]  /*34830*/  FMUL R163, R163, R58.reuse ;  /* 0x0000003aa3a37220 */ /* 0x080fe20000400000 */
[-C--:B------:R-:W-:Y:S01]  /*34840*/  FMUL R37, R37, R58.reuse ;  /* 0x0000003a25257220 */ /* 0x080fe20000400000 */
[----:B------:R-:W-:Y:S01]  /*34850*/  FMUL R154, R154, R58 ;  /* 0x0000003a9a9a7220 */ /* 0x000fe20000400000 */
[----:B------:R-:W-:Y:S01]  /*34860*/  SEL R8, R3, 0xfffffff0, !P2 ;  /* 0xfffffff003087807 */ /* 0x000fe20005000000 */
[----:B------:R-:W2:Y:S04]  /*34870*/  LDL.LU R20, [R1] ;  /* 0x0000000001147983 */ /* 0x000ea80000300800 */
[----:B------:R-:W3:Y:S04]  /*34880*/  LDL.LU R14, [R1+0x10] ;  /* 0x00001000010e7983 */ /* 0x000ee80000300800 */
[----:B------:R-:W4:Y:S04]  /*34890*/  LDL.LU R3, [R1+0x4] ;  /* 0x0000040001037983 */ /* 0x000f280000300800 */
[----:B------:R-:W5:Y:S04]  /*348a0*/  LDL.LU R13, [R1+0x20] ;  /* 0x00002000010d7983 */ /* 0x000f680000300800 */
[----:B------:R-:W2:Y:S01]  /*348b0*/  LDL.LU R11, [R1+0x14] ;  /* 0x00001400010b7983 */ /* 0x000ea20000300800 */
[----:B-1----:R-:W-:-:S04]  /*348c0*/  LEA R21, R40, R21, 0x18 ;  /* 0x0000001528157211 */ /* 0x002fc800078ec0ff */
[----:B------:R-:W-:Y:S01]  /*348d0*/  LEA R2, R0, R21, 0x1 ;  /* 0x0000001500027211 */ /* 0x000fe200078e08ff */
[----:B------:R-:W-:-:S04]  /*348e0*/  FMUL R0, R33, R58 ;  /* 0x0000003a21007220 */ /* 0x000fc80000400000 */
[----:B------:R1:W-:Y:S02]  /*348f0*/  STSM.16.M88.4 [R2], R4 ;  /* 0x0000000402007844 */ /* 0x0003e40000000200 */
[----:B-1----:R-:W-:Y:S01]  /*34900*/  F2FP.BF16.F32.PACK_AB R7, R0, R29 ;  /* 0x0000001d0007723e */ /* 0x002fe200000010ff */
[----:B------:R-:W-:Y:S02]  /*34910*/  IMAD R0, R8, 0x2, R2 ;  /* 0x0000000208007824 */ /* 0x000fe400078e0202 */
[-C--:B------:R-:W-:Y:S01]  /*34920*/  FMUL R4, R170, R58.reuse ;  /* 0x0000003aaa047220 */ /* 0x080fe20000400000 */
[----:B------:R-:W2:Y:S01]  /*34930*/  LDL.LU R8, [R1+0x30] ;  /* 0x0000300001087983 */ /* 0x000ea20000300800 */
[-C--:B------:R-:W-:Y:S01]  /*34940*/  FMUL R5, R32, R58.reuse ;  /* 0x0000003a20057220 */ /* 0x080fe20000400000 */
[----:B------:R-:W-:Y:S02]  /*34950*/  FMUL R6, R158, R58 ;  /* 0x0000003a9e067220 */ /* 0x000fe40000400000 */
[----:B------:R-:W2:Y:S01]  /*34960*/  LDL.LU R12, [R1+0x24] ;  /* 0x00002400010c7983 */ /* 0x000ea20000300800 */
[----:B------:R-:W-:-:S02]  /*34970*/  F2FP.BF16.F32.PACK_AB R4, R163, R4 ;  /* 0x00000004a304723e */ /* 0x000fc400000010ff */
[----:B------:R-:W-:Y:S01]  /*34980*/  F2FP.BF16.F32.PACK_AB R5, R37, R5 ;  /* 0x000000052505723e */ /* 0x000fe200000010ff */
[----:B------:R-:W2:Y:S01]  /*34990*/  LDL.LU R10, [R1+0x40] ;  /* 0x00004000010a7983 */ /* 0x000ea20000300800 */
[----:B------:R-:W-:-:S03]  /*349a0*/  F2FP.BF16.F32.PACK_AB R6, R154, R6 ;  /* 0x000000069a06723e */ /* 0x000fc600000010ff */
[----:B------:R-:W2:Y:S04]  /*349b0*/  LDL.LU R15, [R1+0x34] ;  /* 0x00003400010f7983 */ /* 0x000ea80000300800 */
[----:B------:R-:W2:Y:S01]  /*349c0*/  LDL.LU R9, [R1+0x50] ;  /* 0x0000500001097983 */ /* 0x000ea20000300800 */
[----:B------:R-:W-:-:S03]  /*349d0*/  FMUL R60, R167, R58 ;  /* 0x0000003aa73c7220 */ /* 0x000fc60000400000 */
[----:B------:R1:W-:Y:S01]  /*349e0*/  STSM.16.M88.4 [R0], R4 ;  /* 0x0000000400007844 */ /* 0x0003e20000000200 */
[-C--:B------:R-:W-:Y:S01]  /*349f0*/  FMUL R62, R171, R58.reuse ;  /* 0x0000003aab3e7220 */ /* 0x080fe20000400000 */
[-C--:B------:R-:W-:Y:S01]  /*34a00*/  FMUL R67, R25, R58.reuse ;  /* 0x0000003a19437220 */ /* 0x080fe20000400000 */
[-C--:B------:R-:W-:Y:S01]  /*34a10*/  FMUL R75, R23, R58.reuse ;  /* 0x0000003a174b7220 */ /* 0x080fe20000400000 */
[-C--:B------:R-:W-:Y:S01]  /*34a20*/  FMUL R71, R24, R58.reuse ;  /* 0x0000003a18477220 */ /* 0x080fe20000400000 */
[-C--:B------:R-:W-:Y:S01]  /*34a30*/  FMUL R63, R28, R58.reuse ;  /* 0x0000003a1c3f7220 */ /* 0x080fe20000400000 */
[-C--:B------:R-:W-:Y:S01]  /*34a40*/  FMUL R74, R186, R58.reuse ;  /* 0x0000003aba4a7220 */ /* 0x080fe20000400000 */
[----:B-1----:R-:W2:Y:S04]  /*34a50*/  LDL.LU R6, [R1+0x44] ;  /* 0x0000440001067983 */ /* 0x002ea80000300800 */
[----:B------:R-:W2:Y:S04]  /*34a60*/  LDL.LU R5, [R1+0x60] ;  /* 0x0000600001057983 */ /* 0x000ea80000300800 */
[----:B------:R-:W2:Y:S01]  /*34a70*/  LDL.LU R4, [R1+0x54] ;  /* 0x0000540001047983 */ /* 0x000ea20000300800 */
[-C--:B------:R-:W-:Y:S01]  /*34a80*/  FMUL R68, R179, R58.reuse ;  /* 0x0000003ab3447220 */ /* 0x080fe20000400000 */
[-C--:B------:R-:W-:Y:S01]  /*34a90*/  FMUL R59, R174, R58.reuse ;  /* 0x0000003aae3b7220 */ /* 0x080fe20000400000 */
[-C--:B------:R-:W-:Y:S01]  /*34aa0*/  FMUL R72, R183, R58.reuse ;  /* 0x0000003ab7487220 */ /* 0x080fe20000400000 */
[-C--:B------:R-:W-:Y:S01]  /*34ab0*/  FMUL R66, R178, R58.reuse ;  /* 0x0000003ab2427220 */ /* 0x080fe20000400000 */
[-C--:B------:R-:W-:Y:S01]  /*34ac0*/  FMUL R70, R182, R58.reuse ;  /* 0x0000003ab6467220 */ /* 0x080fe20000400000 */
[-C--:B------:R-:W-:Y:S01]  /*34ad0*/  FMUL R114, R56, R58.reuse ;  /* 0x0000003a38727220 */ /* 0x080fe20000400000 */
[----:B------:R-:W-:Y:S01]  /*34ae0*/  @!PT LDS RZ, [RZ] ;  /* 0x00000000fffff984 */ /* 0x000fe20000000800 */
[----:B------:R-:W-:Y:S01]  /*34af0*/  @!PT LDS RZ, [RZ] ;  /* 0x00000000fffff984 */ /* 0x000fe20000000800 */
[----:B------:R-:W-:Y:S01]  /*34b00*/  @!PT LDS RZ, [RZ] ;  /* 0x00000000fffff984 */ /* 0x000fe20000000800 */
[----:B------:R-:W-:Y:S01]  /*34b10*/  @!PT LDS RZ, [RZ] ;  /* 0x00000000fffff984 */ /* 0x000fe20000000800 */
[----:B------:R1:W-:Y:S06]  /*34b20*/  MEMBAR.ALL.CTA ;  /* 0x0000000000007992 */ /* 0x0003ec0000008000 */
[----:B-1----:R-:W1:Y:S01]  /*34b30*/  FENCE.VIEW.ASYNC.S ;  /* 0x00000000000073c6 */ /* 0x002e620000000000 */
[-C--:B---3--:R-:W-:Y:S01]  /*34b40*/  FMUL R167, R14, R58.reuse ;  /* 0x0000003a0ea77220 */ /* 0x088fe20000400000 */
[----:B----4-:R-:W-:-:S02]  /*34b50*/  FMUL R162, R3, R58 ;  /* 0x0000003a03a27220 */ /* 0x010fc40000400000 */
[----:B------:R-:W3:Y:S01]  /*34b60*/  LDL.LU R3, [R1+0x70] ;  /* 0x0000700001037983 */ /* 0x000ee20000300800 */
[----:B-----5:R-:W-:-:S03]  /*34b70*/  FMUL R163, R13, R58 ;  /* 0x0000003a0da37220 */ /* 0x020fc60000400000 */
[----:B------:R-:W4:Y:S01]  /*34b80*/  LDL.LU R14, [R1+0x64] ;  /* 0x00006400010e7983 */ /* 0x000f220000300800 */
[----:B--2---:R-:W-:-:S03]  /*34b90*/  FMUL R158, R11, R58 ;  /* 0x0000003a0b9e7220 */ /* 0x004fc60000400000 */
[----:B------:R-:W2:Y:S01]  /*34ba0*/  LDL.LU R13, [R1+0x80] ;  /* 0x00008000010d7983 */ /* 0x000ea20000300800 */
[----:B------:R-:W-:-:S03]  /*34bb0*/  FMUL R159, R8, R58 ;  /* 0x0000003a089f7220 */ /* 0x000fc60000400000 */
[----:B------:R-:W5:Y:S01]  /*34bc0*/  LDL.LU R8, [R1+0x74] ;  /* 0x0000740001087983 */ /* 0x000f620000300800 */
[----:B------:R-:W-:-:S03]  /*34bd0*/  FMUL R154, R12, R58 ;  /* 0x0000003a0c9a7220 */ /* 0x000fc60000400000 */
[----:B------:R-:W4:Y:S04]  /*34be0*/  LDL.LU R11, [R1+0x90] ;  /* 0x00009000010b7983 */ /* 0x000f280000300800 */
[----:B------:R-:W2:Y:S01]  /*34bf0*/  LDL.LU R12, [R1+0x84] ;  /* 0x00008400010c7983 */ /* 0x000ea20000300800 */
[----:B------:R-:W-:-:S03]  /*34c00*/  FMUL R155, R10, R58 ;  /* 0x0000003a0a9b7220 */ /* 0x000fc60000400000 */
[----:B------:R-:W2:Y:S01]  /*34c10*/  LDL.LU R10, [R1+0xa0] ;  /* 0x0000a000010a7983 */ /* 0x000ea20000300800 */
[----:B------:R-:W-:-:S03]  /*34c20*/  FMUL R151, R9, R58 ;  /* 0x0000003a09977220 */ /* 0x000fc60000400000 */
[----:B------:R-:W2:Y:S04]  /*34c30*/  LDL.LU R9, [R1+0x94] ;  /* 0x0000940001097983 */ /* 0x000ea80000300800 */
[----:B------:R-:W2:Y:S01]  /*34c40*/  LDL.LU R7, [R1+0xb0] ;  /* 0x0000b00001077983 */ /* 0x000ea20000300800 */
[----:B------:R-:W-:-:S03]  /*34c50*/  FMUL R146, R6, R58 ;  /* 0x0000003a06927220 */ /* 0x000fc60000400000 */
[----:B------:R-:W2:Y:S01]  /*34c60*/  LDL.LU R6, [R1+0xa4] ;  /* 0x0000a40001067983 */ /* 0x000ea20000300800 */
[----:B------:R-:W-:-:S03]  /*34c70*/  FMUL R147, R5, R58 ;  /* 0x0000003a05937220 */ /* 0x000fc60000400000 */
[----:B------:R-:W2:Y:S01]  /*34c80*/  LDL.LU R5, [R1+0xc0] ;  /* 0x0000c00001057983 */ /* 0x000ea20000300800 */
[----:B------:R-:W-:-:S03]  /*34c90*/  FMUL R142, R4, R58 ;  /* 0x0000003a048e7220 */ /* 0x000fc60000400000 */
[----:B------:R-:W2:Y:S01]  /*34ca0*/  LDL.LU R4, [R1+0xb4] ;  /* 0x0000b40001047983 */ /* 0x000ea20000300800 */
        /* <DEDUP_REMOVED lines=8> */
[----:B------:R-:W-:Y:S01]  /*34d30*/  F2FP.BF16.F32.PACK_AB R60, R60, R59 ;  /* 0x0000003b3c3c723e */ /* 0x000fe200000010ff */
        /* <DEDUP_REMOVED lines=8> */
[----:B---3--:R-:W-:-:S02]  /*34dc0*/  FMUL R143, R3, R58 ;  /* 0x0000003a038f7220 */ /* 0x008fc40000400000 */
[----:B------:R-:W3:Y:S01]  /*34dd0*/  LDL.LU R3, [R1+0xc4] ;  /* 0x0000c40001037983 */ /* 0x000ee20000300800 */
[----:B-----5:R-:W-:-:S03]  /*34de0*/  FMUL R134, R8, R58 ;  /* 0x0000003a08867220 */ /* 0x020fc60000400000 */
[----:B------:R-:W5:Y:S01]  /*34df0*/  LDL.LU R8, [R1+0xd4] ;  /* 0x0000d40001087983 */ /* 0x000f620000300800 */
[----:B----4-:R-:W-:-:S03]  /*34e00*/  FMUL R135, R11, R58 ;  /* 0x0000003a0b877220 */ /* 0x010fc60000400000 */
[----:B------:R-:W4:Y:S01]  /*34e10*/  LDL.LU R11, [R1+0xd0] ;  /* 0x0000d000010b7983 */ /* 0x000f220000300800 */
[----:B--2---:R-:W-:-:S03]  /*34e20*/  FMUL R130, R12, R58 ;  /* 0x0000003a0c827220 */ /* 0x004fc60000400000 */
[----:B------:R-:W2:Y:S01]  /*34e30*/  LDL.LU R12, [R1+0xe4] ;  /* 0x0000e400010c7983 */ /* 0x000ea20000300800 */
[-C--:B------:R-:W-:Y:S01]  /*34e40*/  FMUL R139, R13, R58.reuse ;  /* 0x0000003a0d8b7220 */ /* 0x080fe20000400000 */
[-C--:B------:R-:W-:Y:S02]  /*34e50*/  FMUL R131, R10, R58.reuse ;  /* 0x0000003a0a837220 */ /* 0x080fe40000400000 */
[----:B------:R-:W2:Y:S01]  /*34e60*/  LDL.LU R13, [R1+0xe0] ;  /* 0x0000e000010d7983 */ /* 0x000ea20000300800 */
[----:B------:R-:W-:-:S03]  /*34e70*/  FMUL R126, R9, R58 ;  /* 0x0000003a097e7220 */ /* 0x000fc60000400000 */
[----:B------:R-:W2:Y:S04]  /*34e80*/  LDL.LU R10, [R1+0xf4] ;  /* 0x0000f400010a7983 */ /* 0x000ea80000300800 */
[----:B------:R-:W2:Y:S01]  /*34e90*/  LDL.LU R9, [R1+0xf0] ;  /* 0x0000f00001097983 */ /* 0x000ea20000300800 */
[-C--:B------:R-:W-:Y:S01]  /*34ea0*/  FMUL R127, R7, R58.reuse ;  /* 0x0000003a077f7220 */ /* 0x080fe20000400000 */
[-C--:B------:R-:W-:Y:S02]  /*34eb0*/  FMUL R122, R6, R58.reuse ;  /* 0x0000003a067a7220 */ /* 0x080fe40000400000 */
[----:B------:R-:W2:Y:S01]  /*34ec0*/  LDL.LU R6, [R1+0x104] ;  /* 0x0001040001067983 */ /* 0x000ea20000300800 */
[----:B------:R-:W-:-:S03]  /*34ed0*/  FMUL R123, R5, R58 ;  /* 0x0000003a057b7220 */ /* 0x000fc60000400000 */
[----:B------:R-:W2:Y:S01]  /*34ee0*/  LDL.LU R5, [R1+0x100] ;  /* 0x0001000001057983 */ /* 0x000ea20000300800 */
[----:B------:R-:W-:-:S03]  /*34ef0*/  FMUL R118, R4, R58 ;  /* 0x0000003a04767220 */ /* 0x000fc60000400000 */
[----:B------:R-:W2:Y:S01]  /*34f00*/  LDL.LU R4, [R1+0x114] ;  /* 0x0001140001047983 */ /* 0x000ea20000300800 */
[-C--:B------:R-:W-:Y:S01]  /*34f10*/  FMUL R237, R237, R58.reuse ;  /* 0x0000003aeded7220 */ /* 0x080fe20000400000 */
[-C--:B------:R-:W-:Y:S01]  /*34f20*/  FMUL R236, R236, R58.reuse ;  /* 0x0000003aecec7220 */ /* 0x080fe20000400000 */
[----:B------:R-:W-:Y:S01]  /*34f30*/  BSSY B0, `(.L_x_68) ;  /* 0x0000100000007945 */ /* 0x000fe20003800000 */
        /* <DEDUP_REMOVED lines=15> */
[----:B------:R-:W3:Y:S04]  /*35030*/  LDL.LU R3, [R1+0x110] ;  /* 0x0001100001037983 */ /* 0x000ee80000300800 */
[----:B------:R-:W3:Y:S01]  /*35040*/  LDL.LU R7, [R1+0x124] ;  /* 0x0001240001077983 */ /* 0x000ee20000300800 */
[----:B-----5:R-:W-:-:S03]  /*35050*/  FMUL R115, R8, R58 ;  /* 0x0000003a08737220 */ /* 0x020fc60000400000 */
[----:B------:R-:W5:Y:S01]  /*35060*/  LDL.LU R8, [R1+0x120] ;  /* 0x0001200001087983 */ /* 0x000f620000300800 */
[----:B----4-:R-:W-:-:S03]  /*35070*/  FMUL R110, R11, R58 ;  /* 0x0000003a0b6e7220 */ /* 0x010fc60000400000 */
[----:B------:R-:W4:Y:S01]  /*35080*/  LDL.LU R11, [R1+0x134] ;  /* 0x00013400010b7983 */ /* 0x000f220000300800 */
[----:B--2---:R-:W-:-:S03]  /*35090*/  FMUL R111, R12, R58 ;  /* 0x0000003a0c6f7220 */ /* 0x004fc60000400000 */
[----:B------:R-:W2:Y:S01]  /*350a0*/  LDL.LU R12, [R1+0x130] ;  /* 0x00013000010c7983 */ /* 0x000ea20000300800 */
[----:B------:R-:W-:-:S03]  /*350b0*/  FMUL R106, R13, R58 ;  /* 0x0000003a0d6a7220 */ /* 0x000fc60000400000 */
        /* <DEDUP_REMOVED lines=31> */
[----:B------:R-:W-:-:S03]  /*352b0*/  FMUL R95, R7, R58 ;  /* 0x0000003a075f7220 */ /* 0x000fc60000400000 */
[----:B------:R-:W3:Y:S04]  /*352c0*/  LDL.LU R4, [R1+0x174] ;  /* 0x0001740001047983 */ /* 0x000ee80000300800 */
[----:B------:R-:W3:Y:S01]  /*352d0*/  LDL.LU R7, [R1+0x170] ;  /* 0x0001700001077983 */ /* 0x000ee20000300800 */
[----:B-----5:R-:W-:-:S03]  /*352e0*/  FMUL R90, R8, R58 ;  /* 0x0000003a085a7220 */ /* 0x020fc60000400000 */
[----:B------:R-:W5:Y:S01]  /*352f0*/  LDL.LU R8, [R1+0x184] ;  /* 0x0001840001087983 */ /* 0x000f620000300800 */
[----:B----4-:R-:W-:-:S03]  /*35300*/  FMUL R91, R11, R58 ;  /* 0x0000003a0b5b7220 */ /* 0x010fc60000400000 */
[----:B------:R-:W4:Y:S01]  /*35310*/  LDL.LU R11, [R1+0x180] ;  /* 0x00018000010b7983 */ /* 0x000f220000300800 */
[----:B--2---:R-:W-:-:S03]  /*35320*/  FMUL R86, R12, R58 ;  /* 0x0000003a0c567220 */ /* 0x004fc60000400000 */
[----:B------:R-:W2:Y:S04]  /*35330*/  LDL.LU R12, [R1+0x194] ;  /* 0x00019400010c7983 */ /* 0x000ea80000300800 */
[----:B------:R-:W2:Y:S04]  /*35340*/  LDL.LU R15, [R1+0x190] ;  /* 0x00019000010f7983 */ /* 0x000ea80000300800 */
[----:B------:R-:W3:Y:S04]  /*35350*/  LDL.LU R36, [R1+0x1a4] ;  /* 0x0001a40001247983 */ /* 0x000ee80000300800 */
[----:B------:R-:W5:Y:S04]  /*35360*/  LDL.LU R25, [R1+0x1a0] ;  /* 0x0001a00001197983 */ /* 0x000f680000300800 */
[----:B------:R-:W2:Y:S04]  /*35370*/  LDL.LU R20, [R1+0x1b4] ;  /* 0x0001b40001147983 */ /* 0x000ea80000300800 */
[----:B------:R-:W2:Y:S01]  /*35380*/  LDL.LU R23, [R1+0x1b0] ;  /* 0x0001b00001177983 */ /* 0x000ea20000300800 */
[----:B------:R-:W-:-:S03]  /*35390*/  FMUL R82, R10, R58 ;  /* 0x0000003a0a527220 */ /* 0x000fc60000400000 */
[----:B------:R-:W2:Y:S01]  /*353a0*/  LDL.LU R24, [R1+0x1c4] ;  /* 0x0001c40001187983 */ /* 0x000ea20000300800 */
[----:B------:R-:W-:-:S03]  /*353b0*/  FMUL R10, R16, R58 ;  /* 0x0000003a100a7220 */ /* 0x000fc60000400000 */
[----:B------:R-:W4:Y:S01]  /*353c0*/  LDL.LU R29, [R1+0x1c0] ;  /* 0x0001c000011d7983 */ /* 0x000f220000300800 */
[----:B------:R-:W-:-:S03]  /*353d0*/  FMUL R187, R245, R58 ;  /* 0x0000003af5bb7220 */ /* 0x000fc60000400000 */
[----:B------:R-:W2:Y:S01]  /*353e0*/  LDL.LU R28, [R1+0x1d4] ;  /* 0x0001d400011c7983 */ /* 0x000ea20000300800 */
[----:B------:R-:W-:-:S03]  /*353f0*/  MOV R245, R21 ;  /* 0x0000001500f57202 */ /* 0x000fc60000000f00 */
[----:B------:R-:W5:Y:S01]  /*35400*/  LDL.LU R33, [R1+0x1d0] ;  /* 0x0001d00001217983 */ /* 0x000f620000300800 */
        /* <DEDUP_REMOVED lines=79> */
[-C--:B------:R-:W-:Y:S01]  /*35900*/  FMUL R78, R6, R58.reuse ;  /* 0x0000003a064e7220 */ /* 0x080fe20000400000 */
[-C--:B------:R-:W-:Y:S01]  /*35910*/  FMUL R6, R18, R58.reuse ;  /* 0x0000003a12067220 */ /* 0x080fe20000400000 */
[-C--:B------:R-:W-:Y:S01]  /*35920*/  FMUL R18, R31, R58.reuse ;  /* 0x0000003a1f127220 */ /* 0x080fe20000400000 */
        /* <DEDUP_REMOVED lines=16> */
[----:B------:R-:W-:-:S02]  /*35a30*/  VIADD R59, R2, 0x1000 ;  /* 0x00001000023b7836 */ /* 0x000fc40000000000 */
[-C--:B------:R-:W-:Y:S01]  /*35a40*/  FMUL R22, R35, R58.reuse ;  /* 0x0000003a23167220 */ /* 0x080fe20000400000 */
[-C--:B------:R-:W-:Y:S01]  /*35a50*/  FMUL R25, R34, R58.reuse ;  /* 0x0000003a22197220 */ /* 0x080fe20000400000 */
[-C--:B----4-:R-:W-:Y:S01]  /*35a60*/  FMUL R27, R29, R58.reuse ;  /* 0x0000003a1d1b7220 */ /* 0x090fe20000400000 */
[-C--:B------:R-:W-:Y:S01]  /*35a70*/  FMUL R29, R38, R58.reuse ;  /* 0x0000003a261d7220 */ /* 0x080fe20000400000 */
[-C--:B------:R-:W-:Y:S01]  /*35a80*/  FMUL R34, R45, R58.reuse ;  /* 0x0000003a2d227220 */ /* 0x080fe20000400000 */
[-C--:B--2---:R-:W-:Y:S01]  /*35a90*/  FMUL R35, R37, R58.reuse ;  /* 0x0000003a25237220 */ /* 0x084fe20000400000 */
        /* <DEDUP_REMOVED lines=34> */
[----:B------:R-:W-:Y:S02]  /*35cc0*/  F2FP.BF16.F32.PACK_AB R64, R64, R239 ;  /* 0x000000ef4040723e */ /* 0x000fe400000010ff */
[----:B------:R-:W-:Y:S02]  /*35cd0*/  F2FP.BF16.F32.PACK_AB R65, R65, R238 ;  /* 0x000000ee4141723e */ /* 0x000fe400000010ff */
[----:B------:R-:W-:Y:S02]  /*35ce0*/  F2FP.BF16.F32.PACK_AB R66, R66, R237 ;  /* 0x000000ed4242723e */ /* 0x000fe400000010ff */
[----:B------:R-:W-:Y:S01]  /*35cf0*/  F2FP.BF16.F32.PACK_AB R67, R67, R236 ;  /* 0x000000ec4343723e */ /* 0x000fe200000010ff */
[----:B-1----:R-:W-:Y:S01]  /*35d00*/  BAR.SYNC.DEFER_BLOCKING 0x1, 0x80 ;  /* 0x0042000000007b1d */ /* 0x002fe20000010000 */
[----:B---3--:R-:W-:-:S05]  /*35d10*/  FMUL R52, R244, R58 ;  /* 0x0000003af4347220 */ /* 0x008fca0000400000 */
        /* <DEDUP_REMOVED lines=15> */
[----:B------:R-:W-:-:S04]  /*35e10*/  MOV R244, 0x10 ;  /* 0x0000001000f47802 */ /* 0x000fc80000000f00 */
[----:B------:R-:W-:-:S04]  /*35e20*/  SEL R244, R244, 0xfffffff0, !P0 ;  /* 0xfffffff0f4f47807 */ /* 0x000fc80004000000 */
[----:B------:R-:W-:Y:S01]  /*35e30*/  LEA R59, R244, R59, 0x1 ;  /* 0x0000003bf43b7211 */ /* 0x000fe200078e08ff */
[----:B------:R-:W-:Y:S06]  /*35e40*/  @P1 BRA `(.L_x_69) ;  /* 0x0000000000381947 */ /* 0x000fec0003800000 */
[----:B------:R-:W1:Y:S01]  /*35e50*/  LDC.64 R236, c[0x0][0x198] ;  /* 0x00006600ffec7b82 */ /* 0x000e620000000a00 */
[----:B------:R-:W-:Y:S01]  /*35e60*/  R2UR UR8, R245 ;  /* 0x00000000f50872ca */ /* 0x000fe200000e0000 */
[----:B------:R-:W-:Y:S01]  /*35e70*/  UMOV UR9, URZ ;  /* 0x0000003f00097c82 */ /* 0x000fe20008000000 */
[----:B------:R-:W-:Y:S01]  /*35e80*/  UMOV UR11, UR36 ;  /* 0x00000024000b7c82 */ /* 0x000fe20008000000 */
[----:B------:R-:W-:-:S04]  /*35e90*/  UMOV UR12, UR37 ;  /* 0x00000025000c7c82 */ /* 0x000fc80008000000 */
[----:B------:R-:W2:Y:S01]  /*35ea0*/  S2UR UR10, SR_CTAID.X ;  /* 0x00000000000a79c3 */ /* 0x000ea20000002500 */
[----:B-1----:R-:W-:-:S04]  /*35eb0*/  IADD3 R238, P0, R236, 0x670, RZ ;  /* 0x00000670ecee7810 */ /* 0x002fc80007f1e0ff */
[----:B------:R-:W-:Y:S02]  /*35ec0*/  IADD3.X R236, RZ, R237, RZ, P0, !PT ;  /* 0x000000edffec7210 */ /* 0x000fe400007fe4ff */
[----:B------:R-:W-:Y:S02]  /*35ed0*/  R2UR UR4, R238 ;  /* 0x00000000ee0472ca */ /* 0x000fe400000e0000 */
[----:B------:R-:W-:Y:S01]  /*35ee0*/  R2UR UR5, R236 ;  /* 0x00000000ec0572ca */ /* 0x000fe200000e0000 */
[----:B--2---:R-:W-:-:S12]  /*35ef0*/  USHF.L.U32 UR10, UR10, 0x6, URZ ;  /* 0x000000060a0a7899 */ /* 0x004fd8000800063f */
[----:B------:R1:W-:Y:S01]  /*35f00*/  UTMASTG.4D [UR8], [UR4] ;  /* 0x00000008040073b5 */ /* 0x0003e20008018000 */
[----:B------:R0:W-:Y:S01]  /*35f10*/  UTMACMDFLUSH ;  /* 0x00000000000079b7 */ /* 0x0001e20000000000 */
[----:B-1----:R-:W-:-:S04]  /*35f20*/  DEPBAR.LE SB0, 0x1 ;  /* 0x000080400000791a */ /* 0x002fc80000000000 */
.L_x_69:
[----:B------:R-:W-:Y:S05]  /*35f30*/  BSYNC B0 ;  /* 0x0000000000007941 */ /* 0x000fea0003800000 */
.L_x_68:
[----:B------:R-:W-:Y:S01]  /*35f40*/  BAR.SYNC.DEFER_BLOCKING 0x1, 0x80 ;  /* 0x0042000000007b1d */ /* 0x000fe20000010000 */
[----:B------:R-:W-:Y:S02]  /*35f50*/  F2FP.BF16.F32.PACK_AB R68, R235, R68 ;  /* 0x00000044eb44723e */ /* 0x000fe400000010ff */
[----:B------:R-:W-:Y:S02]  /*35f60*/  F2FP.BF16.F32.PACK_AB R69, R234, R69 ;  /* 0x00000045ea45723e */ /* 0x000fe400000010ff */
[----:B------:R-:W-:Y:S01]  /*35f70*/  F2FP.BF16.F32.PACK_AB R70, R233, R70 ;  /* 0x00000046e946723e */ /* 0x000fe200000010ff */
[----:B------:R-:W-:Y:S01]  /*35f80*/  BSSY B0, `(.L_x_70) ;  /* 0x000001f000007945 */ /* 0x000fe20003800000 */
[----:B------:R-:W-:Y:S02]  /*35f90*/  F2FP.BF16.F32.PACK_AB R71, R232, R71 ;  /* 0x00000047e847723e */ /* 0x000fe400000010ff */
[----:B------:R-:W-:Y:S02]  /*35fa0*/  F2FP.BF16.F32.PACK_AB R72, R231, R72 ;  /* 0x00000048e748723e */ /* 0x000fe400000010ff */
[----:B------:R-:W-:-:S02]  /*35fb0*/  F2FP.BF16.F32.PACK_AB R73, R230, R73 ;  /* 0x00000049e649723e */ /* 0x000fc400000010ff */
[----:B------:R-:W-:Y:S02]  /*35fc0*/  F2FP.BF16.F32.PACK_AB R74, R229, R74 ;  /* 0x0000004ae54a723e */ /* 0x000fe400000010ff */
[----:B------:R-:W-:Y:S01]  /*35fd0*/  F2FP.BF16.F32.PACK_AB R75, R228, R75 ;  /* 0x0000004be44b723e */ /* 0x000fe200000010ff */
[----:B------:R1:W-:Y:S04]  /*35fe0*/  STSM.16.M88.4 [R2+0x1000], R60 ;  /* 0x0010003c02007844 */ /* 0x0003e80000000200 */
[----:B------:R1:W-:Y:S01]  /*35ff0*/  STSM.16.M88.4 [R0+0x1000], R64 ;  /* 0x0010004000007844 */ /* 0x0003e20000000200 */
[----:B------:R-:W-:Y:S01]  /*36000*/  @!PT LDS RZ, [RZ] ;  /* 0x00000000fffff984 */ /* 0x000fe20000000800 */
[----:B------:R-:W-:Y:S01]  /*36010*/  @!PT LDS RZ, [RZ] ;  /* 0x00000000fffff984 */ /* 0x000fe20000000800 */
[----:B------:R-:W-:Y:S01]  /*36020*/  @!PT LDS RZ, [RZ] ;  /* 0x00000000fffff984 */ /* 0x000fe20000000800 */
[----:B------:R-:W-:Y:S01]  /*36030*/  @!PT LDS RZ, [RZ] ;  /* 0x00000000fffff984 */ /* 0x000fe20000000800 */
[----:B------:R2:W-:Y:S06]  /*36040*/  MEMBAR.ALL.CTA ;  /* 0x0000000000007992 */ /* 0x0005ec0000008000 */
[----:B--2---:R-:W2:Y:S02]  /*36050*/  FENCE.VIEW.ASYNC.S ;  /* 0x00000000000073c6 */ /* 0x004ea40000000000 */
[----:B--2---:R-:W-:Y:S06]  /*36060*/  BAR.SYNC.DEFER_BLOCKING 0x1, 0x80 ;  /* 0x0042000000007b1d */ /* 0x004fec0000010000 */
[----:B------:R-:W-:Y:S05]  /*36070*/  @P1 BRA `(.L_x_71) ;  /* 0x00000000003c1947 */ /* 0x000fea0003800000 */
[----:B-1----:R-:W1:Y:S01]  /*36080*/  LDC.64 R60, c[0x0][0x198] ;  /* 0x00006600ff3c7b82 */ /* 0x002e620000000a00 */
[----:B------:R-:W-:Y:S01]  /*36090*/  R2UR UR8, R245 ;  /* 0x00000000f50872ca */ /* 0x000fe200000e0000 */
[----:B------:R-:W-:Y:S01]  /*360a0*/  UMOV UR9, 0x20 ;  /* 0x0000002000097882 */ /* 0x000fe20000000000 */
[----:B------:R-:W-:Y:S01]  /*360b0*/  UMOV UR11, UR36 ;  /* 0x00000024000b7c82 */ /* 0x000fe20008000000 */
[----:B------:R-:W-:-:S04]  /*360c0*/  UMOV UR12, UR37 ;  /* 0x00000025000c7c82 */ /* 0x000fc80008000000 */
[----:B------:R-:W2:Y:S06]  /*360d0*/  S2UR UR10, SR_CTAID.X ;  /* 0x00000000000a79c3 */ /* 0x000eac0000002500 */
[----:B------:R-:W-:Y:S01]  /*360e0*/  UIADD3 UR8, UR8, 0x1000, URZ ;  /* 0x0000100008087890 */ /* 0x000fe2000fffe03f */
[----:B-1----:R-:W-:-:S04]  /*360f0*/  IADD3 R62, P0, R60, 0x670, RZ ;  /* 0x000006703c3e7810 */ /* 0x002fc80007f1e0ff */
[----:B------:R-:W-:Y:S01]  /*36100*/  R2UR UR4, R62 ;  /* 0x000000003e0472ca */ /* 0x000fe200000e0000 */
[----:B------:R-:W-:Y:S01]  /*36110*/  IMAD.X R60, RZ, RZ, R61, P0 ;  /* 0x000000ffff3c7224 */ /* 0x000fe200000e063d */
[----:B--2---:R-:W-:-:S04]  /*36120*/  USHF.L.U32 UR10, UR10, 0x6, URZ ;  /* 0x000000060a0a7899 */ /* 0x004fc8000800063f */
[----:B------:R-:W-:-:S13]  /*36130*/  R2UR UR5, R60 ;  /* 0x000000003c0572ca */ /* 0x000fda00000e0000 */
[----:B------:R2:W-:Y:S01]  /*36140*/  UTMASTG.4D [UR8], [UR4] ;  /* 0x00000008040073b5 */ /* 0x0005e20008018000 */
[----:B------:R0:W-:Y:S01]  /*36150*/  UTMACMDFLUSH ;  /* 0x00000000000079b7 */ /* 0x0001e20000000000 */
[----:B--2---:R-:W-:-:S04]  /*36160*/  DEPBAR.LE SB0, 0x1 ;  /* 0x000080400000791a */ /* 0x004fc80000000000 */
.L_x_71:
[----:B------:R-:W-:Y:S05]  /*36170*/  BSYNC B0 ;  /* 0x0000000000007941 */ /* 0x000fea0003800000 */
.L_x_70:
[----:B------:R-:W-:Y:S01]  /*36180*/  BAR.SYNC.DEFER_BLOCKING 0x1, 0x80 ;  /* 0x0042000000007b1d */ /* 0x000fe20000010000 */
[----:B-1----:R-:W-:Y:S02]  /*36190*/  F2FP.BF16.F32.PACK_AB R60, R227, R226 ;  /* 0x000000e2e33c723e */ /* 0x002fe400000010ff */
        /* <DEDUP_REMOVED lines=8> */
[----:B------:R1:W-:Y:S04]  /*36220*/  STSM.16.M88.4 [R2], R68 ;  /* 0x0000004402007844 */ /* 0x0003e80000000200 */
[----:B------:R1:W-:Y:S01]  /*36230*/  STSM.16.M88.4 [R0], R72 ;  /* 0x0000004800007844 */ /* 0x0003e20000000200 */
        /* <DEDUP_REMOVED lines=21> */
[----:B--2---:R-:W-:-:S04]  /*36390*/  DEPBAR.LE SB0, 0x1 ;  /* 0x000080400000791a */ /* 0x004fc80000000000 */
.L_x_73:
[----:B------:R-:W-:Y:S05]  /*363a0*/  BSYNC B0 ;  /* 0x0000000000007941 */ /* 0x000fea0003800000 */
.L_x_72:
        /* <DEDUP_REMOVED lines=35> */
.L_x_75:
[----:B------:R-:W-:Y:S05]  /*365e0*/  BSYNC B0 ;  /* 0x0000000000007941 */ /* 0x000fea0003800000 */
.L_x_74:
        /* <DEDUP_REMOVED lines=34> */
.L_x_77:
[----:B------:R-:W-:Y:S05]  /*36810*/  BSYNC B0 ;  /* 0x0000000000007941 */ /* 0x000fea0003800000 */
.L_x_76:
        /* <DEDUP_REMOVED lines=35> */
.L_x_79:
[----:B------:R-:W-:Y:S05]  /*36a50*/  BSYNC B0 ;  /* 0x0000000000007941 */ /* 0x000fea0003800000 */
.L_x_78:
        /* <DEDUP_REMOVED lines=34> */
.L_x_81:
[----:B------:R-:W-:Y:S05]  /*36c80*/  BSYNC B0 ;  /* 0x0000000000007941 */ /* 0x000fea0003800000 */
.L_x_80:
        /* <DEDUP_REMOVED lines=35> */
.L_x_83:
[----:B------:R-:W-:Y:S05]  /*36ec0*/  BSYNC B0 ;  /* 0x0000000000007941 */ /* 0x000fea0003800000 */
.L_x_82:
        /* <DEDUP_REMOVED lines=34> */
.L_x_85:
[----:B------:R-:W-:Y:S05]  /*370f0*/  BSYNC B0 ;  /* 0x0000000000007941 */ /* 0x000fea0003800000 */
.L_x_84:
        /* <DEDUP_REMOVED lines=35> */
.L_x_87:
[----:B------:R-:W-:Y:S05]  /*37330*/  BSYNC B0 ;  /* 0x0000000000007941 */ /* 0x000fea0003800000 */
.L_x_86:
        /* <DEDUP_REMOVED lines=34> */
.L_x_89:
[----:B------:R-:W-:Y:S05]  /*37560*/  BSYNC B0 ;  /* 0x0000000000007941 */ /* 0x000fea0003800000 */
.L_x_88:
[----:B------:R-:W-:Y:S01]  /*37570*/  BAR.SYNC.DEFER_BLOCKING 0x1, 0x80 ;  /* 0x0042000000007b1d */ /* 0x000fe20000010000 */
[----:B------:R-:W-:Y:S02]  /*37580*/  F2FP.BF16.F32.PACK_AB R5, R5, R6 ;  /* 0x000000060505723e */ /* 0x000fe400000010ff */
[----:B------:R-:W-:Y:S02]  /*37590*/  F2FP.BF16.F32.PACK_AB R6, R7, R8 ;  /* 0x000000080706723e */ /* 0x000fe400000010ff */
[----:B-1----:R-:W-:Y:S01]  /*375a0*/  F2FP.BF16.F32.PACK_AB R68, R82, R83 ;  /* 0x000000535244723e */ /* 0x002fe200000010ff */
        /* <DEDUP_REMOVED lines=16> */
[----:B------:R-:W2:Y:S01]  /*376b0*/  LDC.64 R8, c[0x0][0x198] ;  /* 0x00006600ff087b82 */ /* 0x000ea20000000a00 */
[----:B------:R-:W-:Y:S01]  /*376c0*/  R2UR UR8, R245 ;  /* 0x00000000f50872ca */ /* 0x000fe200000e0000 */
[----:B------:R-:W-:Y:S01]  /*376d0*/  UMOV UR9, 0x160 ;  /* 0x0000016000097882 */ /* 0x000fe20000000000 */
[----:B------:R-:W-:Y:S01]  /*376e0*/  UMOV UR11, UR36 ;  /* 0x00000024000b7c82 */ /* 0x000fe20008000000 */
[----:B------:R-:W-:-:S04]  /*376f0*/  UMOV UR12, UR37 ;  /* 0x00000025000c7c82 */ /* 0x000fc80008000000 */
[----:B------:R-:W3:Y:S06]  /*37700*/  S2UR UR10, SR_CTAID.X ;  /* 0x00000000000a79c3 */ /* 0x000eec0000002500 */
[----:B------:R-:W-:Y:S01]  /*37710*/  UIADD3 UR8, UR8, 0x1000, URZ ;  /* 0x0000100008087890 */ /* 0x000fe2000fffe03f */
[----:B--2---:R-:W-:-:S04]  /*37720*/  IADD3 R3, P0, R8, 0x670, RZ ;  /* 0x0000067008037810 */ /* 0x004fc80007f1e0ff */
[----:B------:R-:W-:Y:S02]  /*37730*/  IADD3.X R8, RZ, R9, RZ, P0, !PT ;  /* 0x00000009ff087210 */ /* 0x000fe400007fe4ff */
[----:B------:R-:W-:Y:S02]  /*37740*/  R2UR UR4, R3 ;  /* 0x00000000030472ca */ /* 0x000fe400000e0000 */
[----:B------:R-:W-:Y:S01]  /*37750*/  R2UR UR5, R8 ;  /* 0x00000000080572ca */ /* 0x000fe200000e0000 */
[----:B---3--:R-:W-:-:S12]  /*37760*/  USHF.L.U32 UR10, UR10, 0x6, URZ ;  /* 0x000000060a0a7899 */ /* 0x008fd8000800063f */
[----:B------:R2:W-:Y:S01]  /*37770*/  UTMASTG.4D [UR8], [UR4] ;  /* 0x00000008040073b5 */ /* 0x0005e20008018000 */
[----:B------:R0:W-:Y:S01]  /*37780*/  UTMACMDFLUSH ;  /* 0x00000000000079b7 */ /* 0x0001e20000000000 */
[----:B--2---:R-:W-:-:S04]  /*37790*/  DEPBAR.LE SB0, 0x1 ;  /* 0x000080400000791a */ /* 0x004fc80000000000 */
.L_x_91:
[----:B------:R-:W-:Y:S05]  /*377a0*/  BSYNC B0 ;  /* 0x0000000000007941 */ /* 0x000fea0003800000 */
.L_x_90:
        /* <DEDUP_REMOVED lines=17> */
[----:B---3--:R-:W3:Y:S02]  /*378c0*/  FENCE.VIEW.ASYNC.S ;  /* 0x00000000000073c6 */ /* 0x008ee40000000000 */
[----:B---3--:R-:W-:Y:S06]  /*378d0*/  BAR.SYNC.DEFER_BLOCKING 0x1, 0x80 ;  /* 0x0042000000007b1d */ /* 0x008fec0000010000 */
[----:B------:R-:W-:Y:S05]  /*378e0*/  @P1 BRA `(.L_x_93) ;  /* 0x0000000000381947 */ /* 0x000fea0003800000 */
[----:B--2---:R-:W2:Y:S01]  /*378f0*/  LDC.64 R4, c[0x0][0x198] ;  /* 0x00006600ff047b82 */ /* 0x004ea20000000a00 */
[----:B------:R-:W-:Y:S01]  /*37900*/  R2UR UR8, R245 ;  /* 0x00000000f50872ca */ /* 0x000fe200000e0000 */
[----:B------:R-:W-:Y:S01]  /*37910*/  UMOV UR9, 0x180 ;  /* 0x0000018000097882 */ /* 0x000fe20000000000 */
[----:B------:R-:W-:Y:S01]  /*37920*/  UMOV UR11, UR36 ;  /* 0x00000024000b7c82 */ /* 0x000fe20008000000 */
[----:B------:R-:W-:-:S04]  /*37930*/  UMOV UR12, UR37 ;  /* 0x00000025000c7c82 */ /* 0x000fc80008000000 */
[----:B------:R-:W3:Y:S01]  /*37940*/  S2UR UR10, SR_CTAID.X ;  /* 0x00000000000a79c3 */ /* 0x000ee20000002500 */
[----:B--2---:R-:W-:-:S04]  /*37950*/  IADD3 R3, P0, R4, 0x670, RZ ;  /* 0x0000067004037810 */ /* 0x004fc80007f1e0ff */
[----:B------:R-:W-:Y:S02]  /*37960*/  IADD3.X R4, RZ, R5, RZ, P0, !PT ;  /* 0x00000005ff047210 */ /* 0x000fe400007fe4ff */
[----:B------:R-:W-:Y:S02]  /*37970*/  R2UR UR4, R3 ;  /* 0x00000000030472ca */ /* 0x000fe400000e0000 */
[----:B------:R-:W-:Y:S01]  /*37980*/  R2UR UR5, R4 ;  /* 0x00000000040572ca */ /* 0x000fe200000e0000 */
[----:B---3--:R-:W-:-:S12]  /*37990*/  USHF.L.U32 UR10, UR10, 0x6, URZ ;  /* 0x000000060a0a7899 */ /* 0x008fd8000800063f */
[----:B------:R3:W-:Y:S01]  /*379a0*/  UTMASTG.4D [UR8], [UR4] ;  /* 0x00000008040073b5 */ /* 0x0007e20008018000 */
[----:B------:R0:W-:Y:S01]  /*379b0*/  UTMACMDFLUSH ;  /* 0x00000000000079b7 */ /* 0x0001e20000000000 */
[----:B---3--:R-:W-:-:S04]  /*379c0*/  DEPBAR.LE SB0, 0x1 ;  /* 0x000080400000791a */ /* 0x008fc80000000000 */
.L_x_93:
[----:B------:R-:W-:Y:S05]  /*379d0*/  BSYNC B0 ;  /* 0x0000000000007941 */ /* 0x000fea0003800000 */
.L_x_92:
        /* <DEDUP_REMOVED lines=17> */
[----:B----4-:R-:W4:Y:S02]  /*37af0*/  FENCE.VIEW.ASYNC.S ;  /* 0x00000000000073c6 */ /* 0x010f240000000000 */
[----:B----4-:R-:W-:Y:S06]  /*37b00*/  BAR.SYNC.DEFER_BLOCKING 0x1, 0x80 ;  /* 0x0042000000007b1d */ /* 0x010fec0000010000 */
[----:B------:R-:W-:Y:S05]  /*37b10*/  @P1 BRA `(.L_x_95) ;  /* 0x00000000003c1947 */ /* 0x000fea0003800000 */
[----:B--2---:R-:W2:Y:S01]  /*37b20*/  LDC.64 R4, c[0x0][0x198] ;  /* 0x00006600ff047b82 */ /* 0x004ea20000000a00 */
[----:B------:R-:W-:Y:S01]  /*37b30*/  R2UR UR8, R245 ;  /* 0x00000000f50872ca */ /* 0x000fe200000e0000 */
[----:B------:R-:W-:Y:S01]  /*37b40*/  UMOV UR9, 0x1a0 ;  /* 0x000001a000097882 */ /* 0x000fe20000000000 */
[----:B------:R-:W-:Y:S01]  /*37b50*/  UMOV UR11, UR36 ;  /* 0x00000024000b7c82 */ /* 0x000fe20008000000 */
[----:B------:R-:W-:-:S04]  /*37b60*/  UMOV UR12, UR37 ;  /* 0x00000025000c7c82 */ /* 0x000fc80008000000 */
[----:B------:R-:W4:Y:S06]  /*37b70*/  S2UR UR10, SR_CTAID.X ;  /* 0x00000000000a79c3 */ /* 0x000f2c0000002500 */
[----:B------:R-:W-:Y:S01]  /*37b80*/  UIADD3 UR8, UR8, 0x1000, URZ ;  /* 0x0000100008087890 */ /* 0x000fe2000fffe03f */
[----:B--2---:R-:W-:-:S04]  /*37b90*/  IADD3 R3, P0, R4, 0x670, RZ ;  /* 0x0000067004037810 */ /* 0x004fc80007f1e0ff */
[----:B------:R-:W-:Y:S01]  /*37ba0*/  R2UR UR4, R3 ;  /* 0x00000000030472ca */ /* 0x000fe200000e0000 */
[----:B------:R-:W-:Y:S01]  /*37bb0*/  IMAD.X R4, RZ, RZ, R5, P0 ;  /* 0x000000ffff047224 */ /* 0x000fe200000e0605 */
[----:B----4-:R-:W-:-:S04]  /*37bc0*/  USHF.L.U32 UR10, UR10, 0x6, URZ ;  /* 0x000000060a0a7899 */ /* 0x010fc8000800063f */
[----:B------:R-:W-:-:S13]  /*37bd0*/  R2UR UR5, R4 ;  /* 0x00000000040572ca */ /* 0x000fda00000e0000 */
[----:B------:R4:W-:Y:S01]  /*37be0*/  UTMASTG.4D [UR8], [UR4] ;  /* 0x00000008040073b5 */ /* 0x0009e20008018000 */
[----:B------:R0:W-:Y:S01]  /*37bf0*/  UTMACMDFLUSH ;  /* 0x00000000000079b7 */ /* 0x0001e20000000000 */
[----:B----4-:R-:W-:-:S04]  /*37c00*/  DEPBAR.LE SB0, 0x1 ;  /* 0x000080400000791a */ /* 0x010fc80000000000 */
.L_x_95:
[----:B------:R-:W-:Y:S05]  /*37c10*/  BSYNC B0 ;  /* 0x0000000000007941 */ /* 0x000fea0003800000 */
.L_x_94:
        /* <DEDUP_REMOVED lines=17> */
[----:B-----5:R-:W5:Y:S02]  /*37d30*/  FENCE.VIEW.ASYNC.S ;  /* 0x00000000000073c6 */ /* 0x020f640000000000 */
[----:B-----5:R-:W-:Y:S06]  /*37d40*/  BAR.SYNC.DEFER_BLOCKING 0x1, 0x80 ;  /* 0x0042000000007b1d */ /* 0x020fec0000010000 */
[----:B------:R-:W-:Y:S05]  /*37d50*/  @P1 BRA `(.L_x_97) ;  /* 0x0000000000381947 */ /* 0x000fea0003800000 */
[----:B--2---:R-:W4:Y:S01]  /*37d60*/  LDC.64 R4, c[0x0][0x198] ;  /* 0x00006600ff047b82 */ /* 0x004f220000000a00 */
[----:B------:R-:W-:Y:S01]  /*37d70*/  R2UR UR8, R245 ;  /* 0x00000000f50872ca */ /* 0x000fe200000e0000 */
[----:B------:R-:W-:Y:S01]  /*37d80*/  UMOV UR9, 0x1c0 ;  /* 0x000001c000097882 */ /* 0x000fe20000000000 */
[----:B------:R-:W-:Y:S01]  /*37d90*/  UMOV UR11, UR36 ;  /* 0x00000024000b7c82 */ /* 0x000fe20008000000 */
[----:B------:R-:W-:-:S04]  /*37da0*/  UMOV UR12, UR37 ;  /* 0x00000025000c7c82 */ /* 0x000fc80008000000 */
[----:B------:R-:W2:Y:S01]  /*37db0*/  S2UR UR10, SR_CTAID.X ;  /* 0x00000000000a79c3 */ /* 0x000ea20000002500 */
[----:B----4-:R-:W-:-:S04]  /*37dc0*/  IADD3 R0, P0, R4, 0x670, RZ ;  /* 0x0000067004007810 */ /* 0x010fc80007f1e0ff */
[----:B------:R-:W-:Y:S02]  /*37dd0*/  IADD3.X R4, RZ, R5, RZ, P0, !PT ;  /* 0x00000005ff047210 */ /* 0x000fe400007fe4ff */
[----:B------:R-:W-:Y:S02]  /*37de0*/  R2UR UR4, R0 ;  /* 0x00000000000472ca */ /* 0x000fe400000e0000 */
[----:B------:R-:W-:Y:S01]  /*37df0*/  R2UR UR5, R4 ;  /* 0x00000000040572ca */ /* 0x000fe200000e0000 */
[----:B--2---:R-:W-:-:S12]  /*37e00*/  USHF.L.U32 UR10, UR10, 0x6, URZ ;  /* 0x000000060a0a7899 */ /* 0x004fd8000800063f */
[----:B------:R2:W-:Y:S01]  /*37e10*/  UTMASTG.4D [UR8], [UR4] ;  /* 0x00000008040073b5 */ /* 0x0005e20008018000 */
[----:B------:R0:W-:Y:S01]  /*37e20*/  UTMACMDFLUSH ;  /* 0x00000000000079b7 */ /* 0x0001e20000000000 */
[----:B--2---:R-:W-:-:S04]  /*37e30*/  DEPBAR.LE SB0, 0x1 ;  /* 0x000080400000791a */ /* 0x004fc80000000000 */
.L_x_97:
[----:B------:R-:W-:Y:S05]  /*37e40*/  BSYNC B0 ;  /* 0x0000000000007941 */ /* 0x000fea0003800000 */
.L_x_96:
[----:B------:R-:W-:Y:S06]  /*37e50*/  BAR.SYNC.DEFER_BLOCKING 0x1, 0x80 ;  /* 0x0042000000007b1d */ /* 0x000fec0000010000 */
[----:B------:R-:W-:Y:S01]  /*37e60*/  BSSY B0, `(.L_x_98) ;  /* 0x0000019000007945 */ /* 0x000fe20003800000 */
[----:B------:R1:W-:Y:S04]  /*37e70*/  STSM.16.M88.4 [R2+0x1000], R44 ;  /* 0x0010002c02007844 */ /* 0x0003e80000000200 */
        /* <DEDUP_REMOVED lines=9> */
[----:B-1234-:R-:W1:Y:S01]  /*37f10*/  LDC.64 R2, c[0x0][0x198] ;  /* 0x00006600ff027b82 */ /* 0x01ee620000000a00 */
        /* <DEDUP_REMOVED lines=11> */
[----:B------:R1:W-:Y:S02]  /*37fd0*/  UTMASTG.4D [UR8], [UR4] ;  /* 0x00000008040073b5 */ /* 0x0003e40008018000 */
[----:B-1----:R0:W-:Y:S02]  /*37fe0*/  UTMACMDFLUSH ;  /* 0x00000000000079b7 */ /* 0x0021e40000000000 */
.L_x_99:
[----:B------:R-:W-:Y:S05]  /*37ff0*/  BSYNC B0 ;  /* 0x0000000000007941 */ /* 0x000fea0003800000 */
.L_x_98:
[----:B------:R-:W-:-:S04]  /*38000*/  DEPBAR.LE SB0, 0x0 ;  /* 0x000080000000791a */ /* 0x000fc80000000000 */
[----:B------:R-:W-:Y:S05]  /*38010*/  EXIT ;  /* 0x000000000000794d */ /* 0x000fea0003800000 */
.L_x_7:
[----:B-1----:R1:W2:Y:S02]  /*38020*/  SYNCS.PHASECHK.TRANS64.TRYWAIT P2, [R5+URZ+0x90048], R0 ;  /* 0x09004800050075a7 */ /* 0x0022a4000804017f */
[----:B--2---:R-:W-:Y:S05]  /*38030*/  @!P2 NANOSLEEP.SYNCS 0x989680 ;  /* 0x009896800000a95d */ /* 0x004fea0003900000 */
[----:B------:R-:W2:Y:S02]  /*38040*/  @!P2 SYNCS.PHASECHK.TRANS64 P2, [R5+URZ+0x90048], R0 ;  /* 0x090048000500a5a7 */ /* 0x000ea4000804007f */
[----:B--2---:R-:W-:Y:S05]  /*38050*/  @!P2 BRA `(.L_x_7) ;  /* 0xfffffffc00f0a947 */ /* 0x004fea000383ffff */
[----:B------:R-:W-:Y:S05]  /*38060*/  BRA `(.L_x_100) ;  /* 0xfffffc8400d07947 */ /* 0x000fea000383ffff */
.L_x_12:
[----:B-1----:R1:W3:Y:S02]  /*38070*/  SYNCS.PHASECHK.TRANS64.TRYWAIT P1, [R5+URZ+0x90020], R0 ;  /* 0x09002000050075a7 */ /* 0x0022e4000802017f */
[----:B---3--:R-:W-:Y:S05]  /*38080*/  @!P1 NANOSLEEP.SYNCS 0x989680 ;  /* 0x009896800000995d */ /* 0x008fea0003900000 */
[----:B------:R-:W3:Y:S02]  /*38090*/  @!P1 SYNCS.PHASECHK.TRANS64 P1, [R5+URZ+0x90020], R0 ;  /* 0x09002000050095a7 */ /* 0x000ee4000802007f */
[----:B---3--:R-:W-:Y:S05]  /*380a0*/  @!P1 BRA `(.L_x_12) ;  /* 0xfffffffc00f09947 */ /* 0x008fea000383ffff */
[----:B------:R-:W-:Y:S05]  /*380b0*/  BRA `(.L_x_101) ;  /* 0xfffffc8c00207947 */ /* 0x000fea000383ffff */
.L_x_14:
[----:B-1----:R1:W2:Y:S02]  /*380c0*/  SYNCS.PHASECHK.TRANS64.TRYWAIT P1, [R4+URZ+0x90020], R5 ;  /* 0x09002005040075a7 */ /* 0x0022a4000802017f */
[----:B--2---:R-:W-:Y:S05]  /*380d0*/  @!P1 NANOSLEEP.SYNCS 0x989680 ;  /* 0x009896800000995d */ /* 0x004fea0003900000 */
[----:B------:R-:W2:Y:S02]  /*380e0*/  @!P1 SYNCS.PHASECHK.TRANS64 P1, [R4+URZ+0x90020], R5 ;  /* 0x09002005040095a7 */ /* 0x000ea4000802007f */
[----:B--2---:R-:W-:Y:S05]  /*380f0*/  @!P1 BRA `(.L_x_14) ;  /* 0xfffffffc00f09947 */ /* 0x004fea000383ffff */
[----:B------:R-:W-:Y:S05]  /*38100*/  BRA `(.L_x_102) ;  /* 0xfffffc9000007947 */ /* 0x000fea000383ffff */
.L_x_17:
[----:B-1----:R1:W3:Y:S02]  /*38110*/  SYNCS.PHASECHK.TRANS64.TRYWAIT P1, [R0+URZ+0x90020], R7 ;  /* 0x09002007000075a7 */ /* 0x0022e4000802017f */
[----:B---3--:R-:W-:Y:S05]  /*38120*/  @!P1 NANOSLEEP.SYNCS 0x989680 ;  /* 0x009896800000995d */ /* 0x008fea0003900000 */
[----:B------:R-:W3:Y:S02]  /*38130*/  @!P1 SYNCS.PHASECHK.TRANS64 P1, [R0+URZ+0x90020], R7 ;  /* 0x09002007000095a7 */ /* 0x000ee4000802007f */
[----:B---3--:R-:W-:Y:S05]  /*38140*/  @!P1 BRA `(.L_x_17) ;  /* 0xfffffffc00f09947 */ /* 0x008fea000383ffff */
[----:B------:R-:W-:Y:S05]  /*38150*/  BRA `(.L_x_103) ;  /* 0xfffffc94001c7947 */ /* 0x000fea000383ffff */
.L_x_19:
[----:B-1----:R1:W2:Y:S02]  /*38160*/  SYNCS.PHASECHK.TRANS64.TRYWAIT P1, [R5+URZ+0x90020], R0 ;  /* 0x09002000050075a7 */ /* 0x0022a4000802017f */
[----:B--2---:R-:W-:Y:S05]  /*38170*/  @!P1 NANOSLEEP.SYNCS 0x989680 ;  /* 0x009896800000995d */ /* 0x004fea0003900000 */
[----:B------:R-:W2:Y:S02]  /*38180*/  @!P1 SYNCS.PHASECHK.TRANS64 P1, [R5+URZ+0x90020], R0 ;  /* 0x09002000050095a7 */ /* 0x000ea4000802007f */
[----:B--2---:R-:W-:Y:S05]  /*38190*/  @!P1 BRA `(.L_x_19) ;  /* 0xfffffffc00f09947 */ /* 0x004fea000383ffff */
[----:B------:R-:W-:Y:S05]  /*381a0*/  BRA `(.L_x_104) ;  /* 0xfffffc9800247947 */ /* 0x000fea000383ffff */
.L_x_21:
[----:B-1----:R-:W1:Y:S01]  /*381b0*/  S2R R2, SR_CgaCtaId ;  /* 0x0000000000027919 */ /* 0x002e620000008800 */
[----:B------:R-:W-:-:S04]  /*381c0*/  MOV R0, 0x400 ;  /* 0x0000040000007802 */ /* 0x000fc80000000f00 */
[----:B-1----:R-:W-:-:S04]  /*381d0*/  LEA R0, R2, R0, 0x18 ;  /* 0x0000000002007211 */ /* 0x002fc800078ec0ff */
[----:B------:R1:W2:Y:S03]  /*381e0*/  SYNCS.PHASECHK.TRANS64.TRYWAIT P1, [R0+URZ+0x90040], R19 ;  /* 0x09004013000075a7 */ /* 0x0002a6000802017f */
[----:B--2---:R-:W-:Y:S05]  /*381f0*/  @!P1 NANOSLEEP.SYNCS 0x989680 ;  /* 0x009896800000995d */ /* 0x004fea0003900000 */
[----:B------:R-:W2:Y:S02]  /*38200*/  @!P1 SYNCS.PHASECHK.TRANS64 P1, [R0+URZ+0x90040], R19 ;  /* 0x09004013000095a7 */ /* 0x000ea4000802007f */
[----:B--2---:R-:W-:Y:S05]  /*38210*/  @!P1 BRA `(.L_x_21) ;  /* 0xfffffffc00e49947 */ /* 0x004fea000383ffff */
[----:B------:R-:W-:Y:S05]  /*38220*/  BRA `(.L_x_105) ;  /* 0xfffffc9c00387947 */ /* 0x000fea000383ffff */
.L_x_22:
        /* <DEDUP_REMOVED lines=8> */
.L_x_23:
[----:B--2---:R-:W2:Y:S01]  /*382b0*/  S2R R25, SR_CgaCtaId ;  /* 0x0000000000197919 */ /* 0x004ea20000008800 */
[----:B------:R-:W-:-:S04]  /*382c0*/  MOV R22, 0x400 ;  /* 0x0000040000167802 */ /* 0x000fc80000000f00 */
[----:B--2---:R-:W-:-:S04]  /*382d0*/  LEA R22, R25, R22, 0x18 ;  /* 0x0000001619167211 */ /* 0x004fc800078ec0ff */
[----:B------:R2:W3:Y:S03]  /*382e0*/  SYNCS.PHASECHK.TRANS64.TRYWAIT P6, [R22+URZ+0x90008], R19 ;  /* 0x09000813160075a7 */ /* 0x0004e600080c017f */
[----:B---3--:R-:W-:Y:S05]  /*382f0*/  @!P6 NANOSLEEP.SYNCS 0x989680 ;  /* 0x009896800000e95d */ /* 0x008fea0003900000 */
[----:B------:R-:W3:Y:S02]  /*38300*/  @!P6 SYNCS.PHASECHK.TRANS64 P6, [R22+URZ+0x90008], R19 ;  /* 0x090008131600e5a7 */ /* 0x000ee400080c007f */
[----:B---3--:R-:W-:Y:S05]  /*38310*/  @!P6 BRA `(.L_x_23) ;  /* 0xfffffffc00e4e947 */ /* 0x008fea000383ffff */
[----:B------:R-:W-:Y:S05]  /*38320*/  BRA `(.L_x_107) ;  /* 0xfffffcc800b87947 */ /* 0x000fea000383ffff */
.L_x_25:
[----:B-1----:R1:W3:Y:S02]  /*38330*/  SYNCS.PHASECHK.TRANS64.TRYWAIT P1, [R0+URZ+0x90000], R4 ;  /* 0x09000004000075a7 */ /* 0x0022e4000802017f */
[----:B---3--:R-:W-:Y:S05]  /*38340*/  @!P1 NANOSLEEP.SYNCS 0x989680 ;  /* 0x009896800000995d */ /* 0x008fea0003900000 */
[----:B------:R-:W3:Y:S02]  /*38350*/  @!P1 SYNCS.PHASECHK.TRANS64 P1, [R0+URZ+0x90000], R4 ;  /* 0x09000004000095a7 */ /* 0x000ee4000802007f */
[----:B---3--:R-:W-:Y:S05]  /*38360*/  @!P1 BRA `(.L_x_25) ;  /* 0xfffffffc00f09947 */ /* 0x008fea000383ffff */
[----:B------:R-:W-:Y:S05]  /*38370*/  BRA `(.L_x_108) ;  /* 0xfffffd8800947947 */ /* 0x000fea000383ffff */
.L_x_28:
[----:B-1----:R1:W2:Y:S02]  /*38380*/  SYNCS.PHASECHK.TRANS64.TRYWAIT P3, [R0+URZ+0x90020], R4 ;  /* 0x09002004000075a7 */ /* 0x0022a4000806017f */
[----:B--2---:R-:W-:Y:S05]  /*38390*/  @!P3 NANOSLEEP.SYNCS 0x989680 ;  /* 0x009896800000b95d */ /* 0x004fea0003900000 */
[----:B------:R-:W2:Y:S02]  /*383a0*/  @!P3 SYNCS.PHASECHK.TRANS64 P3, [R0+URZ+0x90020], R4 ;  /* 0x090020040000b5a7 */ /* 0x000ea4000806007f */
[----:B--2---:R-:W-:Y:S05]  /*383b0*/  @!P3 BRA `(.L_x_28) ;  /* 0xfffffffc00f0b947 */ /* 0x004fea000383ffff */
[----:B------:R-:W-:Y:S05]  /*383c0*/  BRA `(.L_x_109) ;  /* 0xfffffd9c005c7947 */ /* 0x000fea000383ffff */
.L_x_30:
[----:B-1----:R1:W2:Y:S02]  /*383d0*/  SYNCS.PHASECHK.TRANS64.TRYWAIT P3, [R6+URZ+0x90000], R9 ;  /* 0x09000009060075a7 */ /* 0x0022a4000806017f */
[----:B--2---:R-:W-:Y:S05]  /*383e0*/  @!P3 NANOSLEEP.SYNCS 0x989680 ;  /* 0x009896800000b95d */ /* 0x004fea0003900000 */
[----:B------:R-:W2:Y:S02]  /*383f0*/  @!P3 SYNCS.PHASECHK.TRANS64 P3, [R6+URZ+0x90000], R9 ;  /* 0x090000090600b5a7 */ /* 0x000ea4000806007f */
[----:B--2---:R-:W-:Y:S05]  /*38400*/  @!P3 BRA `(.L_x_30) ;  /* 0xfffffffc00f0b947 */ /* 0x004fea000383ffff */
[----:B------:R-:W-:Y:S05]  /*38410*/  BRA `(.L_x_110) ;  /* 0xfffffda400e47947 */ /* 0x000fea000383ffff */
.L_x_34:
[----:B-1----:R1:W2:Y:S02]  /*38420*/  SYNCS.PHASECHK.TRANS64.TRYWAIT P1, [R0+URZ+0x90020], R2 ;  /* 0x09002002000075a7 */ /* 0x0022a4000802017f */
[----:B--2---:R-:W-:Y:S05]  /*38430*/  @!P1 NANOSLEEP.SYNCS 0x989680 ;  /* 0x009896800000995d */ /* 0x004fea0003900000 */
[----:B------:R-:W2:Y:S02]  /*38440*/  @!P1 SYNCS.PHASECHK.TRANS64 P1, [R0+URZ+0x90020], R2 ;  /* 0x09002002000095a7 */ /* 0x000ea4000802007f */
[----:B--2---:R-:W-:Y:S05]  /*38450*/  @!P1 BRA `(.L_x_34) ;  /* 0xfffffffc00f09947 */ /* 0x004fea000383ffff */
[----:B------:R-:W-:Y:S05]  /*38460*/  BRA `(.L_x_111) ;  /* 0xfffffe8800447947 */ /* 0x000fea000383ffff */
.L_x_38:
[----:B-1----:R1:W2:Y:S02]  /*38470*/  SYNCS.PHASECHK.TRANS64.TRYWAIT P1, [R0+URZ+0x90000], R2 ;  /* 0x09000002000075a7 */ /* 0x0022a4000802017f */
[----:B--2---:R-:W-:Y:S05]  /*38480*/  @!P1 NANOSLEEP.SYNCS 0x989680 ;  /* 0x009896800000995d */ /* 0x004fea0003900000 */
[----:B------:R-:W2:Y:S02]  /*38490*/  @!P1 SYNCS.PHASECHK.TRANS64 P1, [R0+URZ+0x90000], R2 ;  /* 0x09000002000095a7 */ /* 0x000ea4000802007f */
[----:B--2---:R-:W-:Y:S05]  /*384a0*/  @!P1 BRA `(.L_x_38) ;  /* 0xfffffffc00f09947 */ /* 0x004fea000383ffff */
[----:B------:R-:W-:Y:S05]  /*384b0*/  BRA `(.L_x_112) ;  /* 0xfffffe8c00787947 */ /* 0x000fea000383ffff */
.L_x_41:
[----:B-1----:R1:W2:Y:S02]  /*384c0*/  SYNCS.PHASECHK.TRANS64.TRYWAIT P2, [R0+URZ+0x90020], R2 ;  /* 0x09002002000075a7 */ /* 0x0022a4000804017f */
[----:B--2---:R-:W-:Y:S05]  /*384d0*/  @!P2 NANOSLEEP.SYNCS 0x989680 ;  /* 0x009896800000a95d */ /* 0x004fea0003900000 */
[----:B------:R-:W2:Y:S02]  /*384e0*/  @!P2 SYNCS.PHASECHK.TRANS64 P2, [R0+URZ+0x90020], R2 ;  /* 0x090020020000a5a7 */ /* 0x000ea4000804007f */
[----:B--2---:R-:W-:Y:S05]  /*384f0*/  @!P2 BRA `(.L_x_41) ;  /* 0xfffffffc00f0a947 */ /* 0x004fea000383ffff */
[----:B------:R-:W-:Y:S05]  /*38500*/  BRA `(.L_x_113) ;  /* 0xfffffea000687947 */ /* 0x000fea000383ffff */
.L_x_44:
[----:B--2---:R2:W3:Y:S02]  /*38510*/  SYNCS.PHASECHK.TRANS64.TRYWAIT P2, [R2+URZ+0x90000], R3 ;  /* 0x09000003020075a7 */ /* 0x0044e4000804017f */
[----:B---3--:R-:W-:Y:S05]  /*38520*/  @!P2 NANOSLEEP.SYNCS 0x989680 ;  /* 0x009896800000a95d */ /* 0x008fea0003900000 */
[----:B------:R-:W3:Y:S02]  /*38530*/  @!P2 SYNCS.PHASECHK.TRANS64 P2, [R2+URZ+0x90000], R3 ;  /* 0x090000030200a5a7 */ /* 0x000ee4000804007f */
[----:B---3--:R-:W-:Y:S05]  /*38540*/  @!P2 BRA `(.L_x_44) ;  /* 0xfffffffc00f0a947 */ /* 0x008fea000383ffff */
[----:B------:R-:W-:Y:S05]  /*38550*/  BRA `(.L_x_114) ;  /* 0xfffffeb000d47947 */ /* 0x000fea000383ffff */
.L_x_48:
[----:B-1----:R1:W2:Y:S02]  /*38560*/  SYNCS.PHASECHK.TRANS64.TRYWAIT P1, [R0+URZ+0x90020], R3 ;  /* 0x09002003000075a7 */ /* 0x0022a4000802017f */
[----:B--2---:R-:W-:Y:S05]  /*38570*/  @!P1 NANOSLEEP.SYNCS 0x989680 ;  /* 0x009896800000995d */ /* 0x004fea0003900000 */
[----:B------:R-:W2:Y:S02]  /*38580*/  @!P1 SYNCS.PHASECHK.TRANS64 P1, [R0+URZ+0x90020], R3 ;  /* 0x09002003000095a7 */ /* 0x000ea4000802007f */
[----:B--2---:R-:W-:Y:S05]  /*38590*/  @!P1 BRA `(.L_x_48) ;  /* 0xfffffffc00f09947 */ /* 0x004fea000383ffff */
[----:B------:R-:W-:Y:S05]  /*385a0*/  BRA `(.L_x_115) ;  /* 0xffffff94005c7947 */ /* 0x000fea000383ffff */
        .weak           $__internal_0_$__cuda_sm20_rcp_rn_f32_slowpath
        .type           $__internal_0_$__cuda_sm20_rcp_rn_f32_slowpath,@function
        .size           $__internal_0_$__cuda_sm20_rcp_rn_f32_slowpath,(.L_x_121 - $__internal_0_$__cuda_sm20_rcp_rn_f32_slowpath)
$__internal_0_$__cuda_sm20_rcp_rn_f32_slowpath:
[----:B------:R-:W-:Y:S01]  /*385b0*/  IMAD.SHL.U32 R2, R0, 0x2, RZ ;  /* 0x0000000200027824 */ /* 0x000fe200078e00ff */
[----:B------:R-:W-:Y:S04]  /*385c0*/  BSSY B2, `(.L_x_116) ;  /* 0x0000030000027945 */ /* 0x000fe80003800000 */
[----:B------:R-:W-:-:S04]  /*385d0*/  SHF.R.U32.HI R2, RZ, 0x18, R2 ;  /* 0x00000018ff027819 */ /* 0x000fc80000011602 */
[----:B------:R-:W-:-:S13]  /*385e0*/  ISETP.NE.U32.AND P0, PT, R2, RZ, PT ;  /* 0x000000ff0200720c */ /* 0x000fda0003f05070 */
[----:B------:R-:W-:Y:S05]  /*385f0*/  @P0 BRA `(.L_x_117) ;  /* 0x0000000000280947 */ /* 0x000fea0003800000 */
[----:B------:R-:W-:-:S04]  /*38600*/  SHF.L.U32 R2, R0, 0x1, RZ ;  /* 0x0000000100027819 */ /* 0x000fc800000006ff */
[----:B------:R-:W-:-:S13]  /*38610*/  ISETP.NE.AND P0, PT, R2, RZ, PT ;  /* 0x000000ff0200720c */ /* 0x000fda0003f05270 */
[----:B------:R-:W-:Y:S01]  /*38620*/  @P0 FFMA R5, R0, 1.84467440737095516160e+19, RZ ;  /* 0x5f80000000050823 */ /* 0x000fe200000000ff */
[----:B------:R-:W-:Y:S08]  /*38630*/  @!P0 MUFU.RCP R2, R0 ;  /* 0x0000000000028308 */ /* 0x000ff00000001000 */
[----:B------:R-:W1:Y:S02]  /*38640*/  @P0 MUFU.RCP R3, R5 ;  /* 0x0000000500030308 */ /* 0x000e640000001000 */
[----:B-1----:R-:W-:-:S04]  /*38650*/  @P0 FFMA R5, R5, R3, -1 ;  /* 0xbf80000005050423 */ /* 0x002fc80000000003 */
[----:B------:R-:W-:-:S04]  /*38660*/  @P0 FADD.FTZ R5, -R5, -RZ ;  /* 0x800000ff05050221 */ /* 0x000fc80000010100 */
[----:B------:R-:W-:-:S04]  /*38670*/  @P0 FFMA R3, R3, R5, R3 ;  /* 0x0000000503030223 */ /* 0x000fc80000000003 */
[----:B------:R-:W-:Y:S01]  /*38680*/  @P0 FFMA R2, R3, 1.84467440737095516160e+19, RZ ;  /* 0x5f80000003020823 */ /* 0x000fe200000000ff */
[----:B------:R-:W-:Y:S06]  /*38690*/  BRA `(.L_x_118) ;  /* 0x0000000000887947 */ /* 0x000fec0003800000 */
.L_x_117:
[----:B------:R-:W-:-:S04]  /*386a0*/  IADD3 R12, R2, -0xfd, RZ ;  /* 0xffffff03020c7810 */ /* 0x000fc80007ffe0ff */
[----:B------:R-:W-:-:S13]  /*386b0*/  ISETP.GT.U32.AND P0, PT, R12, 0x1, PT ;  /* 0x000000010c00780c */ /* 0x000fda0003f04070 */
[----:B------:R-:W-:Y:S05]  /*386c0*/  @P0 BRA `(.L_x_119) ;  /* 0x0000000000780947 */ /* 0x000fea0003800000 */
[----:B------:R-:W-:Y:S01]  /*386d0*/  LOP3.LUT R5, R0, 0x7fffff, RZ, 0xc0, !PT ;  /* 0x007fffff00057812 */ /* 0x000fe200078ec0ff */
[----:B------:R-:W-:Y:S01]  /*386e0*/  IMAD.MOV.U32 R13, RZ, RZ, 0x3 ;  /* 0x00000003ff0d7424 */ /* 0x000fe200078e00ff */
[----:B------:R-:W-:Y:S02]  /*386f0*/  IADD3 R2, R2, -0xfc, RZ ;  /* 0xffffff0402027810 */ /* 0x000fe40007ffe0ff */
[----:B------:R-:W-:Y:S02]  /*38700*/  LOP3.LUT R5, R5, 0x3f800000, RZ, 0xfc, !PT ;  /* 0x3f80000005057812 */ /* 0x000fe400078efcff */
[----:B------:R-:W-:Y:S02]  /*38710*/  SHF.L.U32 R13, R13, R12, RZ ;  /* 0x0000000c0d0d7219 */ /* 0x000fe400000006ff */
[----:B------:R-:W1:Y:S02]  /*38720*/  MUFU.RCP R3, R5 ;  /* 0x0000000500037308 */ /* 0x000e640000001000 */
[----:B-1----:R-:W-:-:S04]  /*38730*/  FFMA R6, R5, R3, -1 ;  /* 0xbf80000005067423 */ /* 0x002fc80000000003 */
[----:B------:R-:W-:-:S04]  /*38740*/  FADD.FTZ R6, -R6, -RZ ;  /* 0x800000ff06067221 */ /* 0x000fc80000010100 */
[CCC-:B------:R-:W-:Y:S01]  /*38750*/  FFMA.RM R5, R3.reuse, R6.reuse, R3.reuse ;  /* 0x0000000603057223 */ /* 0x1c0fe20000004003 */
[----:B------:R-:W-:-:S05]  /*38760*/  FFMA.RP R3, R3, R6, R3 ;  /* 0x0000000603037223 */ /* 0x000fca0000008003 */
[C---:B------:R-:W-:Y:S02]  /*38770*/  FSETP.NEU.FTZ.AND P0, PT, R5.reuse, R3, PT ;  /* 0x000000030500720b */ /* 0x040fe40003f1d000 */
[----:B------:R-:W-:Y:S02]  /*38780*/  LOP3.LUT R3, R5, 0x7fffff, RZ, 0xc0, !PT ;  /* 0x007fffff05037812 */ /* 0x000fe400078ec0ff */
[----:B------:R-:W-:Y:S02]  /*38790*/  SEL R5, RZ, 0xffffffff, !P0 ;  /* 0xffffffffff057807 */ /* 0x000fe40004000000 */
[----:B------:R-:W-:Y:S02]  /*387a0*/  LOP3.LUT R3, R3, 0x800000, RZ, 0xfc, !PT ;  /* 0x0080000003037812 */ /* 0x000fe400078efcff */
[----:B------:R-:W-:Y:S02]  /*387b0*/  IADD3 R6, -R5, RZ, RZ ;  /* 0x000000ff05067210 */ /* 0x000fe40007ffe1ff */
[----:B------:R-:W-:-:S02]  /*387c0*/  LOP3.LUT R13, R13, R3, RZ, 0xc0, !PT ;  /* 0x000000030d0d7212 */ /* 0x000fc400078ec0ff */
[-C--:B------:R-:W-:Y:S02]  /*387d0*/  LOP3.LUT P1, RZ, R6, R12.reuse, R3, 0xf8, !PT ;  /* 0x0000000c06ff7212 */ /* 0x080fe4000782f803 */
[----:B------:R-:W-:Y:S02]  /*387e0*/  SHF.R.U32.HI R5, RZ, R12, R13 ;  /* 0x0000000cff057219 */ /* 0x000fe4000001160d */
[----:B------:R-:W-:Y:S02]  /*387f0*/  SHF.R.U32.HI R2, RZ, R2, R3 ;  /* 0x00000002ff027219 */ /* 0x000fe40000011603 */
[C---:B------:R-:W-:Y:S02]  /*38800*/  LOP3.LUT P0, RZ, R5.reuse, 0x1, RZ, 0xc0, !PT ;  /* 0x0000000105ff7812 */ /* 0x040fe4000780c0ff */
[----:B------:R-:W-:-:S04]  /*38810*/  LOP3.LUT P2, RZ, R5, 0x2, RZ, 0xc0, !PT ;  /* 0x0000000205ff7812 */ /* 0x000fc8000784c0ff */
[----:B------:R-:W-:Y:S02]  /*38820*/  PLOP3.LUT P0, PT, P0, P1, P2, 0xe0, 0x0 ;  /* 0x000000000000781c */ /* 0x000fe40000703c20 */
[----:B------:R-:W-:Y:S02]  /*38830*/  LOP3.LUT P1, RZ, R0, 0x7fffff, RZ, 0xc0, !PT ;  /* 0x007fffff00ff7812 */ /* 0x000fe4000782c0ff */
[----:B------:R-:W-:-:S05]  /*38840*/  SEL R3, RZ, 0x1, !P0 ;  /* 0x00000001ff037807 */ /* 0x000fca0004000000 */
[----:B------:R-:W-:-:S05]  /*38850*/  IMAD.MOV R3, RZ, RZ, -R3 ;  /* 0x000000ffff037224 */ /* 0x000fca00078e0a03 */
[----:B------:R-:W-:-:S13]  /*38860*/  ISETP.GE.AND P0, PT, R3, RZ, PT ;  /* 0x000000ff0300720c */ /* 0x000fda0003f06270 */
[----:B------:R-:W-:-:S04]  /*38870*/  @!P0 IADD3 R2, R2, 0x1, RZ ;  /* 0x0000000102028810 */ /* 0x000fc80007ffe0ff */
[----:B------:R-:W-:-:S04]  /*38880*/  @!P1 SHF.L.U32 R2, R2, 0x1, RZ ;  /* 0x0000000102029819 */ /* 0x000fc800000006ff */
[----:B------:R-:W-:Y:S01]  /*38890*/  LOP3.LUT R2, R2, 0x80000000, R0, 0xf8, !PT ;  /* 0x8000000002027812 */ /* 0x000fe200078ef800 */
[----:B------:R-:W-:Y:S06]  /*388a0*/  BRA `(.L_x_118) ;  /* 0x0000000000047947 */ /* 0x000fec0003800000 */
.L_x_119:
[----:B------:R1:W2:Y:S02]  /*388b0*/  MUFU.RCP R2, R0 ;  /* 0x0000000000027308 */ /* 0x0002a40000001000 */
.L_x_118:
[----:B------:R-:W-:Y:S05]  /*388c0*/  BSYNC B2 ;  /* 0x0000000000027941 */ /* 0x000fea0003800000 */
.L_x_116:
[----:B--2---:R-:W-:Y:S01]  /*388d0*/  IMAD.MOV.U32 R5, RZ, RZ, R2 ;  /* 0x000000ffff057224 */ /* 0x004fe200078e0002 */
[----:B------:R-:W-:Y:S02]  /*388e0*/  MOV R2, R7 ;  /* 0x0000000700027202 */ /* 0x000fe40000000f00 */
[----:B------:R-:W-:-:S04]  /*388f0*/  MOV R3, 0x0 ;  /* 0x0000000000037802 */ /* 0x000fc80000000f00 */
[----:B-1----:R-:W-:Y:S05]  /*38900*/  RET.REL.NODEC R2 `(_ZN7cutlass13device_kernelINS_4fmha6kernel13FmhaKernelTmaINS1_10collective15FmhaMainloopTmaINS_10bfloat16_tEfN4cute5tupleIJNS7_1CILi64EEENS9_ILi128EEENS9_ILi512EEEEEENS4_14ResidualFusionEJEEENS4_15FmhaFwdEpilogueIS6_fNS8_IJSA_SC_SB_EEEEEJEEEEEvNT_6ParamsE) ;  /* 0xfffffc7402bc7950 */ /* 0x002fea0003c3ffff */
.L_x_120:
[----:B------:R-:W-:-:S00]  /*38910*/  BRA `(.L_x_120) ;  /* 0xfffffffc00fc7947 */ /* 0x000fc0000383ffff */
[----:B------:R-:W-:-:S00]  /*38920*/  NOP ;  /* 0x0000000000007918 */ /* 0x000fc00000000000 */
        /* <DEDUP_REMOVED lines=13> */
.L_x_121:


//--------------------- .nv.global.init           --------------------------
	.section	.nv.global.init,"aw",@progbits
.nv.global.init:
	.type		$str$23,@object
	.size		$str$23,($str$24 - $str$23)
$str$23:
        /*0000*/ 	.byte	0x28, 0x61, 0x64, 0x64, 0x72, 0x65, 0x73, 0x73, 0x20, 0x26, 0x20, 0x6d, 0x61, 0x73, 0x6b, 0x29
        /*0010*/ 	.byte	0x20, 0x3d, 0x3d, 0x20, 0x30, 0x00
	.type		$str$24,@object
	.size		$str$24,(__unnamed_1 - $str$24)
$str$24:
        /*0016*/ 	.byte	0x2f, 0x74, 0x6d, 0x70, 0x2f, 0x63, 0x75, 0x74, 0x6c, 0x61, 0x73, 0x73, 0x5f, 0x73, 0x77, 0x65
        /*0026*/ 	.byte	0x65, 0x70, 0x5f, 0x73, 0x72, 0x63, 0x2f, 0x69, 0x6e, 0x63, 0x6c, 0x75, 0x64, 0x65, 0x2f, 0x63
        /*0036*/ 	.byte	0x75, 0x74, 0x65, 0x2f, 0x70, 0x6f, 0x69, 0x6e, 0x74, 0x65, 0x72, 0x5f, 0x66, 0x6c, 0x61, 0x67
        /*0046*/ 	.byte	0x67, 0x65, 0x64, 0x2e, 0x68, 0x70, 0x70, 0x00
	.type		__unnamed_1,@object
	.size		__unnamed_1,(__unnamed_2 - __unnamed_1)
__unnamed_1:
        /* <DEDUP_REMOVED lines=28> */
        /*020e*/ 	.byte	0x32, 0x30, 0x34, 0x38, 0x3e, 0x3e, 0x3e, 0x3e, 0x3e, 0x5d, 0x00
	.type		__unnamed_2,@object
	.size		__unnamed_2,(.L_1 - __unnamed_2)
__unnamed_2:
        /* <DEDUP_REMOVED lines=29> */
.L_1:


//--------------------- .nv.shared._ZN7cutlass13device_kernelINS_4fmha6kernel13FmhaKernelTmaINS1_10collective15FmhaMainloopTmaINS_10bfloat16_tEfN4cute5tupleIJNS7_1CILi64EEENS9_ILi128EEENS9_ILi512EEEEEENS4_14ResidualFusionEJEEENS4_15FmhaFwdEpilogueIS6_fNS8_IJSA_SC_SB_EEEEEJEEEEEvNT_6ParamsE --------------------------
	.section	.nv.shared._ZN7cutlass13device_kernelINS_4fmha6kernel13FmhaKernelTmaINS1_10collective15FmhaMainloopTmaINS_10bfloat16_tEfN4cute5tupleIJNS7_1CILi64EEENS9_ILi128EEENS9_ILi512EEEEEENS4_14ResidualFusionEJEEENS4_15FmhaFwdEpilogueIS6_fNS8_IJSA_SC_SB_EEEEEJEEEEEvNT_6ParamsE,"aw",@nobits
	.sectionflags	@""
	.align	16
	.zero		1024


//--------------------- .nv.shared.reserved.0     --------------------------
	.section	.nv.shared.reserved.0,"aw",@nobits
	.weak		__nv_reservedSMEM_offset_0_alias
	.size		__nv_reservedSMEM_offset_0_alias, 0, 0
	.other		__nv_reservedSMEM_offset_0_alias,@"STO_CUDA_RESERVED_SHARED STV_DEFAULT"
__nv_reservedSMEM_offset_0_alias:
	.zero		0


//--------------------- .nv.global                --------------------------
	.section	.nv.global,"aw",@nobits
.nv.global:
	.type		_ZN39_INTERNAL_20f2edcf_4_k_cu_52d4e852_31044cute1_E,@object
	.size		_ZN39_INTERNAL_20f2edcf_4_k_cu_52d4e852_31044cute1_E,(_ZN39_INTERNAL_20f2edcf_4_k_cu_52d4e852_31044cuda3std3__45__cpo6cbeginE - _ZN39_INTERNAL_20f2edcf_4_k_cu_52d4e852_31044cute1_E)
_ZN39_INTERNAL_20f2edcf_4_k_cu_52d4e852_31044cute1_E:
	.zero		1
	.type		_ZN39_INTERNAL_20f2edcf_4_k_cu_52d4e852_31044cuda3std3__45__cpo6cbeginE,@object
	.size		_ZN39_INTERNAL_20f2edcf_4_k_cu_52d4e852_31044cuda3std3__45__cpo6cbeginE,(_ZN39_INTERNAL_20f2edcf_4_k_cu_52d4e852_31044cuda3std3__48in_placeE - _ZN39_INTERNAL_20f2edcf_4_k_cu_52d4e852_31044cuda3std3__45__cpo6cbeginE)
_ZN39_INTERNAL_20f2edcf_4_k_cu_52d4e852_31044cuda3std3__45__cpo6cbeginE:
	.zero		1
	.type		_ZN39_INTERNAL_20f2edcf_4_k_cu_52d4e852_31044cuda3std3__48in_placeE,@object
	.size		_ZN39_INTERNAL_20f2edcf_4_k_cu_52d4e852_31044cuda3std3__48in_placeE,(_ZN39_INTERNAL_20f2edcf_4_k_cu_52d4e852_31044cuda3std6ranges3__45__cpo9iter_moveE - _ZN39_INTERNAL_20f2edcf_4_k_cu_52d4e852_31044cuda3std3__48in_placeE)
_ZN39_INTERNAL_20f2edcf_4_k_cu_52d4e852_31044cuda3std3__48in_placeE:
	.zero		1
	.type		_ZN39_INTERNAL_20f2edcf_4_k_cu_52d4e852_31044cuda3std6ranges3__45__cpo9iter_moveE,@object
	.size		_ZN39_INTERNAL_20f2edcf_4_k_cu_52d4e852_31044cuda3std6ranges3__45__cpo9iter_moveE,(_ZN39_INTERNAL_20f2edcf_4_k_cu_52d4e852_31044cuda3std3__45__cpo5beginE - _ZN39_INTERNAL_20f2edcf_4_k_cu_52d4e852_31044cuda3std6ranges3__45__cpo9iter_moveE)
_ZN39_INTERNAL_20f2edcf_4_k_cu_52d4e852_31044cuda3std6ranges3__45__cpo9iter_moveE:
	.zero		1
	.type		_ZN39_INTERNAL_20f2edcf_4_k_cu_52d4e852_31044cuda3std3__45__cpo5beginE,@object
	.size		_ZN39_INTERNAL_20f2edcf_4_k_cu_52d4e852_31044cuda3std3__45__cpo5beginE,(_ZN39_INTERNAL_20f2edcf_4_k_cu_52d4e852_31044cuda3std3__441_GLOBAL__N__20f2edcf_4_k_cu_52d4e852_31046ignoreE - _ZN39_INTERNAL_20f2edcf_4_k_cu_52d4e852_31044cuda3std3__45__cpo5beginE)
_ZN39_INTERNAL_20f2edcf_4_k_cu_52d4e852_31044cuda3std3__45__cpo5beginE:
	.zero		1
	.type		_ZN39_INTERNAL_20f2edcf_4_k_cu_52d4e852_31044cuda3std3__441_GLOBAL__N__20f2edcf_4_k_cu_52d4e852_31046ignoreE,@object
	.size		_ZN39_INTERNAL_20f2edcf_4_k_cu_52d4e852_31044cuda3std3__441_GLOBAL__N__20f2edcf_4_k_cu_52d4e852_31046ignoreE,(_ZN39_INTERNAL_20f2edcf_4_k_cu_52d4e852_31044cute7productE - _ZN39_INTERNAL_20f2edcf_4_k_cu_52d4e852_31044cuda3std3__441_GLOBAL__N__20f2edcf_4_k_cu_52d4e852_31046ignoreE)
_ZN39_INTERNAL_20f2edcf_4_k_cu_52d4e852_31044cuda3std3__441_GLOBAL__N__20f2edcf_4_k_cu_52d4e852_31046ignoreE:
	.zero		1
	.type		_ZN39_INTERNAL_20f2edcf_4_k_cu_52d4e852_31044cute7productE,@object
	.size		_ZN39_INTERNAL_20f2edcf_4_k_cu_52d4e852_31044cute7productE,(_ZN39_INTERNAL_20f2edcf_4_k_cu_52d4e852_31044cuda3std3__45__cpo3endE - _ZN39_INTERNAL_20f2edcf_4_k_cu_52d4e852_31044cute7productE)
_ZN39_INTERNAL_20f2edcf_4_k_cu_52d4e852_31044cute7productE:
	.zero		1
	.type		_ZN39_INTERNAL_20f2edcf_4_k_cu_52d4e852_31044cuda3std3__45__cpo3endE,@object
	.size		_ZN39_INTERNAL_20f2edcf_4_k_cu_52d4e852_31044cuda3std3__45__cpo3endE,(_ZN39_INTERNAL_20f2edcf_4_k_cu_52d4e852_31044cuda3std3__419piecewise_constructE - _ZN39_INTERNAL_20f2edcf_4_k_cu_52d4e852_31044cuda3std3__45__cpo3endE)
_ZN39_INTERNAL_20f2edcf_4_k_cu_52d4e852_31044cuda3std3__45__cpo3endE:
	.zero		1
	.type		_ZN39_INTERNAL_20f2edcf_4_k_cu_52d4e852_31044cuda3std3__419piecewise_constructE,@object
	.size		_ZN39_INTERNAL_20f2edcf_4_k_cu_52d4e852_31044cuda3std3__419piecewise_constructE,(_ZN39_INTERNAL_20f2edcf_4_k_cu_52d4e852_31044cuda3std3__45__cpo4cendE - _ZN39_INTERNAL_20f2edcf_4_k_cu_52d4e852_31044cuda3std3__419piecewise_constructE)
_ZN39_INTERNAL_20f2edcf_4_k_cu_52d4e852_31044cuda3std3__419piecewise_constructE:
	.zero		1
	.type		_ZN39_INTERNAL_20f2edcf_4_k_cu_52d4e852_31044cuda3std3__45__cpo4cendE,@object
	.size		_ZN39_INTERNAL_20f2edcf_4_k_cu_52d4e852_31044cuda3std3__45__cpo4cendE,(_ZN39_INTERNAL_20f2edcf_4_k_cu_52d4e852_31044cuda3std6ranges3__45__cpo4swapE - _ZN39_INTERNAL_20f2edcf_4_k_cu_52d4e852_31044cuda3std3__45__cpo4cendE)
_ZN39_INTERNAL_20f2edcf_4_k_cu_52d4e852_31044cuda3std3__45__cpo4cendE:
	.zero		1
	.type		_ZN39_INTERNAL_20f2edcf_4_k_cu_52d4e852_31044cuda3std6ranges3__45__cpo4swapE,@object
	.size		_ZN39_INTERNAL_20f2edcf_4_k_cu_52d4e852_31044cuda3std6ranges3__45__cpo4swapE,(.L_9 - _ZN39_INTERNAL_20f2edcf_4_k_cu_52d4e852_31044cuda3std6ranges3__45__cpo4swapE)
_ZN39_INTERNAL_20f2edcf_4_k_cu_52d4e852_31044cuda3std6ranges3__45__cpo4swapE:
	.zero		1
.L_9:


//--------------------- .nv.constant0._ZN7cutlass13device_kernelINS_4fmha6kernel13FmhaKernelTmaINS1_10collective15FmhaMainloopTmaINS_10bfloat16_tEfN4cute5tupleIJNS7_1CILi64EEENS9_ILi128EEENS9_ILi512EEEEEENS4_14ResidualFusionEJEEENS4_15FmhaFwdEpilogueIS6_fNS8_IJSA_SC_SB_EEEEEJEEEEEvNT_6ParamsE --------------------------
	.section	.nv.constant0._ZN7cutlass13device_kernelINS_4fmha6kernel13FmhaKernelTmaINS1_10collective15FmhaMainloopTmaINS_10bfloat16_tEfN4cute5tupleIJNS7_1CILi64EEENS9_ILi128EEENS9_ILi512EEEEEENS4_14ResidualFusionEJEEENS4_15FmhaFwdEpilogueIS6_fNS8_IJSA_SC_SB_EEEEEJEEEEEvNT_6ParamsE,"a",@progbits
	.sectionflags	@""
	.align	4
.nv.constant0._ZN7cutlass13device_kernelINS_4fmha6kernel13FmhaKernelTmaINS1_10collective15FmhaMainloopTmaINS_10bfloat16_tEfN4cute5tupleIJNS7_1CILi64EEENS9_ILi128EEENS9_ILi512EEEEEENS4_14ResidualFusionEJEEENS4_15FmhaFwdEpilogueIS6_fNS8_IJSA_SC_SB_EEEEEJEEEEEvNT_6ParamsE:
	.zero		2688


//--------------------- SYMBOLS --------------------------

	.type		.nv.reservedSmem.offset0,@object
	.size		.nv.reservedSmem.offset0,0x4
	.type		__assertfail,@function
